	.target	sm_90a

	.elftype	@"ET_EXEC"


//--------------------- .note.nv.tkinfo           --------------------------
	.section	.note.nv.tkinfo,"",@"SHT_NOTE"
	.sectionflags	@"SHF_NOTE_NV_TKINFO"
	.tkinfo
        /*0018*/ 	.word	0x00000002
        /*0030*/ 	.string	""
        /*0030*/ 	.string	"ptxas"
        /*0030*/ 	.string	"Cuda compilation tools, release 13.0, V13.0.88"
        /*0030*/ 	.string	"Build cuda_13.0.r13.0/compiler.36424714_0"
        /*0030*/ 	.string	"-arch sm_90a -m 64 "



//--------------------- .note.nv.cuinfo           --------------------------
	.section	.note.nv.cuinfo,"",@"SHT_NOTE"
	.sectionflags	@"SHF_NOTE_NV_CUINFO"
        /*0018*/ 	.short	0x0002
        /*001a*/ 	.short	0x005a
        /*001c*/ 	.short	0x0082
	.zero		2


//--------------------- .nv.info                  --------------------------
	.section	.nv.info,"",@"SHT_CUDA_INFO"
	.align	4


	//----- nvinfo : EIATTR_REGCOUNT
	.align		4
        /*0000*/ 	.byte	0x04, 0x2f
        /*0002*/ 	.short	(.L_15 - .L_14)
	.align		4
.L_14:
        /*0004*/ 	.word	index@(_ZN7cutlass13device_kernelINS_4gemm6kernel13GemmUniversalIN4cute5tupleIJiiiiEEENS1_10collective13CollectiveMmaINS1_34MainloopSm90TmaGmmaWarpSpecializedILi4ENS5_IJNS4_1CILi1EEESB_SB_EEENS1_35KernelTmaWarpSpecializedCooperativeEEENS5_IJNSA_ILi192EEENSA_ILi240EEENSA_ILi64EEEEEENS_10bfloat16_tENS5_IJlSB_lEEESJ_SK_NS4_8TiledMMAINS4_8MMA_AtomIJNS4_4SM904GMMA27MMA_64x16x16_F32BF16BF16_SSILNSO_5MajorE0ELSQ_0ELNSO_7ScaleInE1ELSR_1EEEEEENS4_6LayoutINS5_IJNSA_ILi2EEESB_SB_EEENS5_IJSB_NSA_ILi0EEESX_EEEEENS5_IJNS4_10UnderscoreES10_S10_EEEEENS4_13SM90_TMA_LOADENS4_14ComposedLayoutINS4_7SwizzleILi3ELi4ELi3EEENS4_18smem_ptr_flag_bitsILi16EEENSU_INS5_IJNSA_ILi8EEESH_EEENS5_IJSH_SB_EEEEEEEvNS4_8identityES13_S1D_vS1E_EENS_8epilogue10collective6detail29Sm90TmaWarpSpecializedAdapterINS1H_15DefaultEpilogueISJ_SK_SK_NS1G_6thread17LinearCombinationISJ_Li1EffLNS1L_9ScaleType4KindE0ELNS_15FloatRoundStyleE2ESJ_EENS1_15EpilogueDefaultEEEEEvvEEEEvNT_6ParamsE)
        /*0008*/ 	.word	0x000000a8


	//----- nvinfo : EIATTR_FRAME_SIZE
	.align		4
.L_15:
        /*000c*/ 	.byte	0x04, 0x11
        /*000e*/ 	.short	(.L_17 - .L_16)
	.align		4
.L_16:
        /*0010*/ 	.word	index@(_ZN7cutlass13device_kernelINS_4gemm6kernel13GemmUniversalIN4cute5tupleIJiiiiEEENS1_10collective13CollectiveMmaINS1_34MainloopSm90TmaGmmaWarpSpecializedILi4ENS5_IJNS4_1CILi1EEESB_SB_EEENS1_35KernelTmaWarpSpecializedCooperativeEEENS5_IJNSA_ILi192EEENSA_ILi240EEENSA_ILi64EEEEEENS_10bfloat16_tENS5_IJlSB_lEEESJ_SK_NS4_8TiledMMAINS4_8MMA_AtomIJNS4_4SM904GMMA27MMA_64x16x16_F32BF16BF16_SSILNSO_5MajorE0ELSQ_0ELNSO_7ScaleInE1ELSR_1EEEEEENS4_6LayoutINS5_IJNSA_ILi2EEESB_SB_EEENS5_IJSB_NSA_ILi0EEESX_EEEEENS5_IJNS4_10UnderscoreES10_S10_EEEEENS4_13SM90_TMA_LOADENS4_14ComposedLayoutINS4_7SwizzleILi3ELi4ELi3EEENS4_18smem_ptr_flag_bitsILi16EEENSU_INS5_IJNSA_ILi8EEESH_EEENS5_IJSH_SB_EEEEEEEvNS4_8identityES13_S1D_vS1E_EENS_8epilogue10collective6detail29Sm90TmaWarpSpecializedAdapterINS1H_15DefaultEpilogueISJ_SK_SK_NS1G_6thread17LinearCombinationISJ_Li1EffLNS1L_9ScaleType4KindE0ELNS_15FloatRoundStyleE2ESJ_EENS1_15EpilogueDefaultEEEEEvvEEEEvNT_6ParamsE)
        /*0014*/ 	.word	0x00000338


	//----- nvinfo : EIATTR_MIN_STACK_SIZE
	.align		4
.L_17:
        /*0018*/ 	.byte	0x04, 0x12
        /*001a*/ 	.short	(.L_19 - .L_18)
	.align		4
.L_18:
        /*001c*/ 	.word	index@(_ZN7cutlass13device_kernelINS_4gemm6kernel13GemmUniversalIN4cute5tupleIJiiiiEEENS1_10collective13CollectiveMmaINS1_34MainloopSm90TmaGmmaWarpSpecializedILi4ENS5_IJNS4_1CILi1EEESB_SB_EEENS1_35KernelTmaWarpSpecializedCooperativeEEENS5_IJNSA_ILi192EEENSA_ILi240EEENSA_ILi64EEEEEENS_10bfloat16_tENS5_IJlSB_lEEESJ_SK_NS4_8TiledMMAINS4_8MMA_AtomIJNS4_4SM904GMMA27MMA_64x16x16_F32BF16BF16_SSILNSO_5MajorE0ELSQ_0ELNSO_7ScaleInE1ELSR_1EEEEEENS4_6LayoutINS5_IJNSA_ILi2EEESB_SB_EEENS5_IJSB_NSA_ILi0EEESX_EEEEENS5_IJNS4_10UnderscoreES10_S10_EEEEENS4_13SM90_TMA_LOADENS4_14ComposedLayoutINS4_7SwizzleILi3ELi4ELi3EEENS4_18smem_ptr_flag_bitsILi16EEENSU_INS5_IJNSA_ILi8EEESH_EEENS5_IJSH_SB_EEEEEEEvNS4_8identityES13_S1D_vS1E_EENS_8epilogue10collective6detail29Sm90TmaWarpSpecializedAdapterINS1H_15DefaultEpilogueISJ_SK_SK_NS1G_6thread17LinearCombinationISJ_Li1EffLNS1L_9ScaleType4KindE0ELNS_15FloatRoundStyleE2ESJ_EENS1_15EpilogueDefaultEEEEEvvEEEEvNT_6ParamsE)
        /*0020*/ 	.word	0x00000338
.L_19:


//--------------------- .nv.compat                --------------------------
	.section	.nv.compat,"",@"SHT_CUDA_COMPAT_INFO"
	.align	4
        /*0000*/ 	.byte	0x02, 0x09, 0x01, 0x00, 0x02, 0x02, 0x04, 0x00, 0x02, 0x05, 0x05, 0x00, 0x03, 0x07, 0x01, 0x01
        /*0010*/ 	.byte	0x02, 0x03, 0x01, 0x00, 0x02, 0x06, 0x01, 0x00, 0x04, 0x0b, 0x08, 0x00, 0x00, 0x00, 0x00, 0x00
        /*0020*/ 	.byte	0x00, 0x00, 0x00, 0x00


//--------------------- .nv.info._ZN7cutlass13device_kernelINS_4gemm6kernel13GemmUniversalIN4cute5tupleIJiiiiEEENS1_10collective13CollectiveMmaINS1_34MainloopSm90TmaGmmaWarpSpecializedILi4ENS5_IJNS4_1CILi1EEESB_SB_EEENS1_35KernelTmaWarpSpecializedCooperativeEEENS5_IJNSA_ILi192EEENSA_ILi240EEENSA_ILi64EEEEEENS_10bfloat16_tENS5_IJlSB_lEEESJ_SK_NS4_8TiledMMAINS4_8MMA_AtomIJNS4_4SM904GMMA27MMA_64x16x16_F32BF16BF16_SSILNSO_5MajorE0ELSQ_0ELNSO_7ScaleInE1ELSR_1EEEEEENS4_6LayoutINS5_IJNSA_ILi2EEESB_SB_EEENS5_IJSB_NSA_ILi0EEESX_EEEEENS5_IJNS4_10UnderscoreES10_S10_EEEEENS4_13SM90_TMA_LOADENS4_14ComposedLayoutINS4_7SwizzleILi3ELi4ELi3EEENS4_18smem_ptr_flag_bitsILi16EEENSU_INS5_IJNSA_ILi8EEESH_EEENS5_IJSH_SB_EEEEEEEvNS4_8identityES13_S1D_vS1E_EENS_8epilogue10collective6detail29Sm90TmaWarpSpecializedAdapterINS1H_15DefaultEpilogueISJ_SK_SK_NS1G_6thread17LinearCombinationISJ_Li1EffLNS1L_9ScaleType4KindE0ELNS_15FloatRoundStyleE2ESJ_EENS1_15EpilogueDefaultEEEEEvvEEEEvNT_6ParamsE --------------------------
	.section	.nv.info._ZN7cutlass13device_kernelINS_4gemm6kernel13GemmUniversalIN4cute5tupleIJiiiiEEENS1_10collective13CollectiveMmaINS1_34MainloopSm90TmaGmmaWarpSpecializedILi4ENS5_IJNS4_1CILi1EEESB_SB_EEENS1_35KernelTmaWarpSpecializedCooperativeEEENS5_IJNSA_ILi192EEENSA_ILi240EEENSA_ILi64EEEEEENS_10bfloat16_tENS5_IJlSB_lEEESJ_SK_NS4_8TiledMMAINS4_8MMA_AtomIJNS4_4SM904GMMA27MMA_64x16x16_F32BF16BF16_SSILNSO_5MajorE0ELSQ_0ELNSO_7ScaleInE1ELSR_1EEEEEENS4_6LayoutINS5_IJNSA_ILi2EEESB_SB_EEENS5_IJSB_NSA_ILi0EEESX_EEEEENS5_IJNS4_10UnderscoreES10_S10_EEEEENS4_13SM90_TMA_LOADENS4_14ComposedLayoutINS4_7SwizzleILi3ELi4ELi3EEENS4_18smem_ptr_flag_bitsILi16EEENSU_INS5_IJNSA_ILi8EEESH_EEENS5_IJSH_SB_EEEEEEEvNS4_8identityES13_S1D_vS1E_EENS_8epilogue10collective6detail29Sm90TmaWarpSpecializedAdapterINS1H_15DefaultEpilogueISJ_SK_SK_NS1G_6thread17LinearCombinationISJ_Li1EffLNS1L_9ScaleType4KindE0ELNS_15FloatRoundStyleE2ESJ_EENS1_15EpilogueDefaultEEEEEvvEEEEvNT_6ParamsE,"",@"SHT_CUDA_INFO"
	.sectionflags	@""
	.align	4


	//----- nvinfo : EIATTR_CUDA_API_VERSION
	.align		4
        /*0000*/ 	.byte	0x04, 0x37
        /*0002*/ 	.short	(.L_21 - .L_20)
.L_20:
        /*0004*/ 	.word	0x00000082


	//----- nvinfo : EIATTR_KPARAM_INFO
	.align		4
.L_21:
        /*0008*/ 	.byte	0x04, 0x17
        /*000a*/ 	.short	(.L_23 - .L_22)
.L_22:
        /*000c*/ 	.word	0x00000000
        /*0010*/ 	.short	0x0000
        /*0012*/ 	.short	0x0070
        /*0014*/ 	.byte	0x00, 0xf0, 0x01, 0x10


	//----- nvinfo : EIATTR_SPARSE_MMA_MASK
	.align		4
.L_23:
        /*0018*/ 	.byte	0x03, 0x50
        /*001a*/ 	.short	0x0000


	//----- nvinfo : EIATTR_MAXREG_COUNT
	.align		4
        /*001c*/ 	.byte	0x03, 0x1b
        /*001e*/ 	.short	0x00a8


	//----- nvinfo : EIATTR_NUM_BARRIERS
	.align		4
        /*0020*/ 	.byte	0x02, 0x4c
        /*0022*/ 	.byte	0x01
	.zero		1


	//----- nvinfo : EIATTR_EXTERNS
	.align		4
        /*0024*/ 	.byte	0x04, 0x0f
        /*0026*/ 	.short	(.L_25 - .L_24)


	//   ....[0]....
	.align		4
.L_24:
        /*0028*/ 	.word	index@(__assertfail)


	//----- nvinfo : EIATTR_ANNOTATIONS
	.align		4
.L_25:
        /*002c*/ 	.byte	0x04, 0x55
        /*002e*/ 	.short	(.L_27 - .L_26)


	//   ....[0]....
.L_26:
        /*0030*/ 	.word	0x00000001
        /*0034*/ 	.byte	0x90, 0x05, 0x00, 0x00, 0x01, 0x00, 0x00, 0x00, 0xb0, 0x05, 0x00, 0x00, 0x01, 0x00, 0x00, 0x00
        /* <DEDUP_REMOVED lines=323> */
        /*1474*/ 	.byte	0xc0, 0xcf, 0x01, 0x00, 0x01, 0x00, 0x00, 0x00, 0xe0, 0xd5, 0x01, 0x00


	//----- nvinfo : EIATTR_MERCURY_ISA_VERSION
	.align		4
.L_27:
        /*1480*/ 	.byte	0x03, 0x5f
        /*1482*/ 	.short	0x0101


	//----- nvinfo : EIATTR_INT_WARP_WIDE_INSTR_OFFSETS
	.align		4
        /*1484*/ 	.byte	0x04, 0x31
        /*1486*/ 	.short	(.L_29 - .L_28)


	//   ....[0]....
.L_28:
        /*1488*/ 	.word	0x000003f0


	//   ....[1]....
        /*148c*/ 	.word	0x00000400


	//   ....[2]....
        /*1490*/ 	.word	0x000004d0


	//----- nvinfo : EIATTR_COOP_GROUP_MASK_REGIDS
	.align		4
.L_29:
        /*1494*/ 	.byte	0x04, 0x29
        /*1496*/ 	.short	(.L_31 - .L_30)


	//   ....[0]....
.L_30:
        /*1498*/ 	.word	0xffffffff


	//   ....[1]....
        /*149c*/ 	.word	0xffffffff


	//   ....[2]....
        /*14a0*/ 	.word	0xffffffff


	//   ....[3]....
        /*14a4*/ 	.word	0xffffffff


	//   ....[4]....
        /*14a8*/ 	.word	0xffffffff


	//----- nvinfo : EIATTR_COOP_GROUP_INSTR_OFFSETS
	.align		4
.L_31:
        /*14ac*/ 	.byte	0x04, 0x28
        /*14ae*/ 	.short	(.L_33 - .L_32)


	//   ....[0]....
.L_32:
        /*14b0*/ 	.word	0x00000070


	//   ....[1]....
        /*14b4*/ 	.word	0x00000080


	//   ....[2]....
        /*14b8*/ 	.word	0x00000140


	//   ....[3]....
        /*14bc*/ 	.word	0x000002d0


	//   ....[4]....
        /*14c0*/ 	.word	0x000010d0


	//----- nvinfo : EIATTR_REG_RECONFIG
	.align		4
.L_33:
        /*14c4*/ 	.byte	0x01, 0x54
	.zero		2


	//----- nvinfo : EIATTR_SYSCALL_OFFSETS
	.align		4
        /*14c8*/ 	.byte	0x04, 0x46
        /*14ca*/ 	.short	(.L_35 - .L_34)


	//   ....[0]....
.L_34:
        /*14cc*/ 	.word	0x00001280


	//----- nvinfo : EIATTR_MBARRIER_INSTR_OFFSETS
	.align		4
.L_35:
        /*14d0*/ 	.byte	0x04, 0x39
        /*14d2*/ 	.short	(.L_37 - .L_36)


	//   ....[0]....
.L_36:
        /*14d4*/ 	.word	0x00000240
        /*14d8*/ 	.word	0x000000ff
        /*14dc*/ 	.word	0x00000000
        /*14e0*/ 	.short	0x0100
        /*14e2*/ 	.byte	0x08
	.zero		1


	//   ....[1]....
        /*14e4*/ 	.word	0x00000250
        /*14e8*/ 	.word	0x000000ff
        /*14ec*/ 	.word	0x00000020
        /*14f0*/ 	.short	0x0100
        /*14f2*/ 	.byte	0x08
	.zero		1


	//   ....[2]....
        /*14f4*/ 	.word	0x00000260
        /*14f8*/ 	.word	0x000000ff
        /*14fc*/ 	.word	0x00000008
        /*1500*/ 	.short	0x0100
        /*1502*/ 	.byte	0x08
	.zero		1


	//   ....[3]....
        /*1504*/ 	.word	0x00000270
        /*1508*/ 	.word	0x000000ff
        /*150c*/ 	.word	0x00000028
        /*1510*/ 	.short	0x0100
        /*1512*/ 	.byte	0x08
	.zero		1


	//   ....[4]....
        /*1514*/ 	.word	0x00000280
        /*1518*/ 	.word	0x000000ff
        /*151c*/ 	.word	0x00000010
        /*1520*/ 	.short	0x0100
        /*1522*/ 	.byte	0x08
	.zero		1


	//   ....[5]....
        /*1524*/ 	.word	0x00000290
        /*1528*/ 	.word	0x000000ff
        /*152c*/ 	.word	0x00000030
        /*1530*/ 	.short	0x0100
        /*1532*/ 	.byte	0x08
	.zero		1


	//   ....[6]....
        /*1534*/ 	.word	0x000002a0
        /*1538*/ 	.word	0x000000ff
        /*153c*/ 	.word	0x00000018
        /*1540*/ 	.short	0x0100
        /*1542*/ 	.byte	0x08
	.zero		1


	//   ....[7]....
        /*1544*/ 	.word	0x000002b0
        /*1548*/ 	.word	0x000000ff
        /*154c*/ 	.word	0x00000038
        /*1550*/ 	.short	0x0100
        /*1552*/ 	.byte	0x08
	.zero		1


	//   ....[8]....
        /*1554*/ 	.word	0x00000540
        /*1558*/ 	.word	0x000000ff
        /*155c*/ 	.word	0x00000050
        /*1560*/ 	.short	0x0100
        /*1562*/ 	.byte	0x06
	.zero		1


	//   ....[9]....
        /*1564*/ 	.word	0x000005d0
        /*1568*/ 	.word	0x000000ff
        /*156c*/ 	.word	0x00000058
        /*1570*/ 	.short	0x0100
        /*1572*/ 	.byte	0x06
	.zero		1


	//   ....[10]....
        /*1574*/ 	.word	0x00001370
        /*1578*/ 	.word	0x00000003
        /*157c*/ 	.word	0x00000000
        /*1580*/ 	.short	0x010a
        /*1582*/ 	.byte	0x3f
	.zero		1


	//   ....[11]....
        /*1584*/ 	.word	0x000013b0
        /*1588*/ 	.word	0x00000003
        /*158c*/ 	.word	0x00000000
        /*1590*/ 	.short	0x010a
        /*1592*/ 	.byte	0x3f
	.zero		1


	//   ....[12]....
        /*1594*/ 	.word	0x00005fe0
        /*1598*/ 	.word	0x000000ff
        /*159c*/ 	.word	0x00000000
        /*15a0*/ 	.short	0x010a
        /*15a2*/ 	.byte	0x04
	.zero		1


	//   ....[13]....
        /*15a4*/ 	.word	0x00006020
        /*15a8*/ 	.word	0x000000ff
        /*15ac*/ 	.word	0x00000000
        /*15b0*/ 	.short	0x010a
        /*15b2*/ 	.byte	0x04
	.zero		1


	//   ....[14]....
        /*15b4*/ 	.word	0x0000a900
        /*15b8*/ 	.word	0x000000ff
        /*15bc*/ 	.word	0x00000000
        /*15c0*/ 	.short	0x0101
        /*15c2*/ 	.byte	0x04
	.zero		1


	//   ....[15]....
        /*15c4*/ 	.word	0x0000ab00
        /*15c8*/ 	.word	0x000000ff
        /*15cc*/ 	.word	0x00000000
        /*15d0*/ 	.short	0x0101
        /*15d2*/ 	.byte	0x04
	.zero		1


	//   ....[16]....
        /*15d4*/ 	.word	0x0001cb60
        /*15d8*/ 	.word	0x0000000c
        /*15dc*/ 	.word	0x00000020
        /*15e0*/ 	.short	0x010a
        /*15e2*/ 	.byte	0x3f
	.zero		1


	//   ....[17]....
        /*15e4*/ 	.word	0x0001cf10
        /*15e8*/ 	.word	0x00000003
        /*15ec*/ 	.word	0x00000058
        /*15f0*/ 	.short	0x0101
        /*15f2*/ 	.byte	0x3f
	.zero		1


	//   ....[18]....
        /*15f4*/ 	.word	0x0001d6a0
        /*15f8*/ 	.word	0x00000007
        /*15fc*/ 	.word	0x00000000
        /*1600*/ 	.short	0x010a
        /*1602*/ 	.byte	0x3f
	.zero		1


	//   ....[19]....
        /*1604*/ 	.word	0x0001d720
        /*1608*/ 	.word	0x00000009
        /*160c*/ 	.word	0x00000000
        /*1610*/ 	.short	0x010a
        /*1612*/ 	.byte	0x3f
	.zero		1


	//   ....[20]....
        /*1614*/ 	.word	0x0001d7b0
        /*1618*/ 	.word	0x00000006
        /*161c*/ 	.word	0x00000000
        /*1620*/ 	.short	0x010a
        /*1622*/ 	.byte	0x3f
	.zero		1


	//   ....[21]....
        /*1624*/ 	.word	0x0001d840
        /*1628*/ 	.word	0x00000003
        /*162c*/ 	.word	0x00000000
        /*1630*/ 	.short	0x010a
        /*1632*/ 	.byte	0x3f
	.zero		1


	//   ....[22]....
        /*1634*/ 	.word	0x0001d8a0
        /*1638*/ 	.word	0x00000003
        /*163c*/ 	.word	0x00000000
        /*1640*/ 	.short	0x010a
        /*1642*/ 	.byte	0x3f
	.zero		1


	//   ....[23]....
        /*1644*/ 	.word	0x0001d900
        /*1648*/ 	.word	0x00000009
        /*164c*/ 	.word	0x00000000
        /*1650*/ 	.short	0x010a
        /*1652*/ 	.byte	0x3f
	.zero		1


	//   ....[24]....
        /*1654*/ 	.word	0x0001d9d0
        /*1658*/ 	.word	0x0000000c
        /*165c*/ 	.word	0x00000020
        /*1660*/ 	.short	0x010a
        /*1662*/ 	.byte	0x3f
	.zero		1


	//   ....[25]....
        /*1664*/ 	.word	0x0001daa0
        /*1668*/ 	.word	0x00000007
        /*166c*/ 	.word	0x00000000
        /*1670*/ 	.short	0x010a
        /*1672*/ 	.byte	0x3f
	.zero		1


	//   ....[26]....
        /*1674*/ 	.word	0x0001daf0
        /*1678*/ 	.word	0x00000009
        /*167c*/ 	.word	0x00000000
        /*1680*/ 	.short	0x010a
        /*1682*/ 	.byte	0x3f
	.zero		1


	//   ....[27]....
        /*1684*/ 	.word	0x0001db40
        /*1688*/ 	.word	0x00000006
        /*168c*/ 	.word	0x00000000
        /*1690*/ 	.short	0x010a
        /*1692*/ 	.byte	0x3f
	.zero		1


	//----- nvinfo : EIATTR_NUM_MBARRIERS
	.align		4
.L_37:
        /*1694*/ 	.byte	0x03, 0x38
        /*1696*/ 	.short	0x000a


	//----- nvinfo : EIATTR_EXIT_INSTR_OFFSETS
	.align		4
        /*1698*/ 	.byte	0x04, 0x1c
        /*169a*/ 	.short	(.L_39 - .L_38)


	//   ....[0]....
.L_38:
        /*169c*/ 	.word	0x00000620


	//   ....[1]....
        /*16a0*/ 	.word	0x00000f80


	//   ....[2]....
        /*16a4*/ 	.word	0x0001c160


	//   ....[3]....
        /*16a8*/ 	.word	0x0001c7e0


	//   ....[4]....
        /*16ac*/ 	.word	0x0001d890


	//----- nvinfo : EIATTR_MAX_THREADS
	.align		4
.L_39:
        /*16b0*/ 	.byte	0x04, 0x05
        /*16b2*/ 	.short	(.L_41 - .L_40)
.L_40:
        /*16b4*/ 	.word	0x00000180
        /*16b8*/ 	.word	0x00000001
        /*16bc*/ 	.word	0x00000001


	//----- nvinfo : EIATTR_CRS_STACK_SIZE
	.align		4
.L_41:
        /*16c0*/ 	.byte	0x04, 0x1e
        /*16c2*/ 	.short	(.L_43 - .L_42)
.L_42:
        /*16c4*/ 	.word	0x00000000


	//----- nvinfo : EIATTR_CBANK_PARAM_SIZE
	.align		4
.L_43:
        /*16c8*/ 	.byte	0x03, 0x19
        /*16ca*/ 	.short	0x0470


	//----- nvinfo : EIATTR_PARAM_CBANK
	.align		4
        /*16cc*/ 	.byte	0x04, 0x0a
        /*16ce*/ 	.short	(.L_45 - .L_44)
	.align		4
.L_44:
        /*16d0*/ 	.word	index@(.nv.constant0._ZN7cutlass13device_kernelINS_4gemm6kernel13GemmUniversalIN4cute5tupleIJiiiiEEENS1_10collective13CollectiveMmaINS1_34MainloopSm90TmaGmmaWarpSpecializedILi4ENS5_IJNS4_1CILi1EEESB_SB_EEENS1_35KernelTmaWarpSpecializedCooperativeEEENS5_IJNSA_ILi192EEENSA_ILi240EEENSA_ILi64EEEEEENS_10bfloat16_tENS5_IJlSB_lEEESJ_SK_NS4_8TiledMMAINS4_8MMA_AtomIJNS4_4SM904GMMA27MMA_64x16x16_F32BF16BF16_SSILNSO_5MajorE0ELSQ_0ELNSO_7ScaleInE1ELSR_1EEEEEENS4_6LayoutINS5_IJNSA_ILi2EEESB_SB_EEENS5_IJSB_NSA_ILi0EEESX_EEEEENS5_IJNS4_10UnderscoreES10_S10_EEEEENS4_13SM90_TMA_LOADENS4_14ComposedLayoutINS4_7SwizzleILi3ELi4ELi3EEENS4_18smem_ptr_flag_bitsILi16EEENSU_INS5_IJNSA_ILi8EEESH_EEENS5_IJSH_SB_EEEEEEEvNS4_8identityES13_S1D_vS1E_EENS_8epilogue10collective6detail29Sm90TmaWarpSpecializedAdapterINS1H_15DefaultEpilogueISJ_SK_SK_NS1G_6thread17LinearCombinationISJ_Li1EffLNS1L_9ScaleType4KindE0ELNS_15FloatRoundStyleE2ESJ_EENS1_15EpilogueDefaultEEEEEvvEEEEvNT_6ParamsE)
        /*16d4*/ 	.short	0x0210
        /*16d6*/ 	.short	0x0470


	//----- nvinfo : EIATTR_SW_WAR
	.align		4
.L_45:
        /*16d8*/ 	.byte	0x04, 0x36
        /*16da*/ 	.short	(.L_47 - .L_46)
.L_46:
        /*16dc*/ 	.word	0x00000008
.L_47:


//--------------------- .nv.callgraph             --------------------------
	.section	.nv.callgraph,"",@"SHT_CUDA_CALLGRAPH"
	.align	4
	.sectionentsize	8
	.align		4
        /*0000*/ 	.word	0x00000000
	.align		4
        /*0004*/ 	.word	0xffffffff
	.align		4
        /*0008*/ 	.word	index@(_ZN7cutlass13device_kernelINS_4gemm6kernel13GemmUniversalIN4cute5tupleIJiiiiEEENS1_10collective13CollectiveMmaINS1_34MainloopSm90TmaGmmaWarpSpecializedILi4ENS5_IJNS4_1CILi1EEESB_SB_EEENS1_35KernelTmaWarpSpecializedCooperativeEEENS5_IJNSA_ILi192EEENSA_ILi240EEENSA_ILi64EEEEEENS_10bfloat16_tENS5_IJlSB_lEEESJ_SK_NS4_8TiledMMAINS4_8MMA_AtomIJNS4_4SM904GMMA27MMA_64x16x16_F32BF16BF16_SSILNSO_5MajorE0ELSQ_0ELNSO_7ScaleInE1ELSR_1EEEEEENS4_6LayoutINS5_IJNSA_ILi2EEESB_SB_EEENS5_IJSB_NSA_ILi0EEESX_EEEEENS5_IJNS4_10UnderscoreES10_S10_EEEEENS4_13SM90_TMA_LOADENS4_14ComposedLayoutINS4_7SwizzleILi3ELi4ELi3EEENS4_18smem_ptr_flag_bitsILi16EEENSU_INS5_IJNSA_ILi8EEESH_EEENS5_IJSH_SB_EEEEEEEvNS4_8identityES13_S1D_vS1E_EENS_8epilogue10collective6detail29Sm90TmaWarpSpecializedAdapterINS1H_15DefaultEpilogueISJ_SK_SK_NS1G_6thread17LinearCombinationISJ_Li1EffLNS1L_9ScaleType4KindE0ELNS_15FloatRoundStyleE2ESJ_EENS1_15EpilogueDefaultEEEEEvvEEEEvNT_6ParamsE)
	.align		4
        /*000c*/ 	.word	index@(__assertfail)
	.align		4
        /*0010*/ 	.word	0x00000000
	.align		4
        /*0014*/ 	.word	0xfffffffe
	.align		4
        /*0018*/ 	.word	0x00000000
	.align		4
        /*001c*/ 	.word	0xfffffffd
	.align		4
        /*0020*/ 	.word	0x00000000
	.align		4
        /*0024*/ 	.word	0xfffffffc


//--------------------- .nv.constant4             --------------------------
	.section	.nv.constant4,"a",@progbits
	.align	8
	.align		8
.nv.constant4:
        /*0000*/ 	.dword	__assertfail
	.align		8
        /*0008*/ 	.dword	__unnamed_1
	.align		8
        /*0010*/ 	.dword	_ZN39_INTERNAL_a0b3eafe_4_k_cu_8783460c_31724cuda3std3__45__cpo5beginE
	.align		8
        /*0018*/ 	.dword	_ZN39_INTERNAL_a0b3eafe_4_k_cu_8783460c_31724cuda3std3__45__cpo3endE
	.align		8
        /*0020*/ 	.dword	_ZN39_INTERNAL_a0b3eafe_4_k_cu_8783460c_31724cuda3std3__45__cpo6cbeginE
	.align		8
        /*0028*/ 	.dword	_ZN39_INTERNAL_a0b3eafe_4_k_cu_8783460c_31724cuda3std3__45__cpo4cendE
	.align		8
        /*0030*/ 	.dword	_ZN39_INTERNAL_a0b3eafe_4_k_cu_8783460c_31724cuda3std3__441_GLOBAL__N__a0b3eafe_4_k_cu_8783460c_31726ignoreE
	.align		8
        /*0038*/ 	.dword	_ZN39_INTERNAL_a0b3eafe_4_k_cu_8783460c_31724cuda3std3__419piecewise_constructE
	.align		8
        /*0040*/ 	.dword	_ZN39_INTERNAL_a0b3eafe_4_k_cu_8783460c_31724cuda3std3__48in_placeE
	.align		8
        /*0048*/ 	.dword	_ZN39_INTERNAL_a0b3eafe_4_k_cu_8783460c_31724cuda3std6ranges3__45__cpo4swapE
	.align		8
        /*0050*/ 	.dword	_ZN39_INTERNAL_a0b3eafe_4_k_cu_8783460c_31724cuda3std6ranges3__45__cpo9iter_moveE
	.align		8
        /*0058*/ 	.dword	_ZN39_INTERNAL_a0b3eafe_4_k_cu_8783460c_31724cute7productE
	.align		8
        /*0060*/ 	.dword	_ZN39_INTERNAL_a0b3eafe_4_k_cu_8783460c_31724cute1_E
	.align		8
        /*0068*/ 	.dword	$str$22
	.align		8
        /*0070*/ 	.dword	$str$23


//--------------------- .text._ZN7cutlass13device_kernelINS_4gemm6kernel13GemmUniversalIN4cute5tupleIJiiiiEEENS1_10collective13CollectiveMmaINS1_34MainloopSm90TmaGmmaWarpSpecializedILi4ENS5_IJNS4_1CILi1EEESB_SB_EEENS1_35KernelTmaWarpSpecializedCooperativeEEENS5_IJNSA_ILi192EEENSA_ILi240EEENSA_ILi64EEEEEENS_10bfloat16_tENS5_IJlSB_lEEESJ_SK_NS4_8TiledMMAINS4_8MMA_AtomIJNS4_4SM904GMMA27MMA_64x16x16_F32BF16BF16_SSILNSO_5MajorE0ELSQ_0ELNSO_7ScaleInE1ELSR_1EEEEEENS4_6LayoutINS5_IJNSA_ILi2EEESB_SB_EEENS5_IJSB_NSA_ILi0EEESX_EEEEENS5_IJNS4_10UnderscoreES10_S10_EEEEENS4_13SM90_TMA_LOADENS4_14ComposedLayoutINS4_7SwizzleILi3ELi4ELi3EEENS4_18smem_ptr_flag_bitsILi16EEENSU_INS5_IJNSA_ILi8EEESH_EEENS5_IJSH_SB_EEEEEEEvNS4_8identityES13_S1D_vS1E_EENS_8epilogue10collective6detail29Sm90TmaWarpSpecializedAdapterINS1H_15DefaultEpilogueISJ_SK_SK_NS1G_6thread17LinearCombinationISJ_Li1EffLNS1L_9ScaleType4KindE0ELNS_15FloatRoundStyleE2ESJ_EENS1_15EpilogueDefaultEEEEEvvEEEEvNT_6ParamsE --------------------------
	.section	.text._ZN7cutlass13device_kernelINS_4gemm6kernel13GemmUniversalIN4cute5tupleIJiiiiEEENS1_10collective13CollectiveMmaINS1_34MainloopSm90TmaGmmaWarpSpecializedILi4ENS5_IJNS4_1CILi1EEESB_SB_EEENS1_35KernelTmaWarpSpecializedCooperativeEEENS5_IJNSA_ILi192EEENSA_ILi240EEENSA_ILi64EEEEEENS_10bfloat16_tENS5_IJlSB_lEEESJ_SK_NS4_8TiledMMAINS4_8MMA_AtomIJNS4_4SM904GMMA27MMA_64x16x16_F32BF16BF16_SSILNSO_5MajorE0ELSQ_0ELNSO_7ScaleInE1ELSR_1EEEEEENS4_6LayoutINS5_IJNSA_ILi2EEESB_SB_EEENS5_IJSB_NSA_ILi0EEESX_EEEEENS5_IJNS4_10UnderscoreES10_S10_EEEEENS4_13SM90_TMA_LOADENS4_14ComposedLayoutINS4_7SwizzleILi3ELi4ELi3EEENS4_18smem_ptr_flag_bitsILi16EEENSU_INS5_IJNSA_ILi8EEESH_EEENS5_IJSH_SB_EEEEEEEvNS4_8identityES13_S1D_vS1E_EENS_8epilogue10collective6detail29Sm90TmaWarpSpecializedAdapterINS1H_15DefaultEpilogueISJ_SK_SK_NS1G_6thread17LinearCombinationISJ_Li1EffLNS1L_9ScaleType4KindE0ELNS_15FloatRoundStyleE2ESJ_EENS1_15EpilogueDefaultEEEEEvvEEEEvNT_6ParamsE,"ax",@progbits
	.align	128
.text._ZN7cutlass13device_kernelINS_4gemm6kernel13GemmUniversalIN4cute5tupleIJiiiiEEENS1_10collective13CollectiveMmaINS1_34MainloopSm90TmaGmmaWarpSpecializedILi4ENS5_IJNS4_1CILi1EEESB_SB_EEENS1_35KernelTmaWarpSpecializedCooperativeEEENS5_IJNSA_ILi192EEENSA_ILi240EEENSA_ILi64EEEEEENS_10bfloat16_tENS5_IJlSB_lEEESJ_SK_NS4_8TiledMMAINS4_8MMA_AtomIJNS4_4SM904GMMA27MMA_64x16x16_F32BF16BF16_SSILNSO_5MajorE0ELSQ_0ELNSO_7ScaleInE1ELSR_1EEEEEENS4_6LayoutINS5_IJNSA_ILi2EEESB_SB_EEENS5_IJSB_NSA_ILi0EEESX_EEEEENS5_IJNS4_10UnderscoreES10_S10_EEEEENS4_13SM90_TMA_LOADENS4_14ComposedLayoutINS4_7SwizzleILi3ELi4ELi3EEENS4_18smem_ptr_flag_bitsILi16EEENSU_INS5_IJNSA_ILi8EEESH_EEENS5_IJSH_SB_EEEEEEEvNS4_8identityES13_S1D_vS1E_EENS_8epilogue10collective6detail29Sm90TmaWarpSpecializedAdapterINS1H_15DefaultEpilogueISJ_SK_SK_NS1G_6thread17LinearCombinationISJ_Li1EffLNS1L_9ScaleType4KindE0ELNS_15FloatRoundStyleE2ESJ_EENS1_15EpilogueDefaultEEEEEvvEEEEvNT_6ParamsE:
        .type           _ZN7cutlass13device_kernelINS_4gemm6kernel13GemmUniversalIN4cute5tupleIJiiiiEEENS1_10collective13CollectiveMmaINS1_34MainloopSm90TmaGmmaWarpSpecializedILi4ENS5_IJNS4_1CILi1EEESB_SB_EEENS1_35KernelTmaWarpSpecializedCooperativeEEENS5_IJNSA_ILi192EEENSA_ILi240EEENSA_ILi64EEEEEENS_10bfloat16_tENS5_IJlSB_lEEESJ_SK_NS4_8TiledMMAINS4_8MMA_AtomIJNS4_4SM904GMMA27MMA_64x16x16_F32BF16BF16_SSILNSO_5MajorE0ELSQ_0ELNSO_7ScaleInE1ELSR_1EEEEEENS4_6LayoutINS5_IJNSA_ILi2EEESB_SB_EEENS5_IJSB_NSA_ILi0EEESX_EEEEENS5_IJNS4_10UnderscoreES10_S10_EEEEENS4_13SM90_TMA_LOADENS4_14ComposedLayoutINS4_7SwizzleILi3ELi4ELi3EEENS4_18smem_ptr_flag_bitsILi16EEENSU_INS5_IJNSA_ILi8EEESH_EEENS5_IJSH_SB_EEEEEEEvNS4_8identityES13_S1D_vS1E_EENS_8epilogue10collective6detail29Sm90TmaWarpSpecializedAdapterINS1H_15DefaultEpilogueISJ_SK_SK_NS1G_6thread17LinearCombinationISJ_Li1EffLNS1L_9ScaleType4KindE0ELNS_15FloatRoundStyleE2ESJ_EENS1_15EpilogueDefaultEEEEEvvEEEEvNT_6ParamsE,@function
        .size           _ZN7cutlass13device_kernelINS_4gemm6kernel13GemmUniversalIN4cute5tupleIJiiiiEEENS1_10collective13CollectiveMmaINS1_34MainloopSm90TmaGmmaWarpSpecializedILi4ENS5_IJNS4_1CILi1EEESB_SB_EEENS1_35KernelTmaWarpSpecializedCooperativeEEENS5_IJNSA_ILi192EEENSA_ILi240EEENSA_ILi64EEEEEENS_10bfloat16_tENS5_IJlSB_lEEESJ_SK_NS4_8TiledMMAINS4_8MMA_AtomIJNS4_4SM904GMMA27MMA_64x16x16_F32BF16BF16_SSILNSO_5MajorE0ELSQ_0ELNSO_7ScaleInE1ELSR_1EEEEEENS4_6LayoutINS5_IJNSA_ILi2EEESB_SB_EEENS5_IJSB_NSA_ILi0EEESX_EEEEENS5_IJNS4_10UnderscoreES10_S10_EEEEENS4_13SM90_TMA_LOADENS4_14ComposedLayoutINS4_7SwizzleILi3ELi4ELi3EEENS4_18smem_ptr_flag_bitsILi16EEENSU_INS5_IJNSA_ILi8EEESH_EEENS5_IJSH_SB_EEEEEEEvNS4_8identityES13_S1D_vS1E_EENS_8epilogue10collective6detail29Sm90TmaWarpSpecializedAdapterINS1H_15DefaultEpilogueISJ_SK_SK_NS1G_6thread17LinearCombinationISJ_Li1EffLNS1L_9ScaleType4KindE0ELNS_15FloatRoundStyleE2ESJ_EENS1_15EpilogueDefaultEEEEEvvEEEEvNT_6ParamsE,(.L_x_544 - _ZN7cutlass13device_kernelINS_4gemm6kernel13GemmUniversalIN4cute5tupleIJiiiiEEENS1_10collective13CollectiveMmaINS1_34MainloopSm90TmaGmmaWarpSpecializedILi4ENS5_IJNS4_1CILi1EEESB_SB_EEENS1_35KernelTmaWarpSpecializedCooperativeEEENS5_IJNSA_ILi192EEENSA_ILi240EEENSA_ILi64EEEEEENS_10bfloat16_tENS5_IJlSB_lEEESJ_SK_NS4_8TiledMMAINS4_8MMA_AtomIJNS4_4SM904GMMA27MMA_64x16x16_F32BF16BF16_SSILNSO_5MajorE0ELSQ_0ELNSO_7ScaleInE1ELSR_1EEEEEENS4_6LayoutINS5_IJNSA_ILi2EEESB_SB_EEENS5_IJSB_NSA_ILi0EEESX_EEEEENS5_IJNS4_10UnderscoreES10_S10_EEEEENS4_13SM90_TMA_LOADENS4_14ComposedLayoutINS4_7SwizzleILi3ELi4ELi3EEENS4_18smem_ptr_flag_bitsILi16EEENSU_INS5_IJNSA_ILi8EEESH_EEENS5_IJSH_SB_EEEEEEEvNS4_8identityES13_S1D_vS1E_EENS_8epilogue10collective6detail29Sm90TmaWarpSpecializedAdapterINS1H_15DefaultEpilogueISJ_SK_SK_NS1G_6thread17LinearCombinationISJ_Li1EffLNS1L_9ScaleType4KindE0ELNS_15FloatRoundStyleE2ESJ_EENS1_15EpilogueDefaultEEEEEvvEEEEvNT_6ParamsE)
        .other          _ZN7cutlass13device_kernelINS_4gemm6kernel13GemmUniversalIN4cute5tupleIJiiiiEEENS1_10collective13CollectiveMmaINS1_34MainloopSm90TmaGmmaWarpSpecializedILi4ENS5_IJNS4_1CILi1EEESB_SB_EEENS1_35KernelTmaWarpSpecializedCooperativeEEENS5_IJNSA_ILi192EEENSA_ILi240EEENSA_ILi64EEEEEENS_10bfloat16_tENS5_IJlSB_lEEESJ_SK_NS4_8TiledMMAINS4_8MMA_AtomIJNS4_4SM904GMMA27MMA_64x16x16_F32BF16BF16_SSILNSO_5MajorE0ELSQ_0ELNSO_7ScaleInE1ELSR_1EEEEEENS4_6LayoutINS5_IJNSA_ILi2EEESB_SB_EEENS5_IJSB_NSA_ILi0EEESX_EEEEENS5_IJNS4_10UnderscoreES10_S10_EEEEENS4_13SM90_TMA_LOADENS4_14ComposedLayoutINS4_7SwizzleILi3ELi4ELi3EEENS4_18smem_ptr_flag_bitsILi16EEENSU_INS5_IJNSA_ILi8EEESH_EEENS5_IJSH_SB_EEEEEEEvNS4_8identityES13_S1D_vS1E_EENS_8epilogue10collective6detail29Sm90TmaWarpSpecializedAdapterINS1H_15DefaultEpilogueISJ_SK_SK_NS1G_6thread17LinearCombinationISJ_Li1EffLNS1L_9ScaleType4KindE0ELNS_15FloatRoundStyleE2ESJ_EENS1_15EpilogueDefaultEEEEEvvEEEEvNT_6ParamsE,@"STO_CUDA_ENTRY STV_DEFAULT"
_ZN7cutlass13device_kernelINS_4gemm6kernel13GemmUniversalIN4cute5tupleIJiiiiEEENS1_10collective13CollectiveMmaINS1_34MainloopSm90TmaGmmaWarpSpecializedILi4ENS5_IJNS4_1CILi1EEESB_SB_EEENS1_35KernelTmaWarpSpecializedCooperativeEEENS5_IJNSA_ILi192EEENSA_ILi240EEENSA_ILi64EEEEEENS_10bfloat16_tENS5_IJlSB_lEEESJ_SK_NS4_8TiledMMAINS4_8MMA_AtomIJNS4_4SM904GMMA27MMA_64x16x16_F32BF16BF16_SSILNSO_5MajorE0ELSQ_0ELNSO_7ScaleInE1ELSR_1EEEEEENS4_6LayoutINS5_IJNSA_ILi2EEESB_SB_EEENS5_IJSB_NSA_ILi0EEESX_EEEEENS5_IJNS4_10UnderscoreES10_S10_EEEEENS4_13SM90_TMA_LOADENS4_14ComposedLayoutINS4_7SwizzleILi3ELi4ELi3EEENS4_18smem_ptr_flag_bitsILi16EEENSU_INS5_IJNSA_ILi8EEESH_EEENS5_IJSH_SB_EEEEEEEvNS4_8identityES13_S1D_vS1E_EENS_8epilogue10collective6detail29Sm90TmaWarpSpecializedAdapterINS1H_15DefaultEpilogueISJ_SK_SK_NS1G_6thread17LinearCombinationISJ_Li1EffLNS1L_9ScaleType4KindE0ELNS_15FloatRoundStyleE2ESJ_EENS1_15EpilogueDefaultEEEEEvvEEEEvNT_6ParamsE:
[----:B------:R-:W0:Y:S02]  /*0000*/  LDC R1, c[0x0][0x28] ;  /* 0x00000a00ff017b82 */ /* 0x000e240000000800 */
[----:B0-----:R-:W-:Y:S01]  /*0010*/  VIADD R1, R1, 0xfffffcc8 ;  /* 0xfffffcc801017836 */ /* 0x001fe20000000000 */
[----:B------:R-:W0:Y:S01]  /*0020*/  S2R R2, SR_TID.X ;  /* 0x0000000000027919 */ /* 0x000e220000002100 */
[----:B------:R-:W-:Y:S01]  /*0030*/  ELECT P0, URZ, PT ;  /* 0x00000000003f782f */ /* 0x000fe20003800000 */
[----:B------:R-:W-:Y:S01]  /*0040*/  BSSY B0, `(.L_x_0) ;  /* 0x000000f000007945 */ /* 0x000fe20003800000 */
[--C-:B0-----:R-:W-:Y:S02]  /*0050*/  SHF.R.U32.HI R0, RZ, 0x5, R2.reuse ;  /* 0x00000005ff007819 */ /* 0x101fe40000011602 */
[----:B------:R-:W-:-:S03]  /*0060*/  SHF.R.U32.HI R2, RZ, 0x7, R2 ;  /* 0x00000007ff027819 */ /* 0x000fc60000011602 */
[----:B------:R-:W0:Y:S04]  /*0070*/  SHFL.IDX PT, R3, R0, RZ, 0x1f ;  /* 0x00001fff00037589 */ /* 0x000e2800000e0000 */
[----:B------:R1:W2:Y:S01]  /*0080*/  SHFL.IDX PT, R5, R2, RZ, 0x1f ;  /* 0x00001fff02057589 */ /* 0x0002a200000e0000 */
[----:B0-----:R-:W-:-:S13]  /*0090*/  ISETP.NE.OR P0, PT, R3, RZ, !P0 ;  /* 0x000000ff0300720c */ /* 0x001fda0004705670 */
[----:B-12---:R-:W-:Y:S05]  /*00a0*/  @P0 BRA `(.L_x_1) ;  /* 0x0000000000200947 */ /* 0x006fea0003800000 */
[----:B------:R-:W-:Y:S02]  /*00b0*/  ULDC.64 UR4, c[0x0][0x198] ;  /* 0x0000660000047ab9 */ /* 0x000fe40000000a00 */
[----:B------:R-:W-:Y:S02]  /*00c0*/  UIADD3 UR6, UP0, UR4, 0xf0, URZ ;  /* 0x000000f004067890 */ /* 0x000fe4000ff1e03f */
[----:B------:R-:W-:Y:S02]  /*00d0*/  UIADD3 UR4, UP1, UR4, 0x1f0, URZ ;  /* 0x000001f004047890 */ /* 0x000fe4000ff3e03f */
[----:B------:R-:W-:Y:S02]  /*00e0*/  UIADD3.X UR7, URZ, UR5, URZ, UP0, !UPT ;  /* 0x000000053f077290 */ /* 0x000fe400087fe43f */
[----:B------:R-:W-:-:S07]  /*00f0*/  UIADD3.X UR5, URZ, UR5, URZ, UP1, !UPT ;  /* 0x000000053f057290 */ /* 0x000fce0008ffe43f */
[----:B------:R0:W-:Y:S02]  /*0100*/  UTMACCTL.PF [UR6] ;  /* 0x00000000060079b9 */ /* 0x0001e40008040000 */
[----:B------:R0:W-:Y:S02]  /*0110*/  UTMACCTL.PF [UR4] ;  /* 0x00000000040079b9 */ /* 0x0001e40008040000 */
[----:B0-----:R-:W-:Y:S01]  /*0120*/  NOP ;  /* 0x0000000000007918 */ /* 0x001fe20000000000 */
.L_x_1:
[----:B------:R-:W-:Y:S05]  /*0130*/  BSYNC B0 ;  /* 0x0000000000007941 */ /* 0x000fea0003800000 */
.L_x_0:
[----:B------:R-:W0:Y:S02]  /*0140*/  SHFL.IDX PT, R2, R0, RZ, 0x1f ;  /* 0x00001fff00027589 */ /* 0x000e2400000e0000 */
[----:B0-----:R-:W-:-:S13]  /*0150*/  ISETP.NE.AND P0, PT, R2, RZ, PT ;  /* 0x000000ff0200720c */ /* 0x001fda0003f05270 */
[----:B------:R-:W-:Y:S05]  /*0160*/  @P0 BRA `(.L_x_2) ;  /* 0x0000000000580947 */ /* 0x000fea0003800000 */
[----:B------:R-:W0:Y:S01]  /*0170*/  S2UR UR8, SR_CgaCtaId ;  /* 0x00000000000879c3 */ /* 0x000e220000008800 */
[----:B------:R-:W-:Y:S01]  /*0180*/  UMOV UR4, 0x400 ;  /* 0x0000040000047882 */ /* 0x000fe20000000000 */
[----:B------:R-:W-:Y:S01]  /*0190*/  UMOV UR5, 0x1 ;  /* 0x0000000100057882 */ /* 0x000fe20000000000 */
[----:B------:R-:W-:Y:S01]  /*01a0*/  UMOV UR6, 0x100 ;  /* 0x0000010000067882 */ /* 0x000fe20000000000 */
[----:B------:R-:W-:Y:S01]  /*01b0*/  ELECT P0, URZ, PT ;  /* 0x00000000003f782f */ /* 0x000fe20003800000 */
[----:B------:R-:W-:-:S04]  /*01c0*/  UIADD3 UR6, -UR6, 0x100000, URZ ;  /* 0x0010000006067890 */ /* 0x000fc8000fffe13f */
[----:B------:R-:W-:Y:S02]  /*01d0*/  USHF.L.U32 UR7, UR6, 0xb, URZ ;  /* 0x0000000b06077899 */ /* 0x000fe4000800063f */
[----:B------:R-:W-:Y:S02]  /*01e0*/  USHF.L.U32 UR6, UR6, 0x1, URZ ;  /* 0x0000000106067899 */ /* 0x000fe4000800063f */
[----:B0-----:R-:W-:Y:S02]  /*01f0*/  ULEA UR8, UR8, UR4, 0x18 ;  /* 0x0000000408087291 */ /* 0x001fe4000f8ec03f */
[----:B------:R-:W-:-:S04]  /*0200*/  UIADD3 UR4, -UR5, 0x100000, URZ ;  /* 0x0010000005047890 */ /* 0x000fc8000fffe13f */
[----:B------:R-:W-:Y:S02]  /*0210*/  USHF.L.U32 UR5, UR4, 0xb, URZ ;  /* 0x0000000b04057899 */ /* 0x000fe4000800063f */
[----:B------:R-:W-:Y:S01]  /*0220*/  USHF.L.U32 UR4, UR4, 0x1, URZ ;  /* 0x0000000104047899 */ /* 0x000fe2000800063f */
[----:B------:R-:W0:Y:S11]  /*0230*/  FENCE.VIEW.ASYNC.S ;  /* 0x00000000000073c6 */ /* 0x000e360000000000 */
[----:B0-----:R0:W1:Y:S01]  /*0240*/  SYNCS.EXCH.64 URZ, [UR8], UR4 ;  /* 0x00000004083f75b2 */ /* 0x0010620008000100 */
[----:B------:R0:W2:Y:S01]  /*0250*/  SYNCS.EXCH.64 URZ, [UR8+0x20], UR6 ;  /* 0x00002006083f75b2 */ /* 0x0000a20008000100 */
[----:B------:R0:W3:Y:S01]  /*0260*/  SYNCS.EXCH.64 URZ, [UR8+0x8], UR4 ;  /* 0x00000804083f75b2 */ /* 0x0000e20008000100 */
[----:B------:R0:W4:Y:S01]  /*0270*/  SYNCS.EXCH.64 URZ, [UR8+0x28], UR6 ;  /* 0x00002806083f75b2 */ /* 0x0001220008000100 */
[----:B------:R0:W0:Y:S01]  /*0280*/  SYNCS.EXCH.64 URZ, [UR8+0x10], UR4 ;  /* 0x00001004083f75b2 */ /* 0x0000220008000100 */
[----:B------:R0:W0:Y:S01]  /*0290*/  SYNCS.EXCH.64 URZ, [UR8+0x30], UR6 ;  /* 0x00003006083f75b2 */ /* 0x0000220008000100 */
[----:B------:R0:W0:Y:S01]  /*02a0*/  SYNCS.EXCH.64 URZ, [UR8+0x18], UR4 ;  /* 0x00001804083f75b2 */ /* 0x0000220008000100 */
[----:B------:R0:W0:Y:S01]  /*02b0*/  SYNCS.EXCH.64 URZ, [UR8+0x38], UR6 ;  /* 0x00003806083f75b2 */ /* 0x0000220008000100 */
[----:B------:R-:W-:Y:S01]  /*02c0*/  NOP ;  /* 0x0000000000007918 */ /* 0x000fe20000000000 */
.L_x_2:
[----:B------:R-:W5:Y:S01]  /*02d0*/  SHFL.IDX PT, R0, R0, RZ, 0x1f ;  /* 0x00001fff00007589 */ /* 0x000f6200000e0000 */
[----:B------:R-:W1:Y:S01]  /*02e0*/  LDC R2, c[0x0][0x65c] ;  /* 0x00019700ff027b82 */ /* 0x000e620000000800 */
[----:B------:R-:W-:Y:S02]  /*02f0*/  ELECT P0, URZ, PT ;  /* 0x00000000003f782f */ /* 0x000fe40003800000 */
[----:B------:R-:W-:Y:S01]  /*0300*/  SHF.R.S32.HI R6, RZ, 0x1f, R3 ;  /* 0x0000001fff067819 */ /* 0x000fe20000011403 */
[----:B------:R-:W2:Y:S01]  /*0310*/  S2R R4, SR_CTAID.Y ;  /* 0x0000000000047919 */ /* 0x000ea20000002600 */
[----:B0-----:R-:W-:Y:S01]  /*0320*/  UMOV UR4, 0x20 ;  /* 0x0000002000047882 */ /* 0x001fe20000000000 */
[C---:B------:R-:W-:Y:S01]  /*0330*/  ISETP.NE.AND P2, PT, R5.reuse, RZ, PT ;  /* 0x000000ff0500720c */ /* 0x040fe20003f45270 */
[----:B------:R-:W-:Y:S01]  /*0340*/  VIADD R10, R5, 0xffffffff ;  /* 0xffffffff050a7836 */ /* 0x000fe20000000000 */
[----:B------:R-:W-:Y:S01]  /*0350*/  LEA.HI R6, R6, R3, RZ, 0x2 ;  /* 0x0000000306067211 */ /* 0x000fe200078f10ff */
[----:B------:R-:W-:Y:S01]  /*0360*/  NOP ;  /* 0x0000000000007918 */ /* 0x000fe20000000000 */
[----:B------:R-:W-:-:S02]  /*0370*/  NOP ;  /* 0x0000000000007918 */ /* 0x000fc40000000000 */
[----:B------:R-:W-:Y:S02]  /*0380*/  ISETP.GE.U32.AND P1, PT, R10, 0x2, PT ;  /* 0x000000020a00780c */ /* 0x000fe40003f26070 */
[----:B-----5:R-:W-:Y:S02]  /*0390*/  ISETP.NE.OR P0, PT, R0, RZ, !P0 ;  /* 0x000000ff0000720c */ /* 0x020fe40004705670 */
[----:B-1----:R-:W-:Y:S02]  /*03a0*/  ISETP.NE.AND P3, PT, R2, 0x1, PT ;  /* 0x000000010200780c */ /* 0x002fe40003f65270 */
[----:B------:R-:W0:Y:S01]  /*03b0*/  S2R R2, SR_CTAID.X ;  /* 0x0000000000027919 */ /* 0x000e220000002500 */
[----:B------:R-:W-:-:S05]  /*03c0*/  LOP3.LUT R0, R6, 0xfffffffc, RZ, 0xc0, !PT ;  /* 0xfffffffc06007812 */ /* 0x000fca00078ec0ff */
[----:B------:R-:W-:Y:S02]  /*03d0*/  IMAD.IADD R0, R3, 0x1, -R0 ;  /* 0x0000000103007824 */ /* 0x000fe400078e0a00 */
[----:B------:R-:W-:Y:S01]  /*03e0*/  IMAD.MOV.U32 R3, RZ, RZ, RZ ;  /* 0x000000ffff037224 */ /* 0x000fe200078e00ff */
[----:B------:R-:W-:Y:S01]  /*03f0*/  VOTEU.ALL UP0, P0 ;  /* 0x00000000003f7886 */ /* 0x000fe20000000000 */
[----:B------:R-:W-:Y:S01]  /*0400*/  VOTEU.ALL UP1, P0 ;  /* 0x00000000003f7886 */ /* 0x000fe20000020000 */
[----:B------:R-:W0:Y:S01]  /*0410*/  @P3 LDC R9, c[0x0][0x10] ;  /* 0x00000400ff093b82 */ /* 0x000e220000000800 */
[----:B--2---:R-:W-:Y:S02]  /*0420*/  @P3 IMAD.MOV.U32 R6, RZ, RZ, R4 ;  /* 0x000000ffff063224 */ /* 0x004fe400078e0004 */
[----:B------:R-:W-:Y:S01]  /*0430*/  @!UP0 UMOV UR6, 0x400 ;  /* 0x0000040000068882 */ /* 0x000fe20000000000 */
[----:B------:R-:W-:-:S04]  /*0440*/  @!UP0 UIADD3 UR4, -UR4, 0x100000, URZ ;  /* 0x0010000004048890 */ /* 0x000fc8000fffe13f */
[----:B------:R-:W-:Y:S02]  /*0450*/  @!UP0 USHF.L.U32 UR5, UR4, 0xb, URZ ;  /* 0x0000000b04058899 */ /* 0x000fe4000800063f */
[----:B------:R-:W-:Y:S01]  /*0460*/  @!UP0 USHF.L.U32 UR4, UR4, 0x1, URZ ;  /* 0x0000000104048899 */ /* 0x000fe2000800063f */
[----:B------:R-:W-:Y:S01]  /*0470*/  @P3 IMAD.MOV.U32 R7, RZ, RZ, RZ ;  /* 0x000000ffff073224 */ /* 0x000fe200078e00ff */
[----:B------:R-:W1:Y:S08]  /*0480*/  @!UP0 S2UR UR7, SR_CgaCtaId ;  /* 0x00000000000789c3 */ /* 0x000e700000008800 */
[----:B------:R-:W2:Y:S01]  /*0490*/  @!P3 LDC R11, c[0x0][0xc] ;  /* 0x00000300ff0bbb82 */ /* 0x000ea20000000800 */
[----:B0-----:R-:W-:-:S04]  /*04a0*/  @P3 IMAD.WIDE.U32 R8, R2, R9, R6 ;  /* 0x0000000902083225 */ /* 0x001fc800078e0006 */
[----:B------:R-:W-:Y:S01]  /*04b0*/  @P3 IMAD.MOV.U32 R12, RZ, RZ, R8 ;  /* 0x000000ffff0c3224 */ /* 0x000fe200078e0008 */
[----:B-1----:R-:W-:Y:S01]  /*04c0*/  @!UP0 ULEA UR6, UR7, UR6, 0x18 ;  /* 0x0000000607068291 */ /* 0x002fe2000f8ec03f */
[----:B------:R-:W-:Y:S01]  /*04d0*/  VOTEU.ALL UP0, P0 ;  /* 0x00000000003f7886 */ /* 0x000fe20000000000 */
[----:B------:R-:W-:-:S04]  /*04e0*/  ISETP.NE.AND P0, PT, R0, 0x3, PT ;  /* 0x000000030000780c */ /* 0x000fc80003f05270 */
[----:B------:R-:W-:Y:S01]  /*04f0*/  ISETP.EQ.OR P0, PT, R0, RZ, !P0 ;  /* 0x000000ff0000720c */ /* 0x000fe20004702670 */
[----:B--2---:R-:W-:-:S03]  /*0500*/  @!P3 IMAD.WIDE.U32 R6, R11, R4, R2 ;  /* 0x000000040b06b225 */ /* 0x004fc600078e0002 */
[----:B------:R-:W-:Y:S01]  /*0510*/  ISETP.EQ.AND P0, PT, R5, RZ, P0 ;  /* 0x000000ff0500720c */ /* 0x000fe20000702270 */
[----:B------:R-:W-:Y:S01]  /*0520*/  @P3 IMAD.MOV.U32 R5, RZ, RZ, RZ ;  /* 0x000000ffff053224 */ /* 0x000fe200078e00ff */
[----:B------:R-:W0:Y:S02]  /*0530*/  FENCE.VIEW.ASYNC.S ;  /* 0x00000000000073c6 */ /* 0x000e240000000000 */
[----:B0-----:R0:W3:Y:S01]  /*0540*/  @!UP0 SYNCS.EXCH.64 URZ, [UR6+0x50], UR4 ;  /* 0x00005004063f85b2 */ /* 0x0010e20008000100 */
[----:B------:R-:W-:Y:S02]  /*0550*/  @!P3 IMAD.MOV.U32 R12, RZ, RZ, R6 ;  /* 0x000000ffff0cb224 */ /* 0x000fe400078e0006 */
[----:B------:R-:W-:Y:S01]  /*0560*/  @P3 IMAD.IADD R20, R9, 0x1, R5 ;  /* 0x0000000109143824 */ /* 0x000fe200078e0205 */
[----:B------:R-:W-:Y:S01]  /*0570*/  SEL R5, RZ, 0x1, !P0 ;  /* 0x00000001ff057807 */ /* 0x000fe20004000000 */
[----:B------:R-:W-:Y:S01]  /*0580*/  @!P3 IMAD.MOV.U32 R20, RZ, RZ, R7 ;  /* 0x000000ffff14b224 */ /* 0x000fe200078e0007 */
[----:B------:R0:W-:Y:S02]  /*0590*/  STL [R1+0xbc], R12 ;  /* 0x0000bc0c01007387 */ /* 0x0001e40000100800 */
[----:B------:R-:W-:-:S02]  /*05a0*/  SEL R5, R5, 0x2, P1 ;  /* 0x0000000205057807 */ /* 0x000fc40000800000 */
[----:B------:R0:W-:Y:S04]  /*05b0*/  STL [R1+0xb8], R20 ;  /* 0x0000b81401007387 */ /* 0x0001e80000100800 */
[----:B------:R0:W-:Y:S01]  /*05c0*/  STL [R1+0xb0], R5 ;  /* 0x0000b00501007387 */ /* 0x0001e20000100800 */
[----:B------:R0:W3:Y:S01]  /*05d0*/  @!UP1 SYNCS.EXCH.64 URZ, [UR6+0x58], UR4 ;  /* 0x00005804063f95b2 */ /* 0x0000e20008000100 */
[----:B------:R-:W-:Y:S01]  /*05e0*/  NOP ;  /* 0x0000000000007918 */ /* 0x000fe20000000000 */
[----:B---34-:R-:W-:Y:S06]  /*05f0*/  BAR.SYNC.DEFER_BLOCKING 0x0 ;  /* 0x0000000000007b1d */ /* 0x018fec0000010000 */
[----:B------:R-:W-:Y:S05]  /*0600*/  @!P2 BRA `(.L_x_3) ;  /* 0x000001b800d8a947 */ /* 0x000fea0003800000 */
[----:B------:R-:W-:-:S13]  /*0610*/  ISETP.GT.U32.AND P0, PT, R10, 0x1, PT ;  /* 0x000000010a00780c */ /* 0x000fda0003f04070 */
[----:B0-----:R-:W-:Y:S05]  /*0620*/  @P0 EXIT ;  /* 0x000000000000094d */ /* 0x001fea0003800000 */
[----:B------:R-:W-:Y:S01]  /*0630*/  IMAD.MOV.U32 R5, RZ, RZ, -0x1 ;  /* 0xffffffffff057424 */ /* 0x000fe200078e00ff */
[----:B------:R-:W-:Y:S01]  /*0640*/  ULDC.64 UR4, c[0x0][0x650] ;  /* 0x0001940000047ab9 */ /* 0x000fe20000000a00 */
[----:B------:R-:W-:Y:S01]  /*0650*/  PRMT R0, RZ, 0x7610, R0 ;  /* 0x00007610ff007816 */ /* 0x000fe20000000000 */
[----:B------:R-:W-:Y:S01]  /*0660*/  IMAD.MOV.U32 R19, RZ, RZ, -0x1 ;  /* 0xffffffffff137424 */ /* 0x000fe200078e00ff */
[----:B------:R-:W-:Y:S01]  /*0670*/  ISETP.GE.U32.AND P0, PT, R12, UR4, PT ;  /* 0x000000040c007c0c */ /* 0x000fe2000bf06070 */
[----:B------:R0:W-:Y:S01]  /*0680*/  STL [R1+0xb4], R5 ;  /* 0x0000b40501007387 */ /* 0x0001e20000100800 */
[----:B------:R-:W-:Y:S02]  /*0690*/  MOV R18, 0xffffffff ;  /* 0xffffffff00127802 */ /* 0x000fe40000000f00 */
[----:B------:R-:W-:-:S13]  /*06a0*/  ISETP.GE.U32.AND.EX P0, PT, R20, UR5, PT, P0 ;  /* 0x0000000514007c0c */ /* 0x000fda000bf06100 */
[----:B0-----:R-:W-:Y:S05]  /*06b0*/  @P0 BRA `(.L_x_4) ;  /* 0x0000000400640947 */ /* 0x001fea0003800000 */
[----:B------:R-:W0:Y:S01]  /*06c0*/  LDC.64 R14, c[0x0][0x628] ;  /* 0x00018a00ff0e7b82 */ /* 0x000e220000000a00 */
[----:B------:R-:W-:Y:S02]  /*06d0*/  IMAD.MOV.U32 R6, RZ, RZ, R12 ;  /* 0x000000ffff067224 */ /* 0x000fe400078e000c */
[----:B------:R-:W-:-:S05]  /*06e0*/  IMAD.MOV.U32 R7, RZ, RZ, R20 ;  /* 0x000000ffff077224 */ /* 0x000fca00078e0014 */
[----:B------:R-:W1:Y:S08]  /*06f0*/  LDC R0, c[0x0][0x630] ;  /* 0x00018c00ff007b82 */ /* 0x000e700000000800 */
[----:B------:R-:W2:Y:S01]  /*0700*/  LDC.64 R16, c[0x0][0x620] ;  /* 0x00018800ff107b82 */ /* 0x000ea20000000a00 */
[----:B0-----:R-:W-:-:S04]  /*0710*/  ISETP.NE.U32.AND P0, PT, R14, RZ, PT ;  /* 0x000000ff0e00720c */ /* 0x001fc80003f05070 */
[----:B------:R-:W-:-:S13]  /*0720*/  ISETP.NE.AND.EX P0, PT, R15, RZ, PT, P0 ;  /* 0x000000ff0f00720c */ /* 0x000fda0003f05300 */
[----:B-12---:R-:W-:Y:S05]  /*0730*/  @!P0 BRA `(.L_x_5) ;  /* 0x0000000000288947 */ /* 0x006fea0003800000 */
[----:B------:R-:W0:Y:S02]  /*0740*/  LDC R5, c[0x0][0x634] ;  /* 0x00018d00ff057b82 */ /* 0x000e240000000800 */
[----:B0-----:R-:W-:-:S05]  /*0750*/  IADD3 R5, P0, R12, R5, RZ ;  /* 0x000000050c057210 */ /* 0x001fca0007f1e0ff */
[----:B------:R-:W-:-:S04]  /*0760*/  IMAD.X R13, RZ, RZ, R20, P0 ;  /* 0x000000ffff0d7224 */ /* 0x000fc800000e0614 */
[----:B------:R-:W-:-:S04]  /*0770*/  IMAD.WIDE.U32 R6, R13, R14, RZ ;  /* 0x0000000e0d067225 */ /* 0x000fc800078e00ff */
[----:B------:R-:W-:-:S04]  /*0780*/  IMAD.WIDE.U32 R8, P0, R5, R15, R6 ;  /* 0x0000000f05087225 */ /* 0x000fc80007800006 */
[----:B------:R-:W-:-:S04]  /*0790*/  IMAD.WIDE.U32 R6, R5, R14, RZ ;  /* 0x0000000e05067225 */ /* 0x000fc800078e00ff */
[----:B------:R-:W-:Y:S01]  /*07a0*/  IMAD.X R11, RZ, RZ, RZ, P0 ;  /* 0x000000ffff0b7224 */ /* 0x000fe200000e06ff */
[----:B------:R-:W-:Y:S01]  /*07b0*/  IADD3 RZ, P0, R7, R8, RZ ;  /* 0x0000000807ff7210 */ /* 0x000fe20007f1e0ff */
[----:B------:R-:W-:-:S04]  /*07c0*/  IMAD.MOV.U32 R10, RZ, RZ, R9 ;  /* 0x000000ffff0a7224 */ /* 0x000fc800078e0009 */
[----:B------:R-:W-:-:S08]  /*07d0*/  IMAD.WIDE.U32.X R6, R13, R15, R10, P0 ;  /* 0x0000000f0d067225 */ /* 0x000fd000000e040a */
.L_x_5:
[-CC-:B------:R-:W-:Y:S01]  /*07e0*/  SHF.R.U64 R22, R6, R0.reuse, R7.reuse ;  /* 0x0000000006167219 */ /* 0x180fe20000001207 */
[----:B------:R-:W0:Y:S01]  /*07f0*/  LDC.64 R18, c[0x0][0x640] ;  /* 0x00019000ff127b82 */ /* 0x000e220000000a00 */
[----:B------:R-:W-:Y:S01]  /*0800*/  SHF.R.U32.HI R3, RZ, R0, R7 ;  /* 0x00000000ff037219 */ /* 0x000fe20000011607 */
[----:B------:R-:W-:Y:S01]  /*0810*/  ULDC UR4, c[0x0][0x150] ;  /* 0x0000540000047ab9 */ /* 0x000fe20000000800 */
[----:B------:R-:W-:Y:S01]  /*0820*/  IADD3 R5, P0, RZ, -R22, RZ ;  /* 0x80000016ff057210 */ /* 0x000fe20007f1e0ff */
[----:B------:R-:W-:Y:S01]  /*0830*/  IMAD.MOV.U32 R6, RZ, RZ, R12 ;  /* 0x000000ffff067224 */ /* 0x000fe200078e000c */
[----:B------:R-:W-:Y:S01]  /*0840*/  I2FP.F32.U32 R0, R2 ;  /* 0x0000000200007245 */ /* 0x000fe20000201000 */
[----:B------:R-:W-:Y:S02]  /*0850*/  IMAD.MOV.U32 R7, RZ, RZ, R20 ;  /* 0x000000ffff077224 */ /* 0x000fe400078e0014 */
[----:B------:R-:W1:Y:S01]  /*0860*/  LDC R10, c[0x0][0x618] ;  /* 0x00018600ff0a7b82 */ /* 0x000e620000000800 */
[----:B------:R-:W-:-:S02]  /*0870*/  IMAD.X R9, RZ, RZ, ~R3, P0 ;  /* 0x000000ffff097224 */ /* 0x000fc400000e0e03 */
[----:B------:R-:W-:Y:S01]  /*0880*/  FMUL R0, R0, UR4 ;  /* 0x0000000400007c20 */ /* 0x000fe20008400000 */
[----:B------:R-:W-:Y:S01]  /*0890*/  IMAD.WIDE.U32 R6, R5, R16, R6 ;  /* 0x0000001005067225 */ /* 0x000fe200078e0006 */
[----:B------:R-:W-:-:S03]  /*08a0*/  ULDC UR4, c[0x0][0x154] ;  /* 0x0000550000047ab9 */ /* 0x000fc60000000800 */
[----:B------:R-:W-:Y:S01]  /*08b0*/  IMAD R8, R9, R16, RZ ;  /* 0x0000001009087224 */ /* 0x000fe200078e02ff */
[----:B------:R-:W2:Y:S01]  /*08c0*/  LDC R3, c[0x0][0x144] ;  /* 0x00005100ff037b82 */ /* 0x000ea20000000800 */
[----:B------:R-:W3:Y:S01]  /*08d0*/  F2I.U32.TRUNC.NTZ R0, R0 ;  /* 0x0000000000007305 */ /* 0x000ee2000020f000 */
[----:B------:R-:W-:Y:S02]  /*08e0*/  IMAD.MOV.U32 R9, RZ, RZ, -0x1 ;  /* 0xffffffffff097424 */ /* 0x000fe400078e00ff */
[----:B------:R-:W-:-:S04]  /*08f0*/  IMAD R5, R5, R17, R8 ;  /* 0x0000001105057224 */ /* 0x000fc800078e0208 */
[----:B------:R-:W4:Y:S01]  /*0900*/  LDC R14, c[0x0][0x608] ;  /* 0x00018200ff0e7b82 */ /* 0x000f220000000800 */
[----:B------:R-:W-:Y:S01]  /*0910*/  IMAD.IADD R7, R7, 0x1, R5 ;  /* 0x0000000107077824 */ /* 0x000fe200078e0205 */
[----:B0-----:R-:W-:Y:S02]  /*0920*/  ISETP.NE.U32.AND P0, PT, R18, RZ, PT ;  /* 0x000000ff1200720c */ /* 0x001fe40003f05070 */
[----:B------:R-:W-:Y:S02]  /*0930*/  I2FP.F32.U32 R5, R4 ;  /* 0x0000000400057245 */ /* 0x000fe40000201000 */
[----:B------:R-:W-:Y:S02]  /*0940*/  ISETP.NE.AND.EX P0, PT, R19, RZ, PT, P0 ;  /* 0x000000ff1300720c */ /* 0x000fe40003f05300 */
[----:B------:R-:W0:Y:S01]  /*0950*/  LDC R8, c[0x0][0x658] ;  /* 0x00019600ff087b82 */ /* 0x000e220000000800 */
[----:B-1----:R-:W-:Y:S02]  /*0960*/  SHF.R.U64 R12, R6, R10, R7 ;  /* 0x0000000a060c7219 */ /* 0x002fe40000001207 */
[----:B---3--:R-:W-:-:S02]  /*0970*/  IADD3 R6, -R0, RZ, RZ ;  /* 0x000000ff00067210 */ /* 0x008fc40007ffe1ff */
[----:B------:R-:W-:-:S03]  /*0980*/  SHF.R.U32.HI R7, RZ, R10, R7 ;  /* 0x0000000aff077219 */ /* 0x000fc60000011607 */
[----:B------:R-:W1:Y:S01]  /*0990*/  LDC R13, c[0x0][0x148] ;  /* 0x00005200ff0d7b82 */ /* 0x000e620000000800 */
[----:B--2---:R-:W-:Y:S02]  /*09a0*/  IMAD R0, R3, R6, R2 ;  /* 0x0000000603007224 */ /* 0x004fe400078e0202 */
[----:B------:R-:W-:-:S04]  /*09b0*/  FMUL R3, R5, UR4 ;  /* 0x0000000405037c20 */ /* 0x000fc80008400000 */
[----:B------:R2:W3:Y:S01]  /*09c0*/  F2I.U32.TRUNC.NTZ R11, R3 ;  /* 0x00000003000b7305 */ /* 0x0004e2000020f000 */
[----:B------:R-:W1:Y:S01]  /*09d0*/  LDC R17, c[0x0][0x600] ;  /* 0x00018000ff117b82 */ /* 0x000e620000000800 */
[-CC-:B----4-:R-:W-:Y:S02]  /*09e0*/  SHF.R.U64 R23, R12, R14.reuse, R7.reuse ;  /* 0x0000000e0c177219 */ /* 0x190fe40000001207 */
[----:B------:R-:W-:Y:S01]  /*09f0*/  SHF.R.U32.HI R5, RZ, R14, R7 ;  /* 0x0000000eff057219 */ /* 0x000fe20000011607 */
[----:B------:R-:W-:-:S04]  /*0a00*/  IMAD.MOV.U32 R7, RZ, RZ, 0x1 ;  /* 0x00000001ff077424 */ /* 0x000fc800078e00ff */
[----:B------:R-:W4:Y:S01]  /*0a10*/  LDC R16, c[0x0][0x648] ;  /* 0x00019200ff107b82 */ /* 0x000f220000000800 */
[-C--:B0-----:R-:W-:Y:S02]  /*0a20*/  SHF.L.U32 R2, R9, R8.reuse, RZ ;  /* 0x0000000809027219 */ /* 0x081fe400000006ff */
[-CC-:B------:R-:W-:Y:S02]  /*0a30*/  SHF.R.U64 R14, R23, R8.reuse, R5.reuse ;  /* 0x00000008170e7219 */ /* 0x180fe40000001205 */
[----:B------:R-:W-:Y:S02]  /*0a40*/  SHF.R.U32.HI R15, RZ, R8, R5 ;  /* 0x00000008ff0f7219 */ /* 0x000fe40000011605 */
[----:B------:R-:W-:Y:S01]  /*0a50*/  LOP3.LUT R10, RZ, R2, RZ, 0x33, !PT ;  /* 0x00000002ff0a7212 */ /* 0x000fe200078e33ff */
[----:B------:R-:W0:Y:S01]  /*0a60*/  LDC R21, c[0x0][0x638] ;  /* 0x00018e00ff157b82 */ /* 0x000e220000000800 */
[----:B------:R-:W-:Y:S01]  /*0a70*/  SHF.L.U32 R5, R7, R8, RZ ;  /* 0x0000000807057219 */ /* 0x000fe200000006ff */
[----:B------:R-:W-:-:S02]  /*0a80*/  IMAD.MOV.U32 R2, RZ, RZ, R14 ;  /* 0x000000ffff027224 */ /* 0x000fc400078e000e */
[----:B--2---:R-:W-:-:S04]  /*0a90*/  IMAD.MOV.U32 R3, RZ, RZ, R15 ;  /* 0x000000ffff037224 */ /* 0x004fc800078e000f */
[----:B------:R-:W2:Y:S01]  /*0aa0*/  LDC R20, c[0x0][0x610] ;  /* 0x00018400ff147b82 */ /* 0x000ea20000000800 */
[----:B---3--:R-:W-:Y:S05]  /*0ab0*/  @!P0 BRA `(.L_x_6) ;  /* 0x0000000000288947 */ /* 0x008fea0003800000 */
[----:B------:R-:W3:Y:S02]  /*0ac0*/  LDC R9, c[0x0][0x64c] ;  /* 0x00019300ff097b82 */ /* 0x000ee40000000800 */
[----:B---3--:R-:W-:-:S05]  /*0ad0*/  IADD3 R9, P0, R14, R9, RZ ;  /* 0x000000090e097210 */ /* 0x008fca0007f1e0ff */
        /* <DEDUP_REMOVED lines=8> */
.L_x_6:
[----:B------:R3:W-:Y:S01]  /*0b60*/  STL [R1+0xb4], R22 ;  /* 0x0000b41601007387 */ /* 0x0007e20000100800 */
[----:B----4-:R-:W-:Y:S01]  /*0b70*/  SHF.R.U64 R2, R2, R16, R3 ;  /* 0x0000001002027219 */ /* 0x010fe20000001203 */
[----:B-1----:R-:W-:Y:S01]  /*0b80*/  VIADD R3, R17, 0xffffffff ;  /* 0xffffffff11037836 */ /* 0x002fe20000000000 */
[----:B------:R-:W-:Y:S01]  /*0b90*/  LOP3.LUT R10, R23, R10, RZ, 0xc0, !PT ;  /* 0x0000000a170a7212 */ /* 0x000fe200078ec0ff */
[----:B------:R-:W-:Y:S02]  /*0ba0*/  IMAD.MOV R11, RZ, RZ, -R11 ;  /* 0x000000ffff0b7224 */ /* 0x000fe400078e0a0b */
[----:B------:R-:W-:Y:S01]  /*0bb0*/  IMAD.MOV R6, RZ, RZ, -R2 ;  /* 0x000000ffff067224 */ /* 0x000fe200078e0a02 */
[----:B------:R-:W-:Y:S01]  /*0bc0*/  LOP3.LUT R3, R12, R3, RZ, 0xc0, !PT ;  /* 0x000000030c037212 */ /* 0x000fe200078ec0ff */
[----:B------:R-:W-:Y:S02]  /*0bd0*/  IMAD R5, R5, R2, R10 ;  /* 0x0000000205057224 */ /* 0x000fe400078e020a */
[----:B------:R-:W-:-:S02]  /*0be0*/  @P3 IMAD R0, R13, R11, R4 ;  /* 0x0000000b0d003224 */ /* 0x000fc400078e0204 */
[----:B0-----:R-:W-:Y:S02]  /*0bf0*/  IMAD R2, R6, R21, R14 ;  /* 0x0000001506027224 */ /* 0x001fe400078e020e */
[----:B--2---:R-:W-:Y:S02]  /*0c00*/  IMAD R18, R5, R20, R0 ;  /* 0x0000001405127224 */ /* 0x004fe400078e0200 */
[----:B------:R-:W-:Y:S02]  /*0c10*/  IMAD R3, R2, R17, R3 ;  /* 0x0000001102037224 */ /* 0x000fe400078e0203 */
[----:B------:R-:W-:-:S03]  /*0c20*/  IMAD.MOV.U32 R0, RZ, RZ, 0x1 ;  /* 0x00000001ff007424 */ /* 0x000fc600078e00ff */
[----:B------:R-:W-:Y:S02]  /*0c30*/  SEL R19, R3, R18, !P3 ;  /* 0x0000001203137207 */ /* 0x000fe40005800000 */
[----:B---3--:R-:W-:-:S07]  /*0c40*/  SEL R18, R18, R3, !P3 ;  /* 0x0000000312127207 */ /* 0x008fce0005800000 */
.L_x_4:
[----:B------:R-:W-:-:S08]  /*0c50*/  NOP ;  /* 0x0000000000007918 */ /* 0x000fd00000000000 */
[----:B------:R-:W0:Y:S02]  /*0c60*/  USETMAXREG.TRY_ALLOC.CTAPOOL UP0, 0xe8 ;  /* 0x000000e8000079c8 */ /* 0x000e240008000600 */
[----:B0-----:R-:W-:-:S13]  /*0c70*/  PLOP3.LUT P0, PT, PT, PT, UP0, 0x80, 0x0 ;  /* 0x000000000000781c */ /* 0x001fda0003f0f008 */
[----:B------:R-:W-:Y:S05]  /*0c80*/  @!P0 BRA `(.L_x_4) ;  /* 0xfffffffc00f08947 */ /* 0x000fea000383ffff */
[----:B------:R-:W-:Y:S02]  /*0c90*/  ULDC.64 UR4, c[0x0][0x598] ;  /* 0x0001660000047ab9 */ /* 0x000fe40000000a00 */
[----:B------:R-:W-:-:S04]  /*0ca0*/  ISETP.NE.U32.AND P0, PT, RZ, UR4, PT ;  /* 0x00000004ff007c0c */ /* 0x000fc8000bf05070 */
[----:B------:R-:W-:-:S13]  /*0cb0*/  ISETP.NE.AND.EX P0, PT, RZ, UR5, PT, P0 ;  /* 0x00000005ff007c0c */ /* 0x000fda000bf05300 */
[----:B------:R-:W-:Y:S05]  /*0cc0*/  @!P0 BRA `(.L_x_7) ;  /* 0x0000000000248947 */ /* 0x000fea0003800000 */
[----:B------:R-:W0:Y:S01]  /*0cd0*/  LDC.64 R2, c[0x0][0x598] ;  /* 0x00016600ff027b82 */ /* 0x000e220000000a00 */
[----:B------:R-:W-:Y:S02]  /*0ce0*/  ULDC.64 UR4, c[0x0][0x208] ;  /* 0x0000820000047ab9 */ /* 0x000fe40000000a00 */
[----:B0-----:R-:W2:Y:S02]  /*0cf0*/  LDG.E.64 R2, desc[UR4][R2.64] ;  /* 0x0000000402027981 */ /* 0x001ea4000c1e1b00 */
[----:B--2---:R-:W-:-:S04]  /*0d00*/  ISETP.NE.U32.AND P0, PT, R2, RZ, PT ;  /* 0x000000ff0200720c */ /* 0x004fc80003f05070 */
[----:B------:R-:W-:-:S13]  /*0d10*/  ISETP.NE.AND.EX P0, PT, R3, RZ, PT, P0 ;  /* 0x000000ff0300720c */ /* 0x000fda0003f05300 */
[----:B------:R-:W-:Y:S05]  /*0d20*/  @!P0 BRA `(.L_x_7) ;  /* 0x00000000000c8947 */ /* 0x000fea0003800000 */
[----:B------:R-:W-:Y:S02]  /*0d30*/  ULDC.64 UR4, c[0x0][0x208] ;  /* 0x0000820000047ab9 */ /* 0x000fe40000000a00 */
[----:B------:R0:W5:Y:S01]  /*0d40*/  LD.E R2, desc[UR4][R2.64] ;  /* 0x0000000402027980 */ /* 0x000162000c101900 */
[----:B------:R-:W-:Y:S05]  /*0d50*/  BRA `(.L_x_8) ;  /* 0x0000000000287947 */ /* 0x000fea0003800000 */
.L_x_7:
[----:B------:R-:W-:Y:S02]  /*0d60*/  ULDC.64 UR4, c[0x0][0x588] ;  /* 0x0001620000047ab9 */ /* 0x000fe40000000a00 */
[----:B------:R-:W-:-:S04]  /*0d70*/  ISETP.NE.U32.AND P0, PT, RZ, UR4, PT ;  /* 0x00000004ff007c0c */ /* 0x000fc8000bf05070 */
[----:B------:R-:W-:-:S13]  /*0d80*/  ISETP.NE.AND.EX P0, PT, RZ, UR5, PT, P0 ;  /* 0x00000005ff007c0c */ /* 0x000fda000bf05300 */
[----:B------:R-:W-:Y:S05]  /*0d90*/  @!P0 BRA `(.L_x_9) ;  /* 0x0000000000108947 */ /* 0x000fea0003800000 */
[----:B------:R-:W0:Y:S01]  /*0da0*/  LDC.64 R2, c[0x0][0x588] ;  /* 0x00016200ff027b82 */ /* 0x000e220000000a00 */
[----:B------:R-:W-:Y:S02]  /*0db0*/  ULDC.64 UR4, c[0x0][0x208] ;  /* 0x0000820000047ab9 */ /* 0x000fe40000000a00 */
[----:B0-----:R1:W5:Y:S01]  /*0dc0*/  LDG.E R2, desc[UR4][R2.64] ;  /* 0x0000000402027981 */ /* 0x001362000c1e1900 */
[----:B------:R-:W-:Y:S05]  /*0dd0*/  BRA `(.L_x_8) ;  /* 0x0000000000087947 */ /* 0x000fea0003800000 */
.L_x_9:
[----:B------:R-:W-:Y:S02]  /*0de0*/  ULDC UR4, c[0x0][0x580] ;  /* 0x0001600000047ab9 */ /* 0x000fe40000000800 */
[----:B------:R-:W-:-:S07]  /*0df0*/  MOV R2, UR4 ;  /* 0x0000000400027c02 */ /* 0x000fce0008000f00 */
.L_x_8:
[----:B------:R-:W-:Y:S02]  /*0e00*/  ULDC.64 UR4, c[0x0][0x5a0] ;  /* 0x0001680000047ab9 */ /* 0x000fe40000000a00 */
[----:B------:R-:W-:-:S04]  /*0e10*/  ISETP.NE.U32.AND P0, PT, RZ, UR4, PT ;  /* 0x00000004ff007c0c */ /* 0x000fc8000bf05070 */
[----:B------:R-:W-:-:S13]  /*0e20*/  ISETP.NE.AND.EX P0, PT, RZ, UR5, PT, P0 ;  /* 0x00000005ff007c0c */ /* 0x000fda000bf05300 */
[----:B------:R-:W-:Y:S05]  /*0e30*/  @!P0 BRA `(.L_x_10) ;  /* 0x0000000000248947 */ /* 0x000fea0003800000 */
[----:B------:R-:W2:Y:S01]  /*0e40*/  LDC.64 R4, c[0x0][0x5a0] ;  /* 0x00016800ff047b82 */ /* 0x000ea20000000a00 */
[----:B------:R-:W-:Y:S02]  /*0e50*/  ULDC.64 UR4, c[0x0][0x208] ;  /* 0x0000820000047ab9 */ /* 0x000fe40000000a00 */
[----:B--2---:R-:W2:Y:S02]  /*0e60*/  LDG.E.64 R4, desc[UR4][R4.64] ;  /* 0x0000000404047981 */ /* 0x004ea4000c1e1b00 */
[----:B--2---:R-:W-:-:S04]  /*0e70*/  ISETP.NE.U32.AND P0, PT, R4, RZ, PT ;  /* 0x000000ff0400720c */ /* 0x004fc80003f05070 */
[----:B------:R-:W-:-:S13]  /*0e80*/  ISETP.NE.AND.EX P0, PT, R5, RZ, PT, P0 ;  /* 0x000000ff0500720c */ /* 0x000fda0003f05300 */
[----:B------:R-:W-:Y:S05]  /*0e90*/  @!P0 BRA `(.L_x_10) ;  /* 0x00000000000c8947 */ /* 0x000fea0003800000 */
[----:B------:R-:W-:Y:S02]  /*0ea0*/  ULDC.64 UR4, c[0x0][0x208] ;  /* 0x0000820000047ab9 */ /* 0x000fe40000000a00 */
[----:B------:R2:W5:Y:S01]  /*0eb0*/  LD.E R16, desc[UR4][R4.64] ;  /* 0x0000000404107980 */ /* 0x000562000c101900 */
[----:B------:R-:W-:Y:S05]  /*0ec0*/  BRA `(.L_x_11) ;  /* 0x0000000000287947 */ /* 0x000fea0003800000 */
.L_x_10:
[----:B------:R-:W-:Y:S02]  /*0ed0*/  ULDC.64 UR4, c[0x0][0x590] ;  /* 0x0001640000047ab9 */ /* 0x000fe40000000a00 */
[----:B------:R-:W-:-:S04]  /*0ee0*/  ISETP.NE.U32.AND P0, PT, RZ, UR4, PT ;  /* 0x00000004ff007c0c */ /* 0x000fc8000bf05070 */
[----:B------:R-:W-:-:S13]  /*0ef0*/  ISETP.NE.AND.EX P0, PT, RZ, UR5, PT, P0 ;  /* 0x00000005ff007c0c */ /* 0x000fda000bf05300 */
[----:B------:R-:W-:Y:S05]  /*0f00*/  @!P0 BRA `(.L_x_12) ;  /* 0x0000000000108947 */ /* 0x000fea0003800000 */
[----:B------:R-:W2:Y:S01]  /*0f10*/  LDC.64 R16, c[0x0][0x590] ;  /* 0x00016400ff107b82 */ /* 0x000ea20000000a00 */
[----:B------:R-:W-:Y:S02]  /*0f20*/  ULDC.64 UR4, c[0x0][0x208] ;  /* 0x0000820000047ab9 */ /* 0x000fe40000000a00 */
[----:B--2---:R3:W5:Y:S01]  /*0f30*/  LDG.E R16, desc[UR4][R16.64] ;  /* 0x0000000410107981 */ /* 0x004762000c1e1900 */
[----:B------:R-:W-:Y:S05]  /*0f40*/  BRA `(.L_x_11) ;  /* 0x0000000000087947 */ /* 0x000fea0003800000 */
.L_x_12:
[----:B------:R-:W-:Y:S02]  /*0f50*/  ULDC UR4, c[0x0][0x584] ;  /* 0x0001610000047ab9 */ /* 0x000fe40000000800 */
[----:B------:R-:W-:-:S07]  /*0f60*/  IMAD.U32 R16, RZ, RZ, UR4 ;  /* 0x00000004ff107e24 */ /* 0x000fce000f8e00ff */
.L_x_11:
[----:B------:R-:W-:-:S13]  /*0f70*/  LOP3.LUT P0, RZ, R0, 0xff, RZ, 0xc0, !PT ;  /* 0x000000ff00ff7812 */ /* 0x000fda000780c0ff */
[----:B------:R-:W-:Y:S05]  /*0f80*/  @!P0 EXIT ;  /* 0x000000000000894d */ /* 0x000fea0003800000 */
[----:B------:R-:W-:Y:S02]  /*0f90*/  ULDC UR4, c[0x0][0x28c] ;  /* 0x0000a30000047ab9 */ /* 0x000fe40000000800 */
[----:B------:R-:W-:-:S04]  /*0fa0*/  UIADD3 UR4, UR4, 0x3f, URZ ;  /* 0x0000003f04047890 */ /* 0x000fc8000fffe03f */
[----:B------:R-:W-:-:S04]  /*0fb0*/  USHF.R.S32.HI UR5, URZ, 0x1f, UR4 ;  /* 0x0000001f3f057899 */ /* 0x000fc80008011404 */
[----:B------:R-:W-:-:S03]  /*0fc0*/  ULEA.HI UR5, UR5, UR4, URZ, 0x6 ;  /* 0x0000000405057291 */ /* 0x000fc6000f8f303f */
[----:B------:R-:W-:Y:S01]  /*0fd0*/  UMOV UR4, URZ ;  /* 0x0000003f00047c82 */ /* 0x000fe20008000000 */
[----:B------:R-:W-:Y:S01]  /*0fe0*/  USHF.R.S32.HI UR6, URZ, 0x6, UR5 ;  /* 0x000000063f067899 */ /* 0x000fe20008011405 */
[----:B01----:R-:W-:Y:S02]  /*0ff0*/  IMAD.U32 R3, RZ, RZ, UR4 ;  /* 0x00000004ff037e24 */ /* 0x003fe4000f8e00ff */
[----:B------:R-:W-:Y:S02]  /*1000*/  UMOV UR5, URZ ;  /* 0x0000003f00057c82 */ /* 0x000fe40008000000 */
[----:B------:R-:W-:Y:S02]  /*1010*/  IMAD.U32 R0, RZ, RZ, UR5 ;  /* 0x00000005ff007e24 */ /* 0x000fe4000f8e00ff */
[----:B--2---:R-:W-:-:S05]  /*1020*/  IMAD.U32 R4, RZ, RZ, UR6 ;  /* 0x00000006ff047e24 */ /* 0x004fca000f8e00ff */
[----:B------:R0:W-:Y:S04]  /*1030*/  STL [R1+0xd8], R4 ;  /* 0x0000d80401007387 */ /* 0x0001e80000100800 */
[----:B------:R0:W-:Y:S04]  /*1040*/  STL [R1+0xcc], R0 ;  /* 0x0000cc0001007387 */ /* 0x0001e80000100800 */
[----:B------:R0:W-:Y:S02]  /*1050*/  STL [R1+0xc4], R3 ;  /* 0x0000c40301007387 */ /* 0x0001e40000100800 */
.L_x_508:
[----:B0-----:R-:W0:Y:S01]  /*1060*/  S2R R0, SR_TID.X ;  /* 0x0000000000007919 */ /* 0x001e220000002100 */
[----:B-1----:R-:W1:Y:S01]  /*1070*/  S2UR UR7, SR_CgaCtaId ;  /* 0x00000000000779c3 */ /* 0x002e620000008800 */
[----:B------:R-:W-:Y:S02]  /*1080*/  UMOV UR6, 0x400 ;  /* 0x0000040000067882 */ /* 0x000fe40000000000 */
[----:B-1----:R-:W-:-:S06]  /*1090*/  ULEA UR8, UR7, UR6, 0x18 ;  /* 0x0000000607087291 */ /* 0x002fcc000f8ec03f */
[----:B---3--:R-:W-:Y:S01]  /*10a0*/  IMAD.U32 R17, RZ, RZ, UR8 ;  /* 0x00000008ff117e24 */ /* 0x008fe2000f8e00ff */
[----:B0-----:R-:W-:-:S04]  /*10b0*/  LOP3.LUT R0, R0, 0x80, RZ, 0xc0, !PT ;  /* 0x0000008000007812 */ /* 0x001fc800078ec0ff */
[----:B------:R-:W-:-:S06]  /*10c0*/  SHF.R.U32.HI R0, RZ, 0x7, R0 ;  /* 0x00000007ff007819 */ /* 0x000fcc0000011600 */
[----:B------:R-:W0:Y:S02]  /*10d0*/  SHFL.IDX PT, R0, R0, RZ, 0x1f ;  /* 0x00001fff00007589 */ /* 0x000e2400000e0000 */
[----:B0-----:R-:W-:-:S13]  /*10e0*/  R2UR UR4, R0 ;  /* 0x00000000000472ca */ /* 0x001fda00000e0000 */
[----:B------:R-:W-:-:S04]  /*10f0*/  ULEA.HI UR5, UR4, UR4, URZ, 0x1 ;  /* 0x0000000404057291 */ /* 0x000fc8000f8f083f */
[----:B------:R-:W-:-:S04]  /*1100*/  ULOP3.LUT UR5, UR5, 0x7fffe, URZ, 0xc0, !UPT ;  /* 0x0007fffe05057892 */ /* 0x000fc8000f8ec03f */
[----:B------:R-:W-:-:S03]  /*1110*/  UIADD3 UR5, UR4, -UR5, URZ ;  /* 0x8000000504057290 */ /* 0x000fc6000fffe03f */
[----:B------:R-:W-:Y:S01]  /*1120*/  ULDC UR4, c[0x0][0x28c] ;  /* 0x0000a30000047ab9 */ /* 0x000fe20000000800 */
[----:B------:R-:W-:Y:S01]  /*1130*/  ULEA UR5, UR5, UR8, 0xd ;  /* 0x0000000805057291 */ /* 0x000fe2000f8e683f */
[----:B------:R-:W-:-:S03]  /*1140*/  ISETP.LT.AND P0, PT, RZ, UR4, PT ;  /* 0x00000004ff007c0c */ /* 0x000fc6000bf01270 */
[----:B------:R-:W-:-:S04]  /*1150*/  UIADD3 UR5, UR5, 0x100, URZ ;  /* 0x0000010005057890 */ /* 0x000fc8000fffe03f */
[----:B------:R-:W-:-:S04]  /*1160*/  USHF.R.U32.HI UR5, URZ, 0x4, UR5 ;  /* 0x000000043f057899 */ /* 0x000fc80008011605 */
[----:B------:R-:W-:Y:S02]  /*1170*/  ULOP3.LUT UR36, UR5, 0x3fff, URZ, 0xc0, !UPT ;  /* 0x00003fff05247892 */ /* 0x000fe4000f8ec03f */
[----:B--2-4-:R-:W-:Y:S10]  /*1180*/  @P0 BRA `(.L_x_13) ;  /* 0x0000000000400947 */ /* 0x014ff40003800000 */
[----:B------:R-:W-:Y:S01]  /*1190*/  MOV R0, 0x0 ;  /* 0x0000000000007802 */ /* 0x000fe20000000f00 */
[----:B------:R-:W-:Y:S01]  /*11a0*/  ULDC.64 UR4, c[0x4][0x68] ;  /* 0x01001a0000047ab9 */ /* 0x000fe20000000a00 */
[----:B------:R-:W-:Y:S01]  /*11b0*/  ULDC.64 UR6, c[0x4][0x8] ;  /* 0x0100020000067ab9 */ /* 0x000fe20000000a00 */
[----:B------:R-:W-:Y:S01]  /*11c0*/  IMAD.U32 R4, RZ, RZ, UR4 ;  /* 0x00000004ff047e24 */ /* 0x000fe2000f8e00ff */
[----:B------:R0:W1:Y:S01]  /*11d0*/  LDC.64 R14, c[0x4][R0] ;  /* 0x01000000000e7b82 */ /* 0x0000620000000a00 */
[----:B------:R-:W-:Y:S01]  /*11e0*/  IMAD.U32 R5, RZ, RZ, UR5 ;  /* 0x00000005ff057e24 */ /* 0x000fe2000f8e00ff */
[----:B------:R-:W-:Y:S01]  /*11f0*/  ULDC.64 UR4, c[0x4][0x70] ;  /* 0x01001c0000047ab9 */ /* 0x000fe20000000a00 */
[----:B------:R-:W-:Y:S01]  /*1200*/  IMAD.U32 R10, RZ, RZ, UR6 ;  /* 0x00000006ff0a7e24 */ /* 0x000fe2000f8e00ff */
[----:B------:R-:W-:Y:S01]  /*1210*/  MOV R8, 0x1e1 ;  /* 0x000001e100087802 */ /* 0x000fe20000000f00 */
[----:B------:R-:W-:Y:S02]  /*1220*/  IMAD.U32 R6, RZ, RZ, UR4 ;  /* 0x00000004ff067e24 */ /* 0x000fe4000f8e00ff */
[----:B------:R-:W-:-:S02]  /*1230*/  IMAD.U32 R7, RZ, RZ, UR5 ;  /* 0x00000005ff077e24 */ /* 0x000fc4000f8e00ff */
[----:B------:R-:W-:Y:S02]  /*1240*/  IMAD.U32 R11, RZ, RZ, UR7 ;  /* 0x00000007ff0b7e24 */ /* 0x000fe4000f8e00ff */
[----:B------:R-:W-:Y:S02]  /*1250*/  IMAD.MOV.U32 R12, RZ, RZ, 0x1 ;  /* 0x00000001ff0c7424 */ /* 0x000fe400078e00ff */
[----:B0-----:R-:W-:-:S07]  /*1260*/  IMAD.MOV.U32 R13, RZ, RZ, RZ ;  /* 0x000000ffff0d7224 */ /* 0x001fce00078e00ff */
[----:B------:R-:W-:-:S07]  /*1270*/  LEPC R20, `(.L_x_13) ;  /* 0x000000001014794e */ /* 0x000fce0000000000 */
[----:B-1---5:R-:W-:Y:S05]  /*1280*/  CALL.ABS.NOINC R14 ;  /* 0x000000000e007343 */ /* 0x022fea0003c00000 */
.L_x_13:
[----:B------:R-:W2:Y:S02]  /*1290*/  LDL R20, [R1+0xb0] ;  /* 0x0000b00001147983 */ /* 0x000ea40000100800 */
[----:B--2---:R-:W-:-:S04]  /*12a0*/  LOP3.LUT R0, R20, 0x1, RZ, 0xfc, !PT ;  /* 0x0000000114007812 */ /* 0x004fc800078efcff */
[----:B------:R-:W-:-:S13]  /*12b0*/  ISETP.NE.AND P0, PT, R0, 0x3, PT ;  /* 0x000000030000780c */ /* 0x000fda0003f05270 */
[----:B------:R-:W-:Y:S05]  /*12c0*/  @!P0 BRA `(.L_x_14) ;  /* 0x0000000000048947 */ /* 0x000fea0003800000 */
[----:B------:R-:W-:Y:S01]  /*12d0*/  BPT.TRAP 0x1 ;  /* 0x000000040000795c */ /* 0x000fe20000300000 */
.L_x_14:
[----:B------:R-:W2:Y:S04]  /*12e0*/  LDL R3, [R1+0xc4] ;  /* 0x0000c40001037983 */ /* 0x000ea80000100800 */
[----:B------:R-:W3:Y:S01]  /*12f0*/  LDL R0, [R1+0xcc] ;  /* 0x0000cc0001007983 */ /* 0x000ee20000100800 */
[----:B------:R-:W-:Y:S02]  /*1300*/  R2UR UR4, R17 ;  /* 0x00000000110472ca */ /* 0x000fe400000e0000 */
[----:B--2---:R-:W-:Y:S02]  /*1310*/  R2UR UR6, R3 ;  /* 0x00000000030672ca */ /* 0x004fe400000e0000 */
[----:B---3--:R-:W-:-:S11]  /*1320*/  R2UR UR5, R0 ;  /* 0x00000000000572ca */ /* 0x008fd600000e0000 */
[----:B------:R-:W-:Y:S02]  /*1330*/  IMAD.U32 R3, RZ, RZ, UR6 ;  /* 0x00000006ff037e24 */ /* 0x000fe4000f8e00ff */
[----:B------:R-:W-:-:S03]  /*1340*/  IMAD.U32 R0, RZ, RZ, UR5 ;  /* 0x00000005ff007e24 */ /* 0x000fc6000f8e00ff */
[----:B------:R-:W-:Y:S02]  /*1350*/  LEA R3, R3, UR4, 0x3 ;  /* 0x0000000403037c11 */ /* 0x000fe4000f8e18ff */
[----:B------:R-:W-:-:S04]  /*1360*/  SHF.L.U32 R0, R0, 0x1f, RZ ;  /* 0x0000001f00007819 */ /* 0x000fc800000006ff */
[----:B------:R0:W1:Y:S01]  /*1370*/  SYNCS.PHASECHK.TRANS64.TRYWAIT P1, [R3+URZ], R0 ;  /* 0x00000000030075a7 */ /* 0x000062000802017f */
[----:B------:R-:W-:Y:S05]  /*1380*/  @!P0 BRA `(.L_x_15) ;  /* 0x0000000000048947 */ /* 0x000fea0003800000 */
[----:B------:R-:W-:Y:S01]  /*1390*/  BPT.TRAP 0x1 ;  /* 0x000000040000795c */ /* 0x000fe20000300000 */
.L_x_15:
[----:B-1----:R-:W-:Y:S05]  /*13a0*/  @P1 BRA `(.L_x_16) ;  /* 0x0000000000081947 */ /* 0x002fea0003800000 */
[----:B------:R-:W1:Y:S02]  /*13b0*/  SYNCS.PHASECHK.TRANS64.TRYWAIT P1, [R3+URZ], R0 ;  /* 0x00000000030075a7 */ /* 0x000e64000802017f */
[----:B-1----:R-:W-:Y:S05]  /*13c0*/  @!P1 BRA `(.L_x_17) ;  /* 0x000001c400349947 */ /* 0x002fea0003800000 */
.L_x_16:
[----:B------:R-:W2:Y:S02]  /*13d0*/  LDL R4, [R1+0xd8] ;  /* 0x0000d80001047983 */ /* 0x000ea40000100800 */
[----:B--2---:R-:W-:-:S13]  /*13e0*/  R2UR UR5, R4 ;  /* 0x00000000040572ca */ /* 0x004fda00000e0000 */
[----:B------:R-:W-:-:S04]  /*13f0*/  UISETP.LT.AND UP0, UPT, UR5, 0x1, UPT ;  /* 0x000000010500788c */ /* 0x000fc8000bf01270 */
[----:B------:R-:W-:-:S06]  /*1400*/  USEL UR4, UR5, 0x1, UP0 ;  /* 0x0000000105047887 */ /* 0x000fcc0008000000 */
[----:B------:R-:W-:-:S05]  /*1410*/  IMAD.U32 R8, RZ, RZ, UR4 ;  /* 0x00000004ff087e24 */ /* 0x000fca000f8e00ff */
[----:B------:R-:W-:Y:S01]  /*1420*/  IADD3 R8, -R8, UR5, RZ ;  /* 0x0000000508087c10 */ /* 0x000fe2000fffe1ff */
[----:B------:R-:W-:Y:S05]  /*1430*/  WARPSYNC.ALL ;  /* 0x0000000000007948 */ /* 0x000fea0003800000 */
[----:B------:R-:W-:Y:S01]  /*1440*/  ISETP.GE.AND P1, PT, R8, 0x1, PT ;  /* 0x000000010800780c */ /* 0x000fe20003f26270 */
[----:B------:R2:W-:Y:S04]  /*1450*/  STL [R1+0x1b4], R8 ;  /* 0x0001b40801007387 */ /* 0x0005e80000100800 */
[----:B-----5:R-:W-:Y:S04]  /*1460*/  STL [R1+0x1b0], R2 ;  /* 0x0001b00201007387 */ /* 0x020fe80000100800 */
[----:B------:R-:W3:Y:S01]  /*1470*/  LDL R15, [R1+0xc4] ;  /* 0x0000c400010f7983 */ /* 0x000ee20000100800 */
[----:B------:R-:W-:Y:S01]  /*1480*/  R2UR UR4, R17 ;  /* 0x00000000110472ca */ /* 0x000fe200000e0000 */
[----:B------:R-:W-:Y:S01]  /*1490*/  ULOP3.LUT UR5, UR36, 0x10000, URZ, 0xfc, !UPT ;  /* 0x0001000024057892 */ /* 0x000fe2000f8efc3f */
[----:B------:R-:W-:Y:S01]  /*14a0*/  WARPGROUP.ARRIVE ;  /* 0x00000000000079c5 */ /* 0x000fe20000000000 */
[----:B------:R-:W-:Y:S01]  /*14b0*/  UMOV UR37, 0x40000040 ;  /* 0x4000004000257882 */ /* 0x000fe20000000000 */
[----:B------:R-:W-:Y:S01]  /*14c0*/  UMOV UR39, 0x40000040 ;  /* 0x4000004000277882 */ /* 0x000fe20000000000 */
[----:B------:R-:W-:Y:S01]  /*14d0*/  STL.64 [R1+0x1a8], R18 ;  /* 0x0001a81201007387 */ /* 0x000fe20000100a00 */
[----:B------:R-:W-:Y:S01]  /*14e0*/  UMOV UR13, UR37 ;  /* 0x00000025000d7c82 */ /* 0x000fe20008000000 */
[----:B------:R-:W-:Y:S01]  /*14f0*/  IMAD.U32 R6, RZ, RZ, UR5 ;  /* 0x00000005ff067e24 */ /* 0x000fe2000f8e00ff */
[----:B------:R-:W-:Y:S01]  /*1500*/  UMOV UR15, 0x40000040 ;  /* 0x40000040000f7882 */ /* 0x000fe20000000000 */
[----:B------:R-:W-:Y:S01]  /*1510*/  STL.64 [R1+0x1a0], R16 ;  /* 0x0001a01001007387 */ /* 0x000fe20000100a00 */
[----:B------:R-:W-:Y:S01]  /*1520*/  UMOV UR17, UR37 ;  /* 0x0000002500117c82 */ /* 0x000fe20008000000 */
[----:B------:R-:W-:Y:S01]  /*1530*/  UMOV UR19, 0x40000040 ;  /* 0x4000004000137882 */ /* 0x000fe20000000000 */
[----:B------:R-:W-:Y:S01]  /*1540*/  UMOV UR33, UR37 ;  /* 0x0000002500217c82 */ /* 0x000fe20008000000 */
[----:B------:R-:W-:Y:S01]  /*1550*/  UIADD3 UR4, UR4, 0x18100, URZ ;  /* 0x0001810004047890 */ /* 0x000fe2000fffe03f */
[----:B------:R-:W-:Y:S01]  /*1560*/  UMOV UR35, 0x40000040 ;  /* 0x4000004000237882 */ /* 0x000fe20000000000 */
[----:B------:R-:W-:-:S02]  /*1570*/  UMOV UR9, UR37 ;  /* 0x0000002500097c82 */ /* 0x000fc40008000000 */
[----:B------:R-:W-:Y:S01]  /*1580*/  USHF.R.U32.HI UR4, URZ, 0x4, UR4 ;  /* 0x000000043f047899 */ /* 0x000fe20008011604 */
[----:B------:R-:W-:Y:S01]  /*1590*/  UMOV UR11, 0x40000040 ;  /* 0x40000040000b7882 */ /* 0x000fe20000000000 */
[----:B------:R-:W-:Y:S02]  /*15a0*/  UMOV UR29, UR37 ;  /* 0x00000025001d7c82 */ /* 0x000fe40008000000 */
[----:B------:R-:W-:Y:S01]  /*15b0*/  ULOP3.LUT UR4, UR4, 0x3fff, URZ, 0xc0, !UPT ;  /* 0x00003fff04047892 */ /* 0x000fe2000f8ec03f */
[----:B------:R-:W-:Y:S01]  /*15c0*/  UMOV UR31, 0x40000040 ;  /* 0x40000040001f7882 */ /* 0x000fe20000000000 */
[----:B------:R-:W-:Y:S02]  /*15d0*/  UMOV UR25, UR37 ;  /* 0x0000002500197c82 */ /* 0x000fe40008000000 */
[----:B------:R-:W-:Y:S01]  /*15e0*/  ULOP3.LUT UR7, UR4, 0x10000, URZ, 0xfc, !UPT ;  /* 0x0001000004077892 */ /* 0x000fe2000f8efc3f */
[----:B------:R-:W-:Y:S01]  /*15f0*/  UMOV UR27, 0x40000040 ;  /* 0x40000040001b7882 */ /* 0x000fe20000000000 */
[----:B------:R-:W-:Y:S01]  /*1600*/  UMOV UR49, UR37 ;  /* 0x0000002500317c82 */ /* 0x000fe20008000000 */
[----:B------:R-:W-:Y:S01]  /*1610*/  UMOV UR51, 0x40000040 ;  /* 0x4000004000337882 */ /* 0x000fe20000000000 */
[----:B------:R-:W-:-:S02]  /*1620*/  UMOV UR45, UR37 ;  /* 0x00000025002d7c82 */ /* 0x000fc40008000000 */
[----:B------:R-:W-:Y:S01]  /*1630*/  IMAD.U32 R7, RZ, RZ, UR7 ;  /* 0x00000007ff077e24 */ /* 0x000fe2000f8e00ff */
[----:B------:R-:W-:Y:S01]  /*1640*/  UMOV UR47, 0x40000040 ;  /* 0x40000040002f7882 */ /* 0x000fe20000000000 */
[----:B------:R-:W-:Y:S01]  /*1650*/  UMOV UR41, UR37 ;  /* 0x0000002500297c82 */ /* 0x000fe20008000000 */
[----:B------:R-:W-:Y:S01]  /*1660*/  UMOV UR43, 0x40000040 ;  /* 0x40000040002b7882 */ /* 0x000fe20000000000 */
[----:B------:R-:W-:Y:S01]  /*1670*/  UMOV UR53, UR37 ;  /* 0x0000002500357c82 */ /* 0x000fe20008000000 */
[----:B------:R-:W-:Y:S01]  /*1680*/  UMOV UR55, 0x40000040 ;  /* 0x4000004000377882 */ /* 0x000fe20000000000 */
[----:B------:R-:W-:Y:S01]  /*1690*/  UMOV UR57, UR37 ;  /* 0x0000002500397c82 */ /* 0x000fe20008000000 */
[----:B------:R-:W-:Y:S01]  /*16a0*/  UMOV UR59, 0x40000040 ;  /* 0x40000040003b7882 */ /* 0x000fe20000000000 */
[----:B------:R-:W-:Y:S01]  /*16b0*/  UMOV UR21, 0x40000040 ;  /* 0x4000004000157882 */ /* 0x000fe20000000000 */
[----:B---3--:R-:W-:Y:S01]  /*16c0*/  R2UR UR6, R15 ;  /* 0x000000000f0672ca */ /* 0x008fe200000e0000 */
[----:B------:R-:W-:Y:S04]  /*16d0*/  STL [R1+0x1b8], R15 ;  /* 0x0001b80f01007387 */ /* 0x000fe80000100800 */
[----:B------:R-:W-:Y:S04]  /*16e0*/  STL [R1+0x1bc], R6 ;  /* 0x0001bc0601007387 */ /* 0x000fe80000100800 */
[----:B------:R3:W-:Y:S04]  /*16f0*/  STL [R1+0x1c0], R7 ;  /* 0x0001c00701007387 */ /* 0x0007e80000100800 */
[----:B------:R-:W-:-:S02]  /*1700*/  UIMAD UR60, UR6, 0x600, UR5 ;  /* 0x00000600063c78a4 */ /* 0x000fc4000f8e0205 */
[----:B------:R-:W-:Y:S02]  /*1710*/  UIMAD UR4, UR6, 0x780, UR7 ;  /* 0x00000780060478a4 */ /* 0x000fe4000f8e0207 */
[----:B------:R-:W-:Y:S02]  /*1720*/  UIADD3 UR20, UR60, 0x400, URZ ;  /* 0x000004003c147890 */ /* 0x000fe4000fffe03f */
[----:B------:R-:W-:Y:S01]  /*1730*/  UIADD3 UR6, UR4, 0x80, URZ ;  /* 0x0000008004067890 */ /* 0x000fe2000fffe03f */
[----:B------:R-:W-:Y:S02]  /*1740*/  UMOV UR36, UR60 ;  /* 0x0000003c00247c82 */ /* 0x000fe40008000000 */
[----:B------:R-:W-:Y:S01]  /*1750*/  UMOV UR38, UR4 ;  /* 0x0000000400267c82 */ /* 0x000fe20008000000 */
[----:B------:R-:W-:Y:S01]  /*1760*/  UMOV UR12, UR36 ;  /* 0x00000024000c7c82 */ /* 0x000fe20008000000 */
[----:B------:R-:W-:Y:S01]  /*1770*/  HGMMA.64x16x16.F32.BF16 R20, gdesc[UR36], RZ, !UPT, gsb0 ;  /* 0x00200000241479f0 */ /* 0x000fe2000c0018ff */
[----:B------:R-:W-:Y:S01]  /*1780*/  UIADD3 UR7, UR4, 0x100, URZ ;  /* 0x0000010004077890 */ /* 0x000fe2000fffe03f */
[----:B------:R-:W-:Y:S01]  /*1790*/  UMOV UR14, UR6 ;  /* 0x00000006000e7c82 */ /* 0x000fe20008000000 */
[----:B------:R-:W-:Y:S01]  /*17a0*/  UMOV UR16, UR36 ;  /* 0x0000002400107c82 */ /* 0x000fe20008000000 */
[----:B------:R-:W-:Y:S01]  /*17b0*/  UIADD3 UR34, UR4, 0x180, URZ ;  /* 0x0000018004227890 */ /* 0x000fe2000fffe03f */
[----:B------:R-:W-:-:S03]  /*17c0*/  UMOV UR32, UR36 ;  /* 0x0000002400207c82 */ /* 0x000fc60008000000 */
[----:B------:R-:W-:Y:S01]  /*17d0*/  UMOV UR18, UR7 ;  /* 0x0000000700127c82 */ /* 0x000fe20008000000 */
[----:B------:R-:W-:Y:S01]  /*17e0*/  UIADD3 UR10, UR4, 0x200, URZ ;  /* 0x00000200040a7890 */ /* 0x000fe2000fffe03f */
        /* <DEDUP_REMOVED lines=13> */
[----:B------:R-:W-:Y:S01]  /*18c0*/  UMOV UR6, UR18 ;  /* 0x0000001200067c82 */ /* 0x000fe20008000000 */
[----:B------:R-:W-:Y:S01]  /*18d0*/  UMOV UR7, UR19 ;  /* 0x0000001300077c82 */ /* 0x000fe20008000000 */
[----:B------:R-:W-:Y:S01]  /*18e0*/  UIADD3 UR58, UR4, 0x600, URZ ;  /* 0x00000600043a7890 */ /* 0x000fe2000fffe03f */
[----:B------:R-:W-:Y:S01]  /*18f0*/  UMOV UR56, UR36 ;  /* 0x0000002400387c82 */ /* 0x000fe20008000000 */
[----:B------:R-:W-:Y:S01]  /*1900*/  UIADD3 UR5, UR60, 0x2, URZ ;  /* 0x000000023c057890 */ /* 0x000fe2000fffe03f */
[----:B------:R-:W-:-:S02]  /*1910*/  WARPGROUP.DEPBAR.LE gsb0, 0x0 ;  /* 0x00008000000079c5 */ /* 0x000fc40000010000 */
[----:B--2---:R-:W-:Y:S01]  /*1920*/  IMAD.MOV.U32 R8, RZ, RZ, R20 ;  /* 0x000000ffff087224 */ /* 0x004fe200078e0014 */
[----:B------:R-:W-:Y:S01]  /*1930*/  MOV R4, R24 ;  /* 0x0000001800047202 */ /* 0x000fe20000000f00 */
[----:B---3--:R-:W-:Y:S02]  /*1940*/  IMAD.MOV.U32 R7, RZ, RZ, R21 ;  /* 0x000000ffff077224 */ /* 0x008fe400078e0015 */
[----:B------:R-:W-:Y:S02]  /*1950*/  IMAD.MOV.U32 R6, RZ, RZ, R22 ;  /* 0x000000ffff067224 */ /* 0x000fe400078e0016 */
[----:B------:R-:W-:Y:S02]  /*1960*/  IMAD.MOV.U32 R5, RZ, RZ, R23 ;  /* 0x000000ffff057224 */ /* 0x000fe400078e0017 */
[----:B01----:R-:W-:Y:S02]  /*1970*/  IMAD.MOV.U32 R3, RZ, RZ, R25 ;  /* 0x000000ffff037224 */ /* 0x003fe400078e0019 */
[----:B------:R-:W-:-:S02]  /*1980*/  IMAD.MOV.U32 R2, RZ, RZ, R26 ;  /* 0x000000ffff027224 */ /* 0x000fc400078e001a */
[----:B------:R-:W-:Y:S02]  /*1990*/  IMAD.MOV.U32 R0, RZ, RZ, R27 ;  /* 0x000000ffff007224 */ /* 0x000fe400078e001b */
[----:B------:R-:W-:-:S06]  /*19a0*/  WARPGROUP.ARRIVE ;  /* 0x00000000000079c5 */ /* 0x000fcc0000000000 */
[----:B------:R-:W-:Y:S01]  /*19b0*/  HGMMA.64x16x16.F32.BF16 R20, gdesc[UR12], RZ, !UPT, gsb0 ;  /* 0x002000000c1479f0 */ /* 0x000fe2000c0018ff */
[----:B------:R-:W-:Y:S01]  /*19c0*/  UMOV UR12, UR14 ;  /* 0x0000000e000c7c82 */ /* 0x000fe20008000000 */
[----:B------:R-:W-:Y:S01]  /*19d0*/  UIADD3 UR14, UR4, 0x680, URZ ;  /* 0x00000680040e7890 */ /* 0x000fe2000fffe03f */
[----:B------:R-:W-:Y:S01]  /*19e0*/  UMOV UR13, UR15 ;  /* 0x0000000f000d7c82 */ /* 0x000fe20008000000 */
[----:B------:R-:W-:Y:S01]  /*19f0*/  UMOV UR15, 0x40000040 ;  /* 0x40000040000f7882 */ /* 0x000fe20000000000 */
[----:B------:R-:W-:Y:S02]  /*1a00*/  WARPGROUP.DEPBAR.LE gsb0, 0x0 ;  /* 0x00008000000079c5 */ /* 0x000fe40000010000 */
[----:B------:R-:W-:Y:S01]  /*1a10*/  WARPGROUP.ARRIVE ;  /* 0x00000000000079c5 */ /* 0x000fe20000000000 */
[----:B------:R-:W-:Y:S02]  /*1a20*/  IMAD.MOV.U32 R16, RZ, RZ, R20 ;  /* 0x000000ffff107224 */ /* 0x000fe400078e0014 */
[----:B------:R-:W-:-:S02]  /*1a30*/  IMAD.MOV.U32 R15, RZ, RZ, R21 ;  /* 0x000000ffff0f7224 */ /* 0x000fc400078e0015 */
[----:B------:R-:W-:Y:S01]  /*1a40*/  IMAD.MOV.U32 R14, RZ, RZ, R22 ;  /* 0x000000ffff0e7224 */ /* 0x000fe200078e0016 */
[----:B------:R-:W-:Y:S01]  /*1a50*/  HGMMA.64x16x16.F32.BF16 R28, gdesc[UR16], RZ, !UPT, gsb0 ;  /* 0x00200000101c79f0 */ /* 0x000fe2000c0018ff */
[----:B------:R-:W-:Y:S01]  /*1a60*/  IMAD.MOV.U32 R12, RZ, RZ, R24 ;  /* 0x000000ffff0c7224 */ /* 0x000fe200078e0018 */
[----:B------:R-:W-:Y:S01]  /*1a70*/  UIADD3 UR18, UR4, 0x700, URZ ;  /* 0x0000070004127890 */ /* 0x000fe2000fffe03f */
[----:B------:R-:W-:Y:S01]  /*1a80*/  IMAD.MOV.U32 R13, RZ, RZ, R23 ;  /* 0x000000ffff0d7224 */ /* 0x000fe200078e0017 */
[----:B------:R-:W-:Y:S01]  /*1a90*/  UMOV UR16, UR36 ;  /* 0x0000002400107c82 */ /* 0x000fe20008000000 */
[----:B------:R-:W-:Y:S01]  /*1aa0*/  IMAD.MOV.U32 R10, RZ, RZ, R26 ;  /* 0x000000ffff0a7224 */ /* 0x000fe200078e001a */
[----:B------:R-:W-:Y:S01]  /*1ab0*/  UMOV UR17, UR37 ;  /* 0x0000002500117c82 */ /* 0x000fe20008000000 */
[----:B------:R-:W-:Y:S01]  /*1ac0*/  IMAD.MOV.U32 R9, RZ, RZ, R27 ;  /* 0x000000ffff097224 */ /* 0x000fe200078e001b */
[----:B------:R-:W-:Y:S01]  /*1ad0*/  UMOV UR19, 0x40000040 ;  /* 0x4000004000137882 */ /* 0x000fe20000000000 */
[----:B------:R-:W-:Y:S01]  /*1ae0*/  IMAD.MOV.U32 R11, RZ, RZ, R25 ;  /* 0x000000ffff0b7224 */ /* 0x000fe200078e0019 */
[----:B------:R-:W-:Y:S01]  /*1af0*/  UMOV UR22, UR18 ;  /* 0x0000001200167c82 */ /* 0x000fe20008000000 */
[----:B------:R-:W-:Y:S01]  /*1b00*/  UMOV UR23, UR19 ;  /* 0x0000001300177c82 */ /* 0x000fe20008000000 */
[----:B------:R-:W-:-:S02]  /*1b10*/  WARPGROUP.DEPBAR.LE gsb0, 0x0 ;  /* 0x00008000000079c5 */ /* 0x000fc40000010000 */
[----:B------:R-:W-:Y:S01]  /*1b20*/  WARPGROUP.ARRIVE ;  /* 0x00000000000079c5 */ /* 0x000fe20000000000 */
[----:B------:R-:W-:Y:S01]  /*1b30*/  IMAD.MOV.U32 R20, RZ, RZ, R32 ;  /* 0x000000ffff147224 */ /* 0x000fe200078e0020 */
[----:B------:R-:W-:Y:S01]  /*1b40*/  MOV R24, R28 ;  /* 0x0000001c00187202 */ /* 0x000fe20000000f00 */
[----:B------:R-:W-:Y:S02]  /*1b50*/  IMAD.MOV.U32 R18, RZ, RZ, R34 ;  /* 0x000000ffff127224 */ /* 0x000fe400078e0022 */
[----:B------:R-:W-:Y:S01]  /*1b60*/  IMAD.MOV.U32 R17, RZ, RZ, R35 ;  /* 0x000000ffff117224 */ /* 0x000fe200078e0023 */
[----:B------:R-:W-:Y:S01]  /*1b70*/  HGMMA.64x16x16.F32.BF16 R208, gdesc[UR32], RZ, !UPT, gsb0 ;  /* 0x0020000020d079f0 */ /* 0x000fe2000c0018ff */
[----:B------:R-:W-:Y:S01]  /*1b80*/  IMAD.MOV.U32 R19, RZ, RZ, R33 ;  /* 0x000000ffff137224 */ /* 0x000fe200078e0021 */
[----:B------:R-:W-:Y:S01]  /*1b90*/  UMOV UR32, UR12 ;  /* 0x0000000c00207c82 */ /* 0x000fe20008000000 */
[----:B------:R-:W-:Y:S01]  /*1ba0*/  IMAD.MOV.U32 R22, RZ, RZ, R30 ;  /* 0x000000ffff167224 */ /* 0x000fe200078e001e */
[----:B------:R-:W-:Y:S01]  /*1bb0*/  UMOV UR33, UR13 ;  /* 0x0000000d00217c82 */ /* 0x000fe20008000000 */
[----:B------:R-:W-:Y:S01]  /*1bc0*/  IMAD.MOV.U32 R21, RZ, RZ, R31 ;  /* 0x000000ffff157224 */ /* 0x000fe200078e001f */
[----:B------:R-:W-:Y:S01]  /*1bd0*/  UMOV UR12, UR36 ;  /* 0x00000024000c7c82 */ /* 0x000fe20008000000 */
[----:B------:R-:W-:Y:S01]  /*1be0*/  IMAD.MOV.U32 R23, RZ, RZ, R29 ;  /* 0x000000ffff177224 */ /* 0x000fe200078e001d */
[----:B------:R-:W-:Y:S01]  /*1bf0*/  UMOV UR13, UR37 ;  /* 0x00000025000d7c82 */ /* 0x000fe20008000000 */
[----:B------:R-:W-:-:S02]  /*1c00*/  WARPGROUP.DEPBAR.LE gsb0, 0x0 ;  /* 0x00008000000079c5 */ /* 0x000fc40000010000 */
[----:B------:R-:W-:Y:S01]  /*1c10*/  WARPGROUP.ARRIVE ;  /* 0x00000000000079c5 */ /* 0x000fe20000000000 */
[----:B------:R0:W-:Y:S04]  /*1c20*/  STL.64 [R1+0x270], R214 ;  /* 0x000270d601007387 */ /* 0x0001e80000100a00 */
[----:B------:R1:W-:Y:S01]  /*1c30*/  STL.64 [R1+0x268], R212 ;  /* 0x000268d401007387 */ /* 0x0003e20000100a00 */
[----:B------:R-:W-:Y:S01]  /*1c40*/  HGMMA.64x16x16.F32.BF16 R192, gdesc[UR8], RZ, !UPT, gsb0 ;  /* 0x0020000008c079f0 */ /* 0x000fe2000c0018ff */
[----:B------:R-:W-:Y:S01]  /*1c50*/  UMOV UR8, UR5 ;  /* 0x0000000500087c82 */ /* 0x000fe20008000000 */
[----:B------:R-:W-:Y:S01]  /*1c60*/  UMOV UR9, 0x40000040 ;  /* 0x4000004000097882 */ /* 0x000fe20000000000 */
[----:B------:R2:W-:Y:S01]  /*1c70*/  STL.64 [R1+0x260], R210 ;  /* 0x000260d201007387 */ /* 0x0005e20000100a00 */
[----:B------:R-:W-:Y:S01]  /*1c80*/  UIADD3 UR5, UR4, 0x102, URZ ;  /* 0x0000010204057890 */ /* 0x000fe2000fffe03f */
[----:B0-----:R-:W-:-:S02]  /*1c90*/  IMAD.MOV.U32 R214, RZ, RZ, R18 ;  /* 0x000000ffffd67224 */ /* 0x001fc400078e0012 */
[----:B------:R0:W-:Y:S01]  /*1ca0*/  STL.64 [R1+0x258], R208 ;  /* 0x000258d001007387 */ /* 0x0001e20000100a00 */
[----:B------:R-:W-:Y:S01]  /*1cb0*/  IMAD.MOV.U32 R215, RZ, RZ, R17 ;  /* 0x000000ffffd77224 */ /* 0x000fe200078e0011 */
[----:B-1----:R-:W-:Y:S01]  /*1cc0*/  MOV R212, R20 ;  /* 0x0000001400d47202 */ /* 0x002fe20000000f00 */
[----:B------:R-:W-:-:S03]  /*1cd0*/  IMAD.MOV.U32 R213, RZ, RZ, R19 ;  /* 0x000000ffffd57224 */ /* 0x000fc600078e0013 */
[----:B------:R1:W-:Y:S01]  /*1ce0*/  STL.64 [R1+0x290], R214 ;  /* 0x000290d601007387 */ /* 0x0003e20000100a00 */
[----:B--2---:R-:W-:Y:S02]  /*1cf0*/  IMAD.MOV.U32 R210, RZ, RZ, R22 ;  /* 0x000000ffffd27224 */ /* 0x004fe400078e0016 */
[----:B------:R-:W-:Y:S01]  /*1d00*/  IMAD.MOV.U32 R211, RZ, RZ, R21 ;  /* 0x000000ffffd37224 */ /* 0x000fe200078e0015 */
[----:B------:R2:W-:Y:S01]  /*1d10*/  STL.64 [R1+0x288], R212 ;  /* 0x000288d401007387 */ /* 0x0005e20000100a00 */
[----:B0-----:R-:W-:Y:S02]  /*1d20*/  IMAD.MOV.U32 R208, RZ, RZ, R24 ;  /* 0x000000ffffd07224 */ /* 0x001fe400078e0018 */
[----:B------:R-:W-:Y:S01]  /*1d30*/  IMAD.MOV.U32 R209, RZ, RZ, R23 ;  /* 0x000000ffffd17224 */ /* 0x000fe200078e0017 */
[----:B------:R0:W-:Y:S01]  /*1d40*/  STL.64 [R1+0x280], R210 ;  /* 0x000280d201007387 */ /* 0x0001e20000100a00 */
[----:B-1----:R-:W-:-:S03]  /*1d50*/  IMAD.MOV.U32 R214, RZ, RZ, R10 ;  /* 0x000000ffffd67224 */ /* 0x002fc600078e000a */
[----:B------:R1:W-:Y:S01]  /*1d60*/  STL.64 [R1+0x278], R208 ;  /* 0x000278d001007387 */ /* 0x0003e20000100a00 */
[----:B------:R-:W-:Y:S02]  /*1d70*/  IMAD.MOV.U32 R215, RZ, RZ, R9 ;  /* 0x000000ffffd77224 */ /* 0x000fe400078e0009 */
[----:B--2---:R-:W-:Y:S02]  /*1d80*/  IMAD.MOV.U32 R212, RZ, RZ, R12 ;  /* 0x000000ffffd47224 */ /* 0x004fe400078e000c */
[----:B------:R-:W-:Y:S01]  /*1d90*/  IMAD.MOV.U32 R213, RZ, RZ, R11 ;  /* 0x000000ffffd57224 */ /* 0x000fe200078e000b */
[----:B------:R2:W-:Y:S01]  /*1da0*/  STL.64 [R1+0x2b0], R214 ;  /* 0x0002b0d601007387 */ /* 0x0005e20000100a00 */
[----:B0-----:R-:W-:Y:S01]  /*1db0*/  IMAD.MOV.U32 R210, RZ, RZ, R14 ;  /* 0x000000ffffd27224 */ /* 0x001fe200078e000e */
[----:B------:R-:W-:Y:S01]  /*1dc0*/  MOV R14, UR34 ;  /* 0x00000022000e7c02 */ /* 0x000fe20008000f00 */
[----:B------:R-:W-:Y:S01]  /*1dd0*/  IMAD.MOV.U32 R211, RZ, RZ, R13 ;  /* 0x000000ffffd37224 */ /* 0x000fe200078e000d */
[----:B------:R0:W-:Y:S01]  /*1de0*/  STL.64 [R1+0x2a8], R212 ;  /* 0x0002a8d401007387 */ /* 0x0001e20000100a00 */
[----:B------:R-:W-:Y:S01]  /*1df0*/  MOV R13, UR35 ;  /* 0x00000023000d7c02 */ /* 0x000fe20008000f00 */
[----:B------:R-:W-:Y:S01]  /*1e00*/  UMOV UR34, UR20 ;  /* 0x0000001400227c82 */ /* 0x000fe20008000000 */
[----:B------:R-:W-:Y:S01]  /*1e10*/  UMOV UR35, UR21 ;  /* 0x0000001500237c82 */ /* 0x000fe20008000000 */
[----:B------:R3:W-:Y:S01]  /*1e20*/  STL.64 [R1+0x2a0], R210 ;  /* 0x0002a0d201007387 */ /* 0x0007e20000100a00 */
[----:B-1----:R-:W-:-:S02]  /*1e30*/  IMAD.MOV.U32 R208, RZ, RZ, R16 ;  /* 0x000000ffffd07224 */ /* 0x002fc400078e0010 */
[----:B--2---:R-:W-:Y:S01]  /*1e40*/  IMAD.MOV.U32 R215, RZ, RZ, R0 ;  /* 0x000000ffffd77224 */ /* 0x004fe200078e0000 */
[----:B------:R-:W-:Y:S01]  /*1e50*/  MOV R0, UR31 ;  /* 0x0000001f00007c02 */ /* 0x000fe20008000f00 */
[----:B------:R-:W-:Y:S02]  /*1e60*/  IMAD.MOV.U32 R209, RZ, RZ, R15 ;  /* 0x000000ffffd17224 */ /* 0x000fe400078e000f */
[----:B------:R-:W-:Y:S02]  /*1e70*/  IMAD.MOV.U32 R214, RZ, RZ, R2 ;  /* 0x000000ffffd67224 */ /* 0x000fe400078e0002 */
[----:B0-----:R-:W-:Y:S01]  /*1e80*/  IMAD.MOV.U32 R212, RZ, RZ, R4 ;  /* 0x000000ffffd47224 */ /* 0x001fe200078e0004 */
[----:B------:R-:W-:Y:S02]  /*1e90*/  WARPGROUP.DEPBAR.LE gsb0, 0x0 ;  /* 0x00008000000079c5 */ /* 0x000fe40000010000 */
[----:B------:R-:W-:Y:S01]  /*1ea0*/  WARPGROUP.ARRIVE ;  /* 0x00000000000079c5 */ /* 0x000fe20000000000 */
[----:B---3--:R-:W-:Y:S01]  /*1eb0*/  IMAD.MOV.U32 R211, RZ, RZ, R5 ;  /* 0x000000ffffd37224 */ /* 0x008fe200078e0005 */
[----:B------:R0:W-:Y:S01]  /*1ec0*/  STL.64 [R1+0x298], R208 ;  /* 0x000298d001007387 */ /* 0x0001e20000100a00 */
[----:B------:R-:W-:Y:S01]  /*1ed0*/  IMAD.MOV.U32 R213, RZ, RZ, R3 ;  /* 0x000000ffffd57224 */ /* 0x000fe200078e0003 */
[----:B------:R-:W-:Y:S01]  /*1ee0*/  MOV R3, UR30 ;  /* 0x0000001e00037c02 */ /* 0x000fe20008000f00 */
[----:B------:R-:W-:Y:S01]  /*1ef0*/  IMAD.MOV.U32 R210, RZ, RZ, R6 ;  /* 0x000000ffffd27224 */ /* 0x000fe200078e0006 */
[----:B------:R-:W-:Y:S01]  /*1f00*/  HGMMA.64x16x16.F32.BF16 R176, gdesc[UR28], RZ, !UPT, gsb0 ;  /* 0x002000001cb079f0 */ /* 0x000fe2000c0018ff */
[----:B------:R-:W-:Y:S01]  /*1f10*/  UMOV UR28, UR6 ;  /* 0x00000006001c7c82 */ /* 0x000fe20008000000 */
[----:B------:R-:W-:Y:S01]  /*1f20*/  UIADD3 UR6, UR4, 0x580, URZ ;  /* 0x0000058004067890 */ /* 0x000fe2000fffe03f */
[----:B------:R-:W-:Y:S01]  /*1f30*/  MOV R5, UR28 ;  /* 0x0000001c00057c02 */ /* 0x000fe20008000f00 */
[----:B------:R-:W-:Y:S01]  /*1f40*/  UMOV UR29, UR7 ;  /* 0x00000007001d7c82 */ /* 0x000fe20008000000 */
[----:B------:R-:W-:Y:S01]  /*1f50*/  UMOV UR28, UR36 ;  /* 0x00000024001c7c82 */ /* 0x000fe20008000000 */
[----:B------:R-:W-:Y:S01]  /*1f60*/  MOV R4, UR29 ;  /* 0x0000001d00047c02 */ /* 0x000fe20008000f00 */
[----:B------:R-:W-:Y:S01]  /*1f70*/  UMOV UR29, UR37 ;  /* 0x00000025001d7c82 */ /* 0x000fe20008000000 */
[----:B------:R-:W-:Y:S01]  /*1f80*/  UMOV UR31, 0x40000040 ;  /* 0x40000040001f7882 */ /* 0x000fe20000000000 */
[----:B------:R-:W-:Y:S01]  /*1f90*/  UMOV UR30, UR6 ;  /* 0x00000006001e7c82 */ /* 0x000fe20008000000 */
[----:B------:R-:W-:Y:S01]  /*1fa0*/  UMOV UR6, UR20 ;  /* 0x0000001400067c82 */ /* 0x000fe20008000000 */
[----:B------:R-:W-:Y:S01]  /*1fb0*/  UMOV UR7, UR21 ;  /* 0x0000001500077c82 */ /* 0x000fe20008000000 */
[----:B------:R-:W-:Y:S01]  /*1fc0*/  UMOV UR36, UR20 ;  /* 0x0000001400247c82 */ /* 0x000fe20008000000 */
[----:B------:R-:W-:Y:S01]  /*1fd0*/  UMOV UR37, UR21 ;  /* 0x0000001500257c82 */ /* 0x000fe20008000000 */
[----:B0-----:R-:W-:Y:S01]  /*1fe0*/  MOV R208, R8 ;  /* 0x0000000800d07202 */ /* 0x001fe20000000f00 */
[----:B------:R-:W-:Y:S01]  /*1ff0*/  IMAD.MOV.U32 R209, RZ, RZ, R7 ;  /* 0x000000ffffd17224 */ /* 0x000fe200078e0007 */
[----:B------:R-:W-:Y:S04]  /*2000*/  STL.64 [R1+0x2d0], R214 ;  /* 0x0002d0d601007387 */ /* 0x000fe80000100a00 */
[----:B------:R-:W-:Y:S04]  /*2010*/  STL.64 [R1+0x2c8], R212 ;  /* 0x0002c8d401007387 */ /* 0x000fe80000100a00 */
[----:B------:R-:W-:Y:S04]  /*2020*/  STL.64 [R1+0x2c0], R210 ;  /* 0x0002c0d201007387 */ /* 0x000fe80000100a00 */
[----:B------:R0:W-:Y:S01]  /*2030*/  STL.64 [R1+0x2b8], R208 ;  /* 0x0002b8d001007387 */ /* 0x0001e20000100a00 */
[----:B------:R-:W-:-:S02]  /*2040*/  WARPGROUP.DEPBAR.LE gsb0, 0x0 ;  /* 0x00008000000079c5 */ /* 0x000fc40000010000 */
[----:B------:R-:W-:-:S06]  /*2050*/  WARPGROUP.ARRIVE ;  /* 0x00000000000079c5 */ /* 0x000fcc0000000000 */
[----:B------:R-:W-:Y:S01]  /*2060*/  HGMMA.64x16x16.F32.BF16 R160, gdesc[UR24], RZ, !UPT, gsb0 ;  /* 0x0020000018a079f0 */ /* 0x000fe2000c0018ff */
[----:B------:R-:W-:Y:S01]  /*2070*/  UMOV UR24, UR30 ;  /* 0x0000001e00187c82 */ /* 0x000fe20008000000 */
[----:B------:R-:W-:Y:S01]  /*2080*/  UMOV UR25, UR31 ;  /* 0x0000001f00197c82 */ /* 0x000fe20008000000 */
[----:B------:R-:W-:Y:S02]  /*2090*/  WARPGROUP.DEPBAR.LE gsb0, 0x0 ;  /* 0x00008000000079c5 */ /* 0x000fe40000010000 */
        /* <DEDUP_REMOVED lines=19> */
[----:B------:R-:W-:Y:S01]  /*21d0*/  MOV R12, UR52 ;  /* 0x00000034000c7c02 */ /* 0x000fe20008000f00 */
[----:B------:R-:W-:Y:S01]  /*21e0*/  UMOV UR52, UR36 ;  /* 0x0000002400347c82 */ /* 0x000fe20008000000 */
[----:B------:R-:W-:Y:S01]  /*21f0*/  MOV R11, UR53 ;  /* 0x00000035000b7c02 */ /* 0x000fe20008000f00 */
[----:B------:R-:W-:Y:S01]  /*2200*/  UMOV UR53, UR37 ;  /* 0x0000002500357c82 */ /* 0x000fe20008000000 */
[----:B------:R-:W-:Y:S01]  /*2210*/  UMOV UR36, UR8 ;  /* 0x0000000800247c82 */ /* 0x000fe20008000000 */
[----:B------:R-:W-:Y:S01]  /*2220*/  UMOV UR37, UR9 ;  /* 0x0000000900257c82 */ /* 0x000fe20008000000 */
[----:B------:R-:W-:Y:S02]  /*2230*/  WARPGROUP.DEPBAR.LE gsb0, 0x0 ;  /* 0x00008000000079c5 */ /* 0x000fe40000010000 */
[----:B------:R-:W-:-:S06]  /*2240*/  WARPGROUP.ARRIVE ;  /* 0x00000000000079c5 */ /* 0x000fcc0000000000 */
[----:B------:R-:W-:Y:S01]  /*2250*/  HGMMA.64x16x16.F32.BF16 R80, gdesc[UR28], RZ, !UPT, gsb0 ;  /* 0x002000001c5079f0 */ /* 0x000fe2000c0018ff */
[----:B------:R-:W-:Y:S01]  /*2260*/  UMOV UR28, UR20 ;  /* 0x00000014001c7c82 */ /* 0x000fe20008000000 */
        /* <DEDUP_REMOVED lines=33> */
[----:B------:R-:W-:Y:S01]  /*2480*/  UMOV UR11, 0x40000040 ;  /* 0x40000040000b7882 */ /* 0x000fe20000000000 */
[----:B------:R-:W-:Y:S02]  /*2490*/  WARPGROUP.DEPBAR.LE gsb0, 0x0 ;  /* 0x00008000000079c5 */ /* 0x000fe40000010000 */
[----:B------:R-:W-:-:S06]  /*24a0*/  WARPGROUP.ARRIVE ;  /* 0x00000000000079c5 */ /* 0x000fcc0000000000 */
[----:B------:R-:W-:Y:S01]  /*24b0*/  HGMMA.64x16x16.F32.BF16 R40, gdesc[UR28], RZ, !UPT, gsb0 ;  /* 0x002000001c2879f0 */ /* 0x000fe2000c0018ff */
[----:B------:R-:W-:Y:S02]  /*24c0*/  R2UR UR31, R0 ;  /* 0x00000000001f72ca */ /* 0x000fe400000e0000 */
[----:B------:R-:W-:Y:S02]  /*24d0*/  R2UR UR30, R3 ;  /* 0x00000000031e72ca */ /* 0x000fe400000e0000 */
[----:B------:R-:W-:Y:S02]  /*24e0*/  R2UR UR29, R4 ;  /* 0x00000000041d72ca */ /* 0x000fe400000e0000 */
[----:B------:R-:W-:Y:S01]  /*24f0*/  R2UR UR28, R5 ;  /* 0x00000000051c72ca */ /* 0x000fe200000e0000 */
        /* <DEDUP_REMOVED lines=11> */
[----:B------:R-:W-:Y:S01]  /*25b0*/  MOV R5, UR59 ;  /* 0x0000003b00057c02 */ /* 0x000fe20008000f00 */
[----:B------:R-:W-:Y:S01]  /*25c0*/  UMOV UR24, UR8 ;  /* 0x0000000800187c82 */ /* 0x000fe20008000000 */
[----:B------:R-:W-:Y:S01]  /*25d0*/  MOV R4, UR58 ;  /* 0x0000003a00047c02 */ /* 0x000fe20008000f00 */
[----:B------:R-:W-:Y:S01]  /*25e0*/  UMOV UR25, UR9 ;  /* 0x0000000900197c82 */ /* 0x000fe20008000000 */
[----:B------:R-:W-:Y:S01]  /*25f0*/  MOV R3, UR57 ;  /* 0x0000003900037c02 */ /* 0x000fe20008000f00 */
[----:B------:R-:W-:Y:S01]  /*2600*/  UMOV UR57, UR17 ;  /* 0x0000001100397c82 */ /* 0x000fe20008000000 */
[----:B------:R-:W-:Y:S01]  /*2610*/  MOV R0, UR56 ;  /* 0x0000003800007c02 */ /* 0x000fe20008000f00 */
[----:B------:R-:W-:Y:S01]  /*2620*/  UMOV UR56, UR16 ;  /* 0x0000001000387c82 */ /* 0x000fe20008000000 */
[----:B------:R-:W-:Y:S01]  /*2630*/  UMOV UR16, UR8 ;  /* 0x0000000800107c82 */ /* 0x000fe20008000000 */
[----:B------:R-:W-:Y:S01]  /*2640*/  UMOV UR17, UR9 ;  /* 0x0000000900117c82 */ /* 0x000fe20008000000 */
[----:B------:R-:W-:Y:S01]  /*2650*/  UMOV UR28, UR8 ;  /* 0x00000008001c7c82 */ /* 0x000fe20008000000 */
[----:B------:R-:W-:Y:S01]  /*2660*/  UMOV UR29, UR9 ;  /* 0x00000009001d7c82 */ /* 0x000fe20008000000 */
        /* <DEDUP_REMOVED lines=8> */
[----:B------:R-:W-:Y:S01]  /*26f0*/  UIADD3 UR14, UR4, 0x202, URZ ;  /* 0x00000202040e7890 */ /* 0x000fe2000fffe03f */
[----:B------:R-:W-:Y:S01]  /*2700*/  UMOV UR15, 0x40000040 ;  /* 0x40000040000f7882 */ /* 0x000fe20000000000 */
        /* <DEDUP_REMOVED lines=20> */
[----:B------:R-:W-:Y:S02]  /*2850*/  UIADD3 UR6, UR4, 0x2, URZ ;  /* 0x0000000204067890 */ /* 0x000fe4000fffe03f */
[----:B------:R-:W-:-:S05]  /*2860*/  UIADD3 UR7, UR4, 0x82, URZ ;  /* 0x0000008204077890 */ /* 0x000fca000fffe03f */
[----:B------:R-:W-:Y:S01]  /*2870*/  UMOV UR10, UR6 ;  /* 0x00000006000a7c82 */ /* 0x000fe20008000000 */
[----:B------:R-:W-:Y:S02]  /*2880*/  WARPGROUP.DEPBAR.LE gsb0, 0x0 ;  /* 0x00008000000079c5 */ /* 0x000fe40000010000 */
[----:B------:R-:W-:-:S06]  /*2890*/  WARPGROUP.ARRIVE ;  /* 0x00000000000079c5 */ /* 0x000fcc0000000000 */
[----:B------:R-:W-:Y:S01]  /*28a0*/  HGMMA.64x16x16.F32.BF16 R136, gdesc[UR32], RZ, !UPT, gsb0 ;  /* 0x00200000208879f0 */ /* 0x000fe2000c0018ff */
[----:B------:R-:W-:Y:S01]  /*28b0*/  R2UR UR35, R13 ;  /* 0x000000000d2372ca */ /* 0x000fe200000e0000 */
[----:B------:R-:W-:Y:S01]  /*28c0*/  UIADD3 UR18, UR4, 0x282, URZ ;  /* 0x0000028204127890 */ /* 0x000fe2000fffe03f */
[----:B------:R-:W-:Y:S01]  /*28d0*/  R2UR UR34, R14 ;  /* 0x000000000e2272ca */ /* 0x000fe200000e0000 */
[----:B------:R-:W-:Y:S01]  /*28e0*/  UMOV UR19, 0x40000040 ;  /* 0x4000004000137882 */ /* 0x000fe20000000000 */
[----:B------:R-:W-:Y:S01]  /*28f0*/  UIADD3 UR26, UR4, 0x382, URZ ;  /* 0x00000382041a7890 */ /* 0x000fe2000fffe03f */
[----:B------:R-:W-:Y:S01]  /*2900*/  UMOV UR27, 0x40000040 ;  /* 0x40000040001b7882 */ /* 0x000fe20000000000 */
[----:B------:R-:W-:Y:S01]  /*2910*/  UIADD3 UR30, UR4, 0x402, URZ ;  /* 0x00000402041e7890 */ /* 0x000fe2000fffe03f */
[----:B------:R-:W-:Y:S01]  /*2920*/  UMOV UR31, 0x40000040 ;  /* 0x40000040001f7882 */ /* 0x000fe20000000000 */
[----:B------:R-:W-:Y:S01]  /*2930*/  UMOV UR32, UR8 ;  /* 0x0000000800207c82 */ /* 0x000fe20008000000 */
[----:B------:R-:W-:-:S04]  /*2940*/  UMOV UR33, UR9 ;  /* 0x0000000900217c82 */ /* 0x000fc80008000000 */
[----:B------:R-:W-:Y:S02]  /*2950*/  UMOV UR59, UR35 ;  /* 0x00000023003b7c82 */ /* 0x000fe40008000000 */
        /* <DEDUP_REMOVED lines=18> */
[----:B------:R-:W-:Y:S01]  /*2a80*/  R2UR UR53, R11 ;  /* 0x000000000b3572ca */ /* 0x000fe200000e0000 */
[----:B------:R-:W-:Y:S01]  /*2a90*/  UMOV UR54, UR38 ;  /* 0x0000002600367c82 */ /* 0x000fe20008000000 */
[----:B------:R-:W-:Y:S01]  /*2aa0*/  R2UR UR52, R12 ;  /* 0x000000000c3472ca */ /* 0x000fe200000e0000 */
[----:B------:R-:W-:Y:S01]  /*2ab0*/  UMOV UR55, UR39 ;  /* 0x0000002700377c82 */ /* 0x000fe20008000000 */
        /* <DEDUP_REMOVED lines=8> */
[----:B------:R-:W-:-:S10]  /*2b40*/  WARPGROUP.ARRIVE ;  /* 0x00000000000079c5 */ /* 0x000fd40000000000 */
[----:B------:R-:W-:Y:S01]  /*2b50*/  HGMMA.64x16x16.F32.BF16 R216, gdesc[UR56], RZ, !UPT, gsb0 ;  /* 0x0020000038d879f0 */ /* 0x000fe2000c0018ff */
[----:B------:R-:W-:Y:S02]  /*2b60*/  R2UR UR57, R10 ;  /* 0x000000000a3972ca */ /* 0x000fe400000e0000 */
[----:B------:R-:W-:Y:S01]  /*2b70*/  R2UR UR56, R9 ;  /* 0x00000000093872ca */ /* 0x000fe200000e0000 */
[----:B------:R-:W-:Y:S02]  /*2b80*/  WARPGROUP.DEPBAR.LE gsb0, 0x0 ;  /* 0x00008000000079c5 */ /* 0x000fe40000010000 */
[----:B------:R-:W-:-:S06]  /*2b90*/  WARPGROUP.ARRIVE ;  /* 0x00000000000079c5 */ /* 0x000fcc0000000000 */
[----:B------:R-:W-:Y:S03]  /*2ba0*/  HGMMA.64x16x16.F32.BF16 R16, gdesc[UR48], RZ, !UPT, gsb0 ;  /* 0x00200000301079f0 */ /* 0x000fe6000c0018ff */
[----:B------:R-:W-:Y:S02]  /*2bb0*/  WARPGROUP.DEPBAR.LE gsb0, 0x0 ;  /* 0x00008000000079c5 */ /* 0x000fe40000010000 */
[----:B0-----:R-:W-:-:S06]  /*2bc0*/  WARPGROUP.ARRIVE ;  /* 0x00000000000079c5 */ /* 0x001fcc0000000000 */
[----:B------:R-:W-:Y:S03]  /*2bd0*/  HGMMA.64x16x16.F32.BF16 R208, gdesc[UR52], RZ, !UPT, gsb0 ;  /* 0x0020000034d079f0 */ /* 0x000fe6000c0018ff */
[----:B------:R-:W-:Y:S02]  /*2be0*/  WARPGROUP.DEPBAR.LE gsb0, 0x0 ;  /* 0x00008000000079c5 */ /* 0x000fe40000010000 */
[----:B------:R-:W-:Y:S01]  /*2bf0*/  IMAD.MOV.U32 R2, RZ, RZ, R214 ;  /* 0x000000ffff027224 */ /* 0x000fe200078e00d6 */
[----:B------:R-:W-:Y:S01]  /*2c00*/  MOV R4, R212 ;  /* 0x000000d400047202 */ /* 0x000fe20000000f00 */
[----:B------:R-:W-:Y:S02]  /*2c10*/  IMAD.MOV.U32 R0, RZ, RZ, R215 ;  /* 0x000000ffff007224 */ /* 0x000fe400078e00d7 */
[----:B------:R-:W-:Y:S01]  /*2c20*/  IMAD.MOV.U32 R3, RZ, RZ, R213 ;  /* 0x000000ffff037224 */ /* 0x000fe200078e00d5 */
[----:B------:R-:W2:Y:S01]  /*2c30*/  LDL.LU.64 R214, [R1+0x2d0] ;  /* 0x0002d00001d67983 */ /* 0x000ea20000300a00 */
[----:B------:R-:W-:-:S02]  /*2c40*/  IMAD.MOV.U32 R6, RZ, RZ, R210 ;  /* 0x000000ffff067224 */ /* 0x000fc400078e00d2 */
[----:B------:R-:W-:Y:S01]  /*2c50*/  IMAD.MOV.U32 R5, RZ, RZ, R211 ;  /* 0x000000ffff057224 */ /* 0x000fe200078e00d3 */
[----:B------:R-:W2:Y:S01]  /*2c60*/  LDL.LU.64 R212, [R1+0x2c8] ;  /* 0x0002c80001d47983 */ /* 0x000ea20000300a00 */
[----:B------:R-:W-:Y:S02]  /*2c70*/  IMAD.MOV.U32 R8, RZ, RZ, R208 ;  /* 0x000000ffff087224 */ /* 0x000fe400078e00d0 */
[----:B------:R-:W-:Y:S01]  /*2c80*/  IMAD.MOV.U32 R7, RZ, RZ, R209 ;  /* 0x000000ffff077224 */ /* 0x000fe200078e00d1 */
[----:B------:R-:W2:Y:S04]  /*2c90*/  LDL.LU.64 R210, [R1+0x2c0] ;  /* 0x0002c00001d27983 */ /* 0x000ea80000300a00 */
[----:B------:R-:W2:Y:S02]  /*2ca0*/  LDL.LU.64 R208, [R1+0x2b8] ;  /* 0x0002b80001d07983 */ /* 0x000ea40000300a00 */
[----:B--2---:R-:W-:-:S06]  /*2cb0*/  WARPGROUP.ARRIVE ;  /* 0x00000000000079c5 */ /* 0x004fcc0000000000 */
[----:B------:R-:W-:Y:S03]  /*2cc0*/  HGMMA.64x16x16.F32.BF16 R208, gdesc[UR8], R208, gsb0 ;  /* 0x0020000008d079f0 */ /* 0x000fe600080018d0 */
[----:B------:R-:W-:Y:S02]  /*2cd0*/  WARPGROUP.DEPBAR.LE gsb0, 0x0 ;  /* 0x00008000000079c5 */ /* 0x000fe40000010000 */
[----:B------:R-:W-:Y:S04]  /*2ce0*/  STL.64 [R1+0x80], R208 ;  /* 0x000080d001007387 */ /* 0x000fe80000100a00 */
[----:B------:R-:W-:Y:S04]  /*2cf0*/  STL.64 [R1+0x88], R210 ;  /* 0x000088d201007387 */ /* 0x000fe80000100a00 */
[----:B------:R-:W-:Y:S04]  /*2d00*/  STL.64 [R1+0x90], R212 ;  /* 0x000090d401007387 */ /* 0x000fe80000100a00 */
[----:B------:R0:W-:Y:S04]  /*2d10*/  STL.64 [R1+0x98], R214 ;  /* 0x000098d601007387 */ /* 0x0001e80000100a00 */
[----:B0-----:R-:W2:Y:S04]  /*2d20*/  LDL.LU.64 R214, [R1+0x2b0] ;  /* 0x0002b00001d67983 */ /* 0x001ea80000300a00 */
[----:B------:R-:W2:Y:S04]  /*2d30*/  LDL.LU.64 R212, [R1+0x2a8] ;  /* 0x0002a80001d47983 */ /* 0x000ea80000300a00 */
[----:B------:R-:W2:Y:S04]  /*2d40*/  LDL.LU.64 R210, [R1+0x2a0] ;  /* 0x0002a00001d27983 */ /* 0x000ea80000300a00 */
[----:B------:R-:W2:Y:S01]  /*2d50*/  LDL.LU.64 R208, [R1+0x298] ;  /* 0x0002980001d07983 */ /* 0x000ea20000300a00 */
[----:B------:R-:W-:Y:S01]  /*2d60*/  UMOV UR52, UR8 ;  /* 0x0000000800347c82 */ /* 0x000fe20008000000 */
[----:B------:R-:W-:Y:S01]  /*2d70*/  UMOV UR53, UR9 ;  /* 0x0000000900357c82 */ /* 0x000fe20008000000 */
[----:B------:R-:W-:Y:S01]  /*2d80*/  UMOV UR54, UR7 ;  /* 0x0000000700367c82 */ /* 0x000fe20008000000 */
[----:B------:R-:W-:Y:S01]  /*2d90*/  UMOV UR55, 0x40000040 ;  /* 0x4000004000377882 */ /* 0x000fe20000000000 */
        /* <DEDUP_REMOVED lines=18> */
[----:B------:R-:W-:Y:S04]  /*2ec0*/  STL.64 [R1], R208 ;  /* 0x000000d001007387 */ /* 0x000fe80000100a00 */
[----:B------:R-:W-:Y:S04]  /*2ed0*/  STL.64 [R1+0x8], R210 ;  /* 0x000008d201007387 */ /* 0x000fe80000100a00 */
[----:B------:R-:W-:Y:S04]  /*2ee0*/  STL.64 [R1+0x10], R212 ;  /* 0x000010d401007387 */ /* 0x000fe80000100a00 */
[----:B------:R0:W-:Y:S04]  /*2ef0*/  STL.64 [R1+0x18], R214 ;  /* 0x000018d601007387 */ /* 0x0001e80000100a00 */
[----:B0-----:R-:W2:Y:S04]  /*2f00*/  LDL.LU.64 R214, [R1+0x270] ;  /* 0x0002700001d67983 */ /* 0x001ea80000300a00 */
[----:B------:R-:W2:Y:S04]  /*2f10*/  LDL.LU.64 R212, [R1+0x268] ;  /* 0x0002680001d47983 */ /* 0x000ea80000300a00 */
[----:B------:R-:W2:Y:S04]  /*2f20*/  LDL.LU.64 R210, [R1+0x260] ;  /* 0x0002600001d27983 */ /* 0x000ea80000300a00 */
[----:B------:R-:W2:Y:S01]  /*2f30*/  LDL.LU.64 R208, [R1+0x258] ;  /* 0x0002580001d07983 */ /* 0x000ea20000300a00 */
[----:B------:R-:W-:Y:S01]  /*2f40*/  UIADD3 UR58, UR4, 0x182, URZ ;  /* 0x00000182043a7890 */ /* 0x000fe2000fffe03f */
[----:B------:R-:W-:Y:S01]  /*2f50*/  UMOV UR59, 0x40000040 ;  /* 0x40000040003b7882 */ /* 0x000fe20000000000 */
[----:B------:R-:W-:Y:S01]  /*2f60*/  UMOV UR22, UR54 ;  /* 0x0000003600167c82 */ /* 0x000fe20008000000 */
[----:B------:R-:W-:Y:S01]  /*2f70*/  UMOV UR23, UR55 ;  /* 0x0000003700177c82 */ /* 0x000fe20008000000 */
[----:B--2---:R-:W-:-:S06]  /*2f80*/  WARPGROUP.ARRIVE ;  /* 0x00000000000079c5 */ /* 0x004fcc0000000000 */
[----:B------:R-:W-:Y:S03]  /*2f90*/  HGMMA.64x16x16.F32.BF16 R208, gdesc[UR56], R208, gsb0 ;  /* 0x0020000038d079f0 */ /* 0x000fe600080018d0 */
[----:B------:R-:W-:Y:S02]  /*2fa0*/  WARPGROUP.DEPBAR.LE gsb0, 0x0 ;  /* 0x00008000000079c5 */ /* 0x000fe40000010000 */
[----:B------:R-:W-:-:S06]  /*2fb0*/  WARPGROUP.ARRIVE ;  /* 0x00000000000079c5 */ /* 0x000fcc0000000000 */
[----:B------:R-:W-:Y:S03]  /*2fc0*/  HGMMA.64x16x16.F32.BF16 R192, gdesc[UR12], R192, gsb0 ;  /* 0x002000000cc079f0 */ /* 0x000fe600080018c0 */
[----:B------:R-:W-:Y:S02]  /*2fd0*/  WARPGROUP.DEPBAR.LE gsb0, 0x0 ;  /* 0x00008000000079c5 */ /* 0x000fe40000010000 */
[----:B------:R-:W-:-:S06]  /*2fe0*/  WARPGROUP.ARRIVE ;  /* 0x00000000000079c5 */ /* 0x000fcc0000000000 */
[----:B------:R-:W-:Y:S01]  /*2ff0*/  HGMMA.64x16x16.F32.BF16 R176, gdesc[UR16], R176, gsb0 ;  /* 0x0020000010b079f0 */ /* 0x000fe200080018b0 */
[----:B------:R-:W-:Y:S01]  /*3000*/  UMOV UR56, UR22 ;  /* 0x0000001600387c82 */ /* 0x000fe20008000000 */
[----:B------:R-:W-:Y:S01]  /*3010*/  UIADD3 UR22, UR4, 0x302, URZ ;  /* 0x0000030204167890 */ /* 0x000fe2000fffe03f */
[----:B------:R-:W-:Y:S01]  /*3020*/  UMOV UR57, UR23 ;  /* 0x0000001700397c82 */ /* 0x000fe20008000000 */
[----:B------:R-:W-:Y:S01]  /*3030*/  UMOV UR23, 0x40000040 ;  /* 0x4000004000177882 */ /* 0x000fe20000000000 */
[----:B------:R-:W-:Y:S02]  /*3040*/  WARPGROUP.DEPBAR.LE gsb0, 0x0 ;  /* 0x00008000000079c5 */ /* 0x000fe40000010000 */
[----:B------:R-:W-:-:S06]  /*3050*/  WARPGROUP.ARRIVE ;  /* 0x00000000000079c5 */ /* 0x000fcc0000000000 */
[----:B------:R-:W-:Y:S03]  /*3060*/  HGMMA.64x16x16.F32.BF16 R160, gdesc[UR20], R160, gsb0 ;  /* 0x0020000014a079f0 */ /* 0x000fe600080018a0 */
        /* <DEDUP_REMOVED lines=8> */
[----:B------:R-:W-:Y:S01]  /*30f0*/  HGMMA.64x16x16.F32.BF16 R112, gdesc[UR32], R112, gsb0 ;  /* 0x00200000207079f0 */ /* 0x000fe20008001870 */
[----:B------:R-:W-:Y:S01]  /*3100*/  UIADD3 UR38, UR4, 0x502, URZ ;  /* 0x0000050204267890 */ /* 0x000fe2000fffe03f */
[----:B------:R-:W-:Y:S01]  /*3110*/  UMOV UR39, 0x40000040 ;  /* 0x4000004000277882 */ /* 0x000fe20000000000 */
        /* <DEDUP_REMOVED lines=10> */
[----:B------:R-:W-:Y:S01]  /*31c0*/  HGMMA.64x16x16.F32.BF16 R64, gdesc[UR44], R64, gsb0 ;  /* 0x002000002c4079f0 */ /* 0x000fe20008001840 */
[----:B------:R-:W-:Y:S01]  /*31d0*/  UMOV UR6, UR50 ;  /* 0x0000003200067c82 */ /* 0x000fe20008000000 */
[----:B------:R-:W-:Y:S01]  /*31e0*/  UIADD3 UR50, UR4, 0x682, URZ ;  /* 0x0000068204327890 */ /* 0x000fe2000fffe03f */
[----:B------:R-:W-:Y:S01]  /*31f0*/  UMOV UR7, UR51 ;  /* 0x0000003300077c82 */ /* 0x000fe20008000000 */
[----:B------:R-:W-:Y:S01]  /*3200*/  UMOV UR48, UR8 ;  /* 0x0000000800307c82 */ /* 0x000fe20008000000 */
[----:B------:R-:W-:Y:S01]  /*3210*/  UMOV UR49, UR9 ;  /* 0x0000000900317c82 */ /* 0x000fe20008000000 */
[----:B------:R-:W-:Y:S01]  /*3220*/  UMOV UR51, 0x40000040 ;  /* 0x4000004000337882 */ /* 0x000fe20000000000 */
[----:B------:R-:W-:Y:S04]  /*3230*/  STL.64 [R1+0x1f0], R214 ;  /* 0x0001f0d601007387 */ /* 0x000fe80000100a00 */
[----:B------:R-:W-:Y:S04]  /*3240*/  STL.64 [R1+0x1e8], R212 ;  /* 0x0001e8d401007387 */ /* 0x000fe80000100a00 */
[----:B------:R-:W-:Y:S04]  /*3250*/  STL.64 [R1+0x1e0], R210 ;  /* 0x0001e0d201007387 */ /* 0x000fe80000100a00 */
[----:B------:R0:W-:Y:S04]  /*3260*/  STL.64 [R1+0x1d8], R208 ;  /* 0x0001d8d001007387 */ /* 0x0001e80000100a00 */
[----:B0-----:R-:W2:Y:S04]  /*3270*/  LDL.LU.64 R208, [R1] ;  /* 0x0000000001d07983 */ /* 0x001ea80000300a00 */
[----:B------:R-:W3:Y:S04]  /*3280*/  LDL.LU.64 R210, [R1+0x8] ;  /* 0x0000080001d27983 */ /* 0x000ee80000300a00 */
[----:B------:R-:W4:Y:S04]  /*3290*/  LDL.LU.64 R212, [R1+0x10] ;  /* 0x0000100001d47983 */ /* 0x000f280000300a00 */
[----:B------:R-:W2:Y:S01]  /*32a0*/  LDL.LU.64 R214, [R1+0x18] ;  /* 0x0000180001d67983 */ /* 0x000ea20000300a00 */
[----:B------:R-:W-:-:S02]  /*32b0*/  WARPGROUP.DEPBAR.LE gsb0, 0x0 ;  /* 0x00008000000079c5 */ /* 0x000fc40000010000 */
[----:B------:R-:W-:-:S06]  /*32c0*/  WARPGROUP.ARRIVE ;  /* 0x00000000000079c5 */ /* 0x000fcc0000000000 */
[----:B------:R-:W-:Y:S01]  /*32d0*/  HGMMA.64x16x16.F32.BF16 R48, gdesc[UR48], R48, gsb0 ;  /* 0x00200000303079f0 */ /* 0x000fe20008001830 */
[----:B------:R-:W-:Y:S01]  /*32e0*/  UIADD3 UR54, UR4, 0x702, URZ ;  /* 0x0000070204367890 */ /* 0x000fe2000fffe03f */
[----:B------:R-:W-:Y:S01]  /*32f0*/  UMOV UR52, UR8 ;  /* 0x0000000800347c82 */ /* 0x000fe20008000000 */
[----:B------:R-:W-:Y:S01]  /*3300*/  UMOV UR53, UR9 ;  /* 0x0000000900357c82 */ /* 0x000fe20008000000 */
[----:B------:R-:W-:Y:S01]  /*3310*/  UMOV UR55, 0x40000040 ;  /* 0x4000004000377882 */ /* 0x000fe20000000000 */
[----:B------:R-:W-:Y:S02]  /*3320*/  WARPGROUP.DEPBAR.LE gsb0, 0x0 ;  /* 0x00008000000079c5 */ /* 0x000fe40000010000 */
[----:B------:R-:W-:-:S06]  /*3330*/  WARPGROUP.ARRIVE ;  /* 0x00000000000079c5 */ /* 0x000fcc0000000000 */
[----:B------:R-:W-:Y:S01]  /*3340*/  HGMMA.64x16x16.F32.BF16 R32, gdesc[UR52], R32, gsb0 ;  /* 0x00200000342079f0 */ /* 0x000fe20008001820 */
[----:B------:R-:W-:Y:S01]  /*3350*/  UIADD3 UR5, UR60, 0x402, URZ ;  /* 0x000004023c057890 */ /* 0x000fe2000fffe03f */
[----:B------:R-:W-:-:S06]  /*3360*/  UMOV UR53, 0x40000040 ;  /* 0x4000004000357882 */ /* 0x000fcc0000000000 */
[----:B------:R-:W-:Y:S01]  /*3370*/  UMOV UR52, UR5 ;  /* 0x0000000500347c82 */ /* 0x000fe20008000000 */
[----:B------:R-:W-:Y:S02]  /*3380*/  WARPGROUP.DEPBAR.LE gsb0, 0x0 ;  /* 0x00008000000079c5 */ /* 0x000fe40000010000 */
[----:B------:R-:W-:-:S06]  /*3390*/  WARPGROUP.ARRIVE ;  /* 0x00000000000079c5 */ /* 0x000fcc0000000000 */
[----:B------:R-:W-:Y:S01]  /*33a0*/  HGMMA.64x16x16.F32.BF16 R24, gdesc[UR52], R24, gsb0 ;  /* 0x00200000341879f0 */ /* 0x000fe20008001818 */
[----:B------:R-:W-:Y:S01]  /*33b0*/  UMOV UR48, UR52 ;  /* 0x0000003400307c82 */ /* 0x000fe20008000000 */
        /* <DEDUP_REMOVED lines=14> */
[----:B--2---:R-:W-:Y:S04]  /*34a0*/  STL.64 [R1+0x210], R214 ;  /* 0x000210d601007387 */ /* 0x004fe80000100a00 */
[----:B----4-:R-:W-:Y:S04]  /*34b0*/  STL.64 [R1+0x208], R212 ;  /* 0x000208d401007387 */ /* 0x010fe80000100a00 */
[----:B---3--:R-:W-:Y:S04]  /*34c0*/  STL.64 [R1+0x200], R210 ;  /* 0x000200d201007387 */ /* 0x008fe80000100a00 */
[----:B------:R0:W-:Y:S04]  /*34d0*/  STL.64 [R1+0x1f8], R208 ;  /* 0x0001f8d001007387 */ /* 0x0001e80000100a00 */
[----:B0-----:R-:W2:Y:S04]  /*34e0*/  LDL.LU.64 R208, [R1+0x40] ;  /* 0x0000400001d07983 */ /* 0x001ea80000300a00 */
[----:B------:R-:W3:Y:S04]  /*34f0*/  LDL.LU.64 R210, [R1+0x48] ;  /* 0x0000480001d27983 */ /* 0x000ee80000300a00 */
[----:B------:R-:W4:Y:S04]  /*3500*/  LDL.LU.64 R212, [R1+0x50] ;  /* 0x0000500001d47983 */ /* 0x000f280000300a00 */
[----:B------:R-:W2:Y:S01]  /*3510*/  LDL.LU.64 R214, [R1+0x58] ;  /* 0x0000580001d67983 */ /* 0x000ea20000300a00 */
[----:B------:R-:W-:Y:S01]  /*3520*/  UMOV UR36, UR52 ;  /* 0x0000003400247c82 */ /* 0x000fe20008000000 */
[----:B------:R-:W-:Y:S01]  /*3530*/  UMOV UR37, UR53 ;  /* 0x0000003500257c82 */ /* 0x000fe20008000000 */
[----:B------:R-:W-:-:S02]  /*3540*/  WARPGROUP.DEPBAR.LE gsb0, 0x0 ;  /* 0x00008000000079c5 */ /* 0x000fc40000010000 */
        /* <DEDUP_REMOVED lines=59> */
[----:B--2---:R0:W-:Y:S04]  /*3900*/  STL.64 [R1+0x250], R214 ;  /* 0x000250d601007387 */ /* 0x0041e80000100a00 */
[----:B----4-:R1:W-:Y:S04]  /*3910*/  STL.64 [R1+0x248], R212 ;  /* 0x000248d401007387 */ /* 0x0103e80000100a00 */
[----:B---3--:R2:W-:Y:S04]  /*3920*/  STL.64 [R1+0x240], R210 ;  /* 0x000240d201007387 */ /* 0x0085e80000100a00 */
[----:B------:R3:W-:Y:S01]  /*3930*/  STL.64 [R1+0x238], R208 ;  /* 0x000238d001007387 */ /* 0x0007e20000100a00 */
[----:B0-----:R-:W-:-:S02]  /*3940*/  IMAD.MOV.U32 R214, RZ, RZ, R2 ;  /* 0x000000ffffd67224 */ /* 0x001fc400078e0002 */
[----:B------:R-:W-:Y:S02]  /*3950*/  IMAD.MOV.U32 R215, RZ, RZ, R0 ;  /* 0x000000ffffd77224 */ /* 0x000fe400078e0000 */
[----:B-1----:R-:W-:Y:S02]  /*3960*/  IMAD.MOV.U32 R212, RZ, RZ, R4 ;  /* 0x000000ffffd47224 */ /* 0x002fe400078e0004 */
[----:B------:R-:W-:Y:S02]  /*3970*/  IMAD.MOV.U32 R213, RZ, RZ, R3 ;  /* 0x000000ffffd57224 */ /* 0x000fe400078e0003 */
[----:B--2---:R-:W-:Y:S02]  /*3980*/  IMAD.MOV.U32 R210, RZ, RZ, R6 ;  /* 0x000000ffffd27224 */ /* 0x004fe400078e0006 */
[----:B------:R-:W-:Y:S02]  /*3990*/  IMAD.MOV.U32 R211, RZ, RZ, R5 ;  /* 0x000000ffffd37224 */ /* 0x000fe400078e0005 */
[----:B---3--:R-:W-:-:S02]  /*39a0*/  IMAD.MOV.U32 R208, RZ, RZ, R8 ;  /* 0x000000ffffd07224 */ /* 0x008fc400078e0008 */
[----:B------:R-:W-:Y:S01]  /*39b0*/  IMAD.MOV.U32 R209, RZ, RZ, R7 ;  /* 0x000000ffffd17224 */ /* 0x000fe200078e0007 */
[----:B------:R-:W-:-:S05]  /*39c0*/  WARPGROUP.DEPBAR.LE gsb0, 0x0 ;  /* 0x00008000000079c5 */ /* 0x000fca0000010000 */
[----:B------:R-:W-:-:S06]  /*39d0*/  WARPGROUP.ARRIVE ;  /* 0x00000000000079c5 */ /* 0x000fcc0000000000 */
[----:B------:R-:W-:Y:S01]  /*39e0*/  HGMMA.64x16x16.F32.BF16 R208, gdesc[UR8], R208, gsb0 ;  /* 0x0020000008d079f0 */ /* 0x000fe200080018d0 */
[----:B------:R-:W-:Y:S04]  /*39f0*/  STL [R1+0x1d4], R195 ;  /* 0x0001d4c301007387 */ /* 0x000fe80000100800 */
[----:B------:R-:W-:Y:S04]  /*3a00*/  STL [R1+0x1d0], R196 ;  /* 0x0001d0c401007387 */ /* 0x000fe80000100800 */
[----:B------:R-:W-:Y:S04]  /*3a10*/  STL [R1+0x1cc], R197 ;  /* 0x0001ccc501007387 */ /* 0x000fe80000100800 */
[----:B------:R-:W-:Y:S04]  /*3a20*/  STL [R1+0x1c8], R198 ;  /* 0x0001c8c601007387 */ /* 0x000fe80000100800 */
[----:B------:R-:W-:Y:S01]  /*3a30*/  STL [R1+0x1c4], R199 ;  /* 0x0001c4c701007387 */ /* 0x000fe20000100800 */
[----:B------:R-:W-:-:S03]  /*3a40*/  WARPGROUP.DEPBAR.LE gsb0, 0x0 ;  /* 0x00008000000079c5 */ /* 0x000fc60000010000 */
        /* <DEDUP_REMOVED lines=8> */
[----:B------:R-:W-:-:S02]  /*3ad0*/  UIADD3 UR6, UR60, 0x4, URZ ;  /* 0x000000043c067890 */ /* 0x000fc4000fffe03f */
[----:B------:R-:W-:Y:S01]  /*3ae0*/  UIADD3 UR7, UR4, 0x4, URZ ;  /* 0x0000000404077890 */ /* 0x000fe2000fffe03f */
[----:B------:R-:W-:Y:S01]  /*3af0*/  UMOV UR9, 0x40000040 ;  /* 0x4000004000097882 */ /* 0x000fe20000000000 */
[----:B------:R-:W-:-:S03]  /*3b00*/  UMOV UR11, 0x40000040 ;  /* 0x40000040000b7882 */ /* 0x000fc60000000000 */
[----:B------:R-:W-:Y:S02]  /*3b10*/  UMOV UR8, UR6 ;  /* 0x0000000600087c82 */ /* 0x000fe40008000000 */
[----:B------:R-:W-:Y:S01]  /*3b20*/  UMOV UR10, UR7 ;  /* 0x00000007000a7c82 */ /* 0x000fe20008000000 */
[----:B--2---:R-:W-:-:S06]  /*3b30*/  WARPGROUP.ARRIVE ;  /* 0x00000000000079c5 */ /* 0x004fcc0000000000 */
[----:B------:R-:W-:Y:S03]  /*3b40*/  HGMMA.64x16x16.F32.BF16 R208, gdesc[UR8], R208, gsb0 ;  /* 0x0020000008d079f0 */ /* 0x000fe600080018d0 */
[----:B------:R-:W-:Y:S02]  /*3b50*/  WARPGROUP.DEPBAR.LE gsb0, 0x0 ;  /* 0x00008000000079c5 */ /* 0x000fe40000010000 */
[----:B------:R-:W-:Y:S02]  /*3b60*/  IMAD.MOV.U32 R3, RZ, RZ, R214 ;  /* 0x000000ffff037224 */ /* 0x000fe400078e00d6 */
[----:B------:R-:W-:Y:S02]  /*3b70*/  IMAD.MOV.U32 R0, RZ, RZ, R215 ;  /* 0x000000ffff007224 */ /* 0x000fe400078e00d7 */
[----:B------:R-:W-:Y:S01]  /*3b80*/  IMAD.MOV.U32 R5, RZ, RZ, R212 ;  /* 0x000000ffff057224 */ /* 0x000fe200078e00d4 */
[----:B------:R-:W2:Y:S01]  /*3b90*/  LDL.LU.64 R214, [R1+0x230] ;  /* 0x0002300001d67983 */ /* 0x000ea20000300a00 */
[----:B------:R-:W-:Y:S01]  /*3ba0*/  IMAD.MOV.U32 R4, RZ, RZ, R213 ;  /* 0x000000ffff047224 */ /* 0x000fe200078e00d5 */
[----:B------:R-:W-:Y:S01]  /*3bb0*/  MOV R12, R208 ;  /* 0x000000d0000c7202 */ /* 0x000fe20000000f00 */
[----:B------:R-:W-:Y:S01]  /*3bc0*/  IMAD.MOV.U32 R10, RZ, RZ, R210 ;  /* 0x000000ffff0a7224 */ /* 0x000fe200078e00d2 */
[----:B------:R-:W2:Y:S01]  /*3bd0*/  LDL.LU.64 R212, [R1+0x228] ;  /* 0x0002280001d47983 */ /* 0x000ea20000300a00 */
[----:B------:R-:W-:-:S02]  /*3be0*/  IMAD.MOV.U32 R9, RZ, RZ, R211 ;  /* 0x000000ffff097224 */ /* 0x000fc400078e00d3 */
[----:B------:R-:W-:Y:S01]  /*3bf0*/  IMAD.MOV.U32 R11, RZ, RZ, R209 ;  /* 0x000000ffff0b7224 */ /* 0x000fe200078e00d1 */
[----:B------:R-:W2:Y:S04]  /*3c00*/  LDL.LU.64 R210, [R1+0x220] ;  /* 0x0002200001d27983 */ /* 0x000ea80000300a00 */
[----:B------:R-:W2:Y:S01]  /*3c10*/  LDL.LU.64 R208, [R1+0x218] ;  /* 0x0002180001d07983 */ /* 0x000ea20000300a00 */
[----:B------:R-:W-:Y:S01]  /*3c20*/  UIADD3 UR12, UR4, 0x84, URZ ;  /* 0x00000084040c7890 */ /* 0x000fe2000fffe03f */
[----:B------:R-:W-:Y:S01]  /*3c30*/  UMOV UR16, UR8 ;  /* 0x0000000800107c82 */ /* 0x000fe20008000000 */
[----:B------:R-:W-:Y:S01]  /*3c40*/  UMOV UR17, UR9 ;  /* 0x0000000900117c82 */ /* 0x000fe20008000000 */
[----:B------:R-:W-:-:S04]  /*3c50*/  UMOV UR19, 0x40000040 ;  /* 0x4000004000137882 */ /* 0x000fc80000000000 */
[----:B------:R-:W-:Y:S01]  /*3c60*/  UMOV UR18, UR12 ;  /* 0x0000000c00127c82 */ /* 0x000fe20008000000 */
[----:B--2---:R-:W-:-:S06]  /*3c70*/  WARPGROUP.ARRIVE ;  /* 0x00000000000079c5 */ /* 0x004fcc0000000000 */
[----:B------:R-:W-:Y:S03]  /*3c80*/  HGMMA.64x16x16.F32.BF16 R208, gdesc[UR16], R208, gsb0 ;  /* 0x0020000010d079f0 */ /* 0x000fe600080018d0 */
        /* <DEDUP_REMOVED lines=12> */
[----:B------:R-:W2:Y:S01]  /*3d50*/  LDL.LU.64 R208, [R1+0x1f8] ;  /* 0x0001f80001d07983 */ /* 0x000ea20000300a00 */
[----:B------:R-:W-:Y:S01]  /*3d60*/  UIADD3 UR6, UR4, 0x104, URZ ;  /* 0x0000010404067890 */ /* 0x000fe2000fffe03f */
[----:B------:R-:W-:Y:S01]  /*3d70*/  UMOV UR12, UR18 ;  /* 0x00000012000c7c82 */ /* 0x000fe20008000000 */
[----:B------:R-:W-:Y:S01]  /*3d80*/  UMOV UR13, UR19 ;  /* 0x00000013000d7c82 */ /* 0x000fe20008000000 */
[----:B------:R-:W-:Y:S01]  /*3d90*/  UMOV UR16, UR8 ;  /* 0x0000000800107c82 */ /* 0x000fe20008000000 */
[----:B------:R-:W-:Y:S01]  /*3da0*/  UMOV UR17, UR9 ;  /* 0x0000000900117c82 */ /* 0x000fe20008000000 */
[----:B------:R-:W-:-:S02]  /*3db0*/  UMOV UR19, 0x40000040 ;  /* 0x4000004000137882 */ /* 0x000fc40000000000 */
        /* <DEDUP_REMOVED lines=13> */
[----:B------:R-:W2:Y:S01]  /*3e90*/  LDL.LU.64 R210, [R1+0x1e0] ;  /* 0x0001e00001d27983 */ /* 0x000ea20000300a00 */
[----:B------:R-:W-:-:S03]  /*3ea0*/  IMAD.MOV.U32 R196, RZ, RZ, R209 ;  /* 0x000000ffffc47224 */ /* 0x000fc600078e00d1 */
[----:B------:R-:W2:Y:S01]  /*3eb0*/  LDL.LU.64 R208, [R1+0x1d8] ;  /* 0x0001d80001d07983 */ /* 0x000ea20000300a00 */
[----:B------:R-:W-:Y:S01]  /*3ec0*/  UIADD3 UR58, UR4, 0x184, URZ ;  /* 0x00000184043a7890 */ /* 0x000fe2000fffe03f */
[----:B------:R-:W-:Y:S01]  /*3ed0*/  UMOV UR56, UR8 ;  /* 0x0000000800387c82 */ /* 0x000fe20008000000 */
[----:B------:R-:W-:Y:S01]  /*3ee0*/  UMOV UR57, UR9 ;  /* 0x0000000900397c82 */ /* 0x000fe20008000000 */
[----:B------:R-:W-:Y:S01]  /*3ef0*/  UMOV UR59, 0x40000040 ;  /* 0x40000040003b7882 */ /* 0x000fe20000000000 */
[----:B--2---:R-:W-:-:S06]  /*3f00*/  WARPGROUP.ARRIVE ;  /* 0x00000000000079c5 */ /* 0x004fcc0000000000 */
[----:B------:R-:W-:Y:S03]  /*3f10*/  HGMMA.64x16x16.F32.BF16 R208, gdesc[UR56], R208, gsb0 ;  /* 0x0020000038d079f0 */ /* 0x000fe600080018d0 */
[----:B------:R-:W-:Y:S02]  /*3f20*/  WARPGROUP.DEPBAR.LE gsb0, 0x0 ;  /* 0x00008000000079c5 */ /* 0x000fe40000010000 */
[----:B------:R-:W-:Y:S04]  /*3f30*/  STL.64 [R1+0x138], R214 ;  /* 0x000138d601007387 */ /* 0x000fe80000100a00 */
[----:B------:R0:W-:Y:S04]  /*3f40*/  STL.64 [R1+0x130], R212 ;  /* 0x000130d401007387 */ /* 0x0001e80000100a00 */
[----:B------:R1:W-:Y:S04]  /*3f50*/  STL.64 [R1+0x128], R210 ;  /* 0x000128d201007387 */ /* 0x0003e80000100a00 */
[----:B------:R2:W-:Y:S01]  /*3f60*/  STL.64 [R1+0x120], R208 ;  /* 0x000120d001007387 */ /* 0x0005e20000100a00 */
[----:B0-----:R-:W-:-:S02]  /*3f70*/  IMAD.MOV.U32 R212, RZ, RZ, R199 ;  /* 0x000000ffffd47224 */ /* 0x001fc400078e00c7 */
[----:B-1----:R-:W-:Y:S01]  /*3f80*/  IMAD.MOV.U32 R210, RZ, RZ, R197 ;  /* 0x000000ffffd27224 */ /* 0x002fe200078e00c5 */
[----:B--2---:R-:W-:Y:S01]  /*3f90*/  MOV R208, R195 ;  /* 0x000000c300d07202 */ /* 0x004fe20000000f00 */
[----:B------:R-:W-:Y:S01]  /*3fa0*/  IMAD.MOV.U32 R209, RZ, RZ, R196 ;  /* 0x000000ffffd17224 */ /* 0x000fe200078e00c4 */
[----:B------:R-:W2:Y:S01]  /*3fb0*/  LDL.LU R195, [R1+0x1d4] ;  /* 0x0001d40001c37983 */ /* 0x000ea20000300800 */
[----:B------:R-:W-:-:S03]  /*3fc0*/  IMAD.MOV.U32 R211, RZ, RZ, R198 ;  /* 0x000000ffffd37224 */ /* 0x000fc600078e00c6 */
[----:B------:R-:W2:Y:S04]  /*3fd0*/  LDL.LU R196, [R1+0x1d0] ;  /* 0x0001d00001c47983 */ /* 0x000ea80000300800 */
[----:B------:R-:W2:Y:S04]  /*3fe0*/  LDL.LU R197, [R1+0x1cc] ;  /* 0x0001cc0001c57983 */ /* 0x000ea80000300800 */
[----:B------:R-:W2:Y:S04]  /*3ff0*/  LDL.LU R198, [R1+0x1c8] ;  /* 0x0001c80001c67983 */ /* 0x000ea80000300800 */
[----:B------:R-:W2:Y:S01]  /*4000*/  LDL.LU R199, [R1+0x1c4] ;  /* 0x0001c40001c77983 */ /* 0x000ea20000300800 */
[----:B------:R-:W-:Y:S01]  /*4010*/  UIADD3 UR30, UR4, 0x204, URZ ;  /* 0x00000204041e7890 */ /* 0x000fe2000fffe03f */
[----:B------:R-:W-:Y:S01]  /*4020*/  UMOV UR28, UR8 ;  /* 0x00000008001c7c82 */ /* 0x000fe20008000000 */
[----:B------:R-:W-:Y:S01]  /*4030*/  UMOV UR29, UR9 ;  /* 0x00000009001d7c82 */ /* 0x000fe20008000000 */
[----:B------:R-:W-:Y:S01]  /*4040*/  UMOV UR31, 0x40000040 ;  /* 0x40000040001f7882 */ /* 0x000fe20000000000 */
[----:B------:R-:W-:Y:S01]  /*4050*/  UIADD3 UR38, UR4, 0x284, URZ ;  /* 0x0000028404267890 */ /* 0x000fe2000fffe03f */
[----:B------:R-:W-:Y:S01]  /*4060*/  UMOV UR36, UR8 ;  /* 0x0000000800247c82 */ /* 0x000fe20008000000 */
[----:B------:R-:W-:Y:S01]  /*4070*/  UMOV UR37, UR9 ;  /* 0x0000000900257c82 */ /* 0x000fe20008000000 */
[----:B------:R-:W-:Y:S01]  /*4080*/  UMOV UR39, 0x40000040 ;  /* 0x4000004000277882 */ /* 0x000fe20000000000 */
[----:B------:R-:W-:Y:S01]  /*4090*/  UIADD3 UR14, UR4, 0x304, URZ ;  /* 0x00000304040e7890 */ /* 0x000fe2000fffe03f */
[----:B------:R-:W-:Y:S01]  /*40a0*/  UMOV UR15, 0x40000040 ;  /* 0x40000040000f7882 */ /* 0x000fe20000000000 */
[----:B------:R-:W-:Y:S01]  /*40b0*/  UIADD3 UR42, UR4, 0x384, URZ ;  /* 0x00000384042a7890 */ /* 0x000fe2000fffe03f */
[----:B------:R-:W-:Y:S01]  /*40c0*/  UMOV UR40, UR8 ;  /* 0x0000000800287c82 */ /* 0x000fe20008000000 */
[----:B------:R-:W-:Y:S01]  /*40d0*/  UMOV UR41, UR9 ;  /* 0x0000000900297c82 */ /* 0x000fe20008000000 */
[----:B------:R-:W-:Y:S01]  /*40e0*/  UMOV UR43, 0x40000040 ;  /* 0x40000040002b7882 */ /* 0x000fe20000000000 */
[----:B------:R-:W-:Y:S01]  /*40f0*/  UMOV UR6, UR18 ;  /* 0x0000001200067c82 */ /* 0x000fe20008000000 */
[----:B------:R-:W-:Y:S01]  /*4100*/  UIADD3 UR18, UR4, 0x404, URZ ;  /* 0x0000040404127890 */ /* 0x000fe2000fffe03f */
[----:B------:R-:W-:Y:S01]  /*4110*/  UMOV UR7, UR19 ;  /* 0x0000001300077c82 */ /* 0x000fe20008000000 */
[----:B------:R-:W-:Y:S01]  /*4120*/  UMOV UR16, UR8 ;  /* 0x0000000800107c82 */ /* 0x000fe20008000000 */
[----:B------:R-:W-:Y:S01]  /*4130*/  UMOV UR17, UR9 ;  /* 0x0000000900117c82 */ /* 0x000fe20008000000 */
[----:B------:R-:W-:Y:S01]  /*4140*/  UMOV UR19, 0x40000040 ;  /* 0x4000004000137882 */ /* 0x000fe20000000000 */
[----:B--2---:R-:W-:-:S06]  /*4150*/  WARPGROUP.ARRIVE ;  /* 0x00000000000079c5 */ /* 0x004fcc0000000000 */
[----:B------:R-:W-:Y:S03]  /*4160*/  HGMMA.64x16x16.F32.BF16 R192, gdesc[UR28], R192, gsb0 ;  /* 0x002000001cc079f0 */ /* 0x000fe600080018c0 */
        /* <DEDUP_REMOVED lines=103> */
[----:B------:R-:W-:Y:S02]  /*47e0*/  IMAD.MOV.U32 R214, RZ, RZ, R6 ;  /* 0x000000ffffd67224 */ /* 0x000fe400078e0006 */
[----:B------:R-:W-:Y:S02]  /*47f0*/  IMAD.MOV.U32 R215, RZ, RZ, R15 ;  /* 0x000000ffffd77224 */ /* 0x000fe400078e000f */
[----:B------:R-:W-:Y:S02]  /*4800*/  IMAD.MOV.U32 R213, RZ, RZ, R7 ;  /* 0x000000ffffd57224 */ /* 0x000fe400078e0007 */
[----:B------:R0:W5:Y:S04]  /*4810*/  LDL.LU R7, [R1+0x1c0] ;  /* 0x0001c00001077983 */ /* 0x0001680000300800 */
[----:B------:R0:W5:Y:S04]  /*4820*/  LDL.LU R6, [R1+0x1bc] ;  /* 0x0001bc0001067983 */ /* 0x0001680000300800 */
[----:B------:R0:W5:Y:S01]  /*4830*/  LDL.LU R15, [R1+0x1b8] ;  /* 0x0001b800010f7983 */ /* 0x0001620000300800 */
[----:B------:R-:W-:-:S02]  /*4840*/  WARPGROUP.DEPBAR.LE gsb0, 0x0 ;  /* 0x00008000000079c5 */ /* 0x000fc40000010000 */
[----:B------:R-:W-:-:S06]  /*4850*/  WARPGROUP.ARRIVE ;  /* 0x00000000000079c5 */ /* 0x000fcc0000000000 */
[----:B------:R-:W-:Y:S01]  /*4860*/  HGMMA.64x16x16.F32.BF16 R152, gdesc[UR12], R152, gsb0 ;  /* 0x002000000c9879f0 */ /* 0x000fe20008001898 */
[----:B------:R1:W-:Y:S04]  /*4870*/  STL.64 [R1+0x158], R214 ;  /* 0x000158d601007387 */ /* 0x0003e80000100a00 */
[----:B------:R2:W-:Y:S04]  /*4880*/  STL.64 [R1+0x150], R212 ;  /* 0x000150d401007387 */ /* 0x0005e80000100a00 */
[----:B------:R3:W-:Y:S01]  /*4890*/  STL.64 [R1+0x148], R210 ;  /* 0x000148d201007387 */ /* 0x0007e20000100a00 */
[----:B-1----:R-:W-:-:S03]  /*48a0*/  IMAD.MOV.U32 R214, RZ, RZ, R14 ;  /* 0x000000ffffd67224 */ /* 0x002fc600078e000e */
[----:B------:R1:W-:Y:S01]  /*48b0*/  STL.64 [R1+0x140], R208 ;  /* 0x000140d001007387 */ /* 0x0003e20000100a00 */
[----:B------:R-:W-:Y:S01]  /*48c0*/  IMAD.MOV.U32 R215, RZ, RZ, R13 ;  /* 0x000000ffffd77224 */ /* 0x000fe200078e000d */
[----:B--2---:R-:W-:Y:S01]  /*48d0*/  MOV R212, R225 ;  /* 0x000000e100d47202 */ /* 0x004fe20000000f00 */
[----:B------:R-:W-:Y:S02]  /*48e0*/  IMAD.MOV.U32 R213, RZ, RZ, R224 ;  /* 0x000000ffffd57224 */ /* 0x000fe400078e00e0 */
[----:B---3--:R-:W-:Y:S02]  /*48f0*/  IMAD.MOV.U32 R210, RZ, RZ, R227 ;  /* 0x000000ffffd27224 */ /* 0x008fe400078e00e3 */
[----:B------:R-:W-:Y:S02]  /*4900*/  IMAD.MOV.U32 R211, RZ, RZ, R226 ;  /* 0x000000ffffd37224 */ /* 0x000fe400078e00e2 */
[----:B-1----:R-:W-:Y:S02]  /*4910*/  IMAD.MOV.U32 R208, RZ, RZ, R8 ;  /* 0x000000ffffd07224 */ /* 0x002fe400078e0008 */
[----:B------:R0:W5:Y:S01]  /*4920*/  LDL.LU R8, [R1+0x1b4] ;  /* 0x0001b40001087983 */ /* 0x0001620000300800 */
[----:B------:R-:W-:-:S03]  /*4930*/  IMAD.MOV.U32 R209, RZ, RZ, R2 ;  /* 0x000000ffffd17224 */ /* 0x000fc600078e0002 */
[----:B------:R0:W5:Y:S04]  /*4940*/  LDL.LU R2, [R1+0x1b0] ;  /* 0x0001b00001027983 */ /* 0x0001680000300800 */
[----:B------:R1:W-:Y:S04]  /*4950*/  STL.64 [R1+0x178], R214 ;  /* 0x000178d601007387 */ /* 0x0003e80000100a00 */
[----:B------:R2:W-:Y:S04]  /*4960*/  STL.64 [R1+0x170], R212 ;  /* 0x000170d401007387 */ /* 0x0005e80000100a00 */
[----:B------:R3:W-:Y:S01]  /*4970*/  STL.64 [R1+0x168], R210 ;  /* 0x000168d201007387 */ /* 0x0007e20000100a00 */
[----:B-1----:R-:W-:Y:S01]  /*4980*/  IMAD.MOV.U32 R214, RZ, RZ, R3 ;  /* 0x000000ffffd67224 */ /* 0x002fe200078e0003 */
[----:B------:R-:W-:-:S02]  /*4990*/  MOV R215, R0 ;  /* 0x0000000000d77202 */ /* 0x000fc40000000f00 */
[----:B------:R1:W-:Y:S01]  /*49a0*/  STL.64 [R1+0x160], R208 ;  /* 0x000160d001007387 */ /* 0x0003e20000100a00 */
[----:B--2---:R-:W-:Y:S02]  /*49b0*/  IMAD.MOV.U32 R212, RZ, RZ, R5 ;  /* 0x000000ffffd47224 */ /* 0x004fe400078e0005 */
[----:B------:R-:W-:Y:S02]  /*49c0*/  IMAD.MOV.U32 R213, RZ, RZ, R4 ;  /* 0x000000ffffd57224 */ /* 0x000fe400078e0004 */
[----:B---3--:R-:W-:Y:S02]  /*49d0*/  IMAD.MOV.U32 R210, RZ, RZ, R10 ;  /* 0x000000ffffd27224 */ /* 0x008fe400078e000a */
[----:B------:R-:W-:Y:S01]  /*49e0*/  IMAD.MOV.U32 R211, RZ, RZ, R9 ;  /* 0x000000ffffd37224 */ /* 0x000fe200078e0009 */
[----:B------:R-:W-:Y:S01]  /*49f0*/  STL.64 [R1+0x198], R214 ;  /* 0x000198d601007387 */ /* 0x000fe20000100a00 */
[----:B-1----:R-:W-:Y:S02]  /*4a00*/  IMAD.MOV.U32 R208, RZ, RZ, R12 ;  /* 0x000000ffffd07224 */ /* 0x002fe400078e000c */
[----:B------:R-:W-:Y:S01]  /*4a10*/  IMAD.MOV.U32 R209, RZ, RZ, R11 ;  /* 0x000000ffffd17224 */ /* 0x000fe200078e000b */
[----:B------:R-:W-:Y:S04]  /*4a20*/  STL.64 [R1+0x190], R212 ;  /* 0x000190d401007387 */ /* 0x000fe80000100a00 */
[----:B------:R-:W-:Y:S04]  /*4a30*/  STL.64 [R1+0x188], R210 ;  /* 0x000188d201007387 */ /* 0x000fe80000100a00 */
[----:B------:R1:W-:Y:S01]  /*4a40*/  STL.64 [R1+0x180], R208 ;  /* 0x000180d001007387 */ /* 0x0003e20000100a00 */
[----:B------:R-:W-:-:S02]  /*4a50*/  WARPGROUP.DEPBAR.LE gsb0, 0x0 ;  /* 0x00008000000079c5 */ /* 0x000fc40000010000 */
[----:B------:R-:W-:Y:S01]  /*4a60*/  WARPGROUP.ARRIVE ;  /* 0x00000000000079c5 */ /* 0x000fe20000000000 */
[----:B-1----:R-:W2:Y:S04]  /*4a70*/  LDL.LU.64 R208, [R1+0x60] ;  /* 0x0000600001d07983 */ /* 0x002ea80000300a00 */
[----:B------:R-:W2:Y:S04]  /*4a80*/  LDL.LU.64 R210, [R1+0x68] ;  /* 0x0000680001d27983 */ /* 0x000ea80000300a00 */
[----:B------:R-:W2:Y:S04]  /*4a90*/  LDL.LU.64 R212, [R1+0x70] ;  /* 0x0000700001d47983 */ /* 0x000ea80000300a00 */
[----:B------:R-:W2:Y:S01]  /*4aa0*/  LDL.LU.64 R214, [R1+0x78] ;  /* 0x0000780001d67983 */ /* 0x000ea20000300a00 */
[----:B------:R-:W-:Y:S01]  /*4ab0*/  UMOV UR20, UR24 ;  /* 0x0000001800147c82 */ /* 0x000fe20008000000 */
[----:B------:R-:W-:Y:S01]  /*4ac0*/  UMOV UR21, UR25 ;  /* 0x0000001900157c82 */ /* 0x000fe20008000000 */
[----:B------:R-:W-:Y:S01]  /*4ad0*/  UMOV UR22, UR38 ;  /* 0x0000002600167c82 */ /* 0x000fe20008000000 */
[----:B------:R-:W-:-:S02]  /*4ae0*/  UMOV UR23, UR39 ;  /* 0x0000002700177c82 */ /* 0x000fc40008000000 */
[----:B------:R-:W-:Y:S01]  /*4af0*/  HGMMA.64x16x16.F32.BF16 R168, gdesc[UR20], R168, gsb0 ;  /* 0x0020000014a879f0 */ /* 0x000fe200080018a8 */
[----:B------:R-:W-:Y:S01]  /*4b00*/  UMOV UR56, UR6 ;  /* 0x0000000600387c82 */ /* 0x000fe20008000000 */
[----:B------:R-:W-:Y:S01]  /*4b10*/  UIADD3 UR6, UR60, 0x6, URZ ;  /* 0x000000063c067890 */ /* 0x000fe2000fffe03f */
[----:B------:R-:W-:Y:S01]  /*4b20*/  UMOV UR57, UR7 ;  /* 0x0000000700397c82 */ /* 0x000fe20008000000 */
[----:B------:R-:W-:Y:S01]  /*4b30*/  UMOV UR7, UR29 ;  /* 0x0000001d00077c82 */ /* 0x000fe20008000000 */
[----:B------:R-:W-:-:S04]  /*4b40*/  UMOV UR29, UR25 ;  /* 0x00000019001d7c82 */ /* 0x000fc80008000000 */
        /* <DEDUP_REMOVED lines=34> */
[----:B--2---:R-:W-:-:S06]  /*4d70*/  WARPGROUP.ARRIVE ;  /* 0x00000000000079c5 */ /* 0x004fcc0000000000 */
[----:B------:R-:W-:Y:S01]  /*4d80*/  HGMMA.64x16x16.F32.BF16 R208, gdesc[UR52], R208, gsb0 ;  /* 0x0020000034d079f0 */ /* 0x000fe200080018d0 */
[----:B------:R-:W-:Y:S02]  /*4d90*/  IMAD.MOV.U32 R10, RZ, RZ, R18 ;  /* 0x000000ffff0a7224 */ /* 0x000fe400078e0012 */
[----:B------:R-:W-:Y:S02]  /*4da0*/  IMAD.MOV.U32 R9, RZ, RZ, R19 ;  /* 0x000000ffff097224 */ /* 0x000fe400078e0013 */
[----:B------:R-:W-:Y:S01]  /*4db0*/  IMAD.MOV.U32 R12, RZ, RZ, R16 ;  /* 0x000000ffff0c7224 */ /* 0x000fe200078e0010 */
[----:B------:R0:W5:Y:S01]  /*4dc0*/  LDL.LU.64 R18, [R1+0x1a8] ;  /* 0x0001a80001127983 */ /* 0x0001620000300a00 */
[----:B------:R-:W-:Y:S02]  /*4dd0*/  IMAD.MOV.U32 R11, RZ, RZ, R17 ;  /* 0x000000ffff0b7224 */ /* 0x000fe400078e0011 */
[----:B------:R-:W-:Y:S01]  /*4de0*/  IMAD.MOV.U32 R5, RZ, RZ, R20 ;  /* 0x000000ffff057224 */ /* 0x000fe200078e0014 */
[----:B------:R0:W5:Y:S01]  /*4df0*/  LDL.LU.64 R16, [R1+0x1a0] ;  /* 0x0001a00001107983 */ /* 0x0001620000300a00 */
[----:B------:R-:W-:-:S02]  /*4e00*/  IMAD.MOV.U32 R4, RZ, RZ, R21 ;  /* 0x000000ffff047224 */ /* 0x000fc400078e0015 */
[----:B------:R-:W-:Y:S02]  /*4e10*/  IMAD.MOV.U32 R3, RZ, RZ, R22 ;  /* 0x000000ffff037224 */ /* 0x000fe400078e0016 */
[----:B------:R-:W-:Y:S01]  /*4e20*/  IMAD.MOV.U32 R0, RZ, RZ, R23 ;  /* 0x000000ffff007224 */ /* 0x000fe200078e0017 */
[----:B------:R-:W-:Y:S02]  /*4e30*/  WARPGROUP.DEPBAR.LE gsb0, 0x0 ;  /* 0x00008000000079c5 */ /* 0x000fe40000010000 */
[----:B------:R-:W-:Y:S02]  /*4e40*/  IMAD.MOV.U32 R14, RZ, RZ, R214 ;  /* 0x000000ffff0e7224 */ /* 0x000fe400078e00d6 */
[----:B------:R-:W-:Y:S01]  /*4e50*/  IMAD.MOV.U32 R13, RZ, RZ, R215 ;  /* 0x000000ffff0d7224 */ /* 0x000fe200078e00d7 */
[----:B------:R-:W-:Y:S01]  /*4e60*/  MOV R23, R210 ;  /* 0x000000d200177202 */ /* 0x000fe20000000f00 */
        /* <DEDUP_REMOVED lines=10> */
[----:B------:R-:W-:Y:S01]  /*4f10*/  UMOV UR9, 0x40000040 ;  /* 0x4000004000097882 */ /* 0x000fe20000000000 */
[----:B------:R-:W-:-:S05]  /*4f20*/  UMOV UR11, 0x40000040 ;  /* 0x40000040000b7882 */ /* 0x000fca0000000000 */
[----:B------:R-:W-:Y:S01]  /*4f30*/  UMOV UR10, UR5 ;  /* 0x00000005000a7c82 */ /* 0x000fe20008000000 */
[----:B--2---:R-:W-:-:S06]  /*4f40*/  WARPGROUP.ARRIVE ;  /* 0x00000000000079c5 */ /* 0x004fcc0000000000 */
[----:B------:R-:W-:Y:S03]  /*4f50*/  HGMMA.64x16x16.F32.BF16 R208, gdesc[UR8], R208, gsb0 ;  /* 0x0020000008d079f0 */ /* 0x000fe600080018d0 */
[----:B------:R-:W-:Y:S02]  /*4f60*/  WARPGROUP.DEPBAR.LE gsb0, 0x0 ;  /* 0x00008000000079c5 */ /* 0x000fe40000010000 */
[----:B------:R-:W-:Y:S04]  /*4f70*/  STL.64 [R1+0x80], R208 ;  /* 0x000080d001007387 */ /* 0x000fe80000100a00 */
[----:B------:R-:W-:Y:S04]  /*4f80*/  STL.64 [R1+0x88], R210 ;  /* 0x000088d201007387 */ /* 0x000fe80000100a00 */
[----:B------:R-:W-:Y:S04]  /*4f90*/  STL.64 [R1+0x90], R212 ;  /* 0x000090d401007387 */ /* 0x000fe80000100a00 */
[----:B------:R1:W-:Y:S04]  /*4fa0*/  STL.64 [R1+0x98], R214 ;  /* 0x000098d601007387 */ /* 0x0003e80000100a00 */
[----:B-1----:R-:W2:Y:S04]  /*4fb0*/  LDL.LU.64 R214, [R1+0x178] ;  /* 0x0001780001d67983 */ /* 0x002ea80000300a00 */
[----:B------:R-:W2:Y:S04]  /*4fc0*/  LDL.LU.64 R212, [R1+0x170] ;  /* 0x0001700001d47983 */ /* 0x000ea80000300a00 */
        /* <DEDUP_REMOVED lines=53> */
[----:B--2---:R-:W-:-:S06]  /*5320*/  WARPGROUP.ARRIVE ;  /* 0x00000000000079c5 */ /* 0x004fcc0000000000 */
        /* <DEDUP_REMOVED lines=48> */
[----:B------:R-:W-:Y:S02]  /*5630*/  UMOV UR6, UR54 ;  /* 0x0000003600067c82 */ /* 0x000fe40008000000 */
[----:B------:R-:W-:Y:S01]  /*5640*/  UMOV UR56, UR6 ;  /* 0x0000000600387c82 */ /* 0x000fe20008000000 */
[----:B------:R-:W-:Y:S01]  /*5650*/  UIADD3 UR6, UR4, 0x686, URZ ;  /* 0x0000068604067890 */ /* 0x000fe2000fffe03f */
[----:B------:R-:W-:Y:S01]  /*5660*/  UMOV UR7, UR55 ;  /* 0x0000003700077c82 */ /* 0x000fe20008000000 */
[----:B------:R-:W-:Y:S01]  /*5670*/  UIADD3 UR54, UR4, 0x706, URZ ;  /* 0x0000070604367890 */ /* 0x000fe2000fffe03f */
[----:B------:R-:W-:Y:S02]  /*5680*/  UMOV UR57, UR7 ;  /* 0x0000000700397c82 */ /* 0x000fe40008000000 */
[----:B------:R-:W-:Y:S01]  /*5690*/  UMOV UR4, UR8 ;  /* 0x0000000800047c82 */ /* 0x000fe20008000000 */
[----:B------:R-:W-:Y:S01]  /*56a0*/  UMOV UR5, UR9 ;  /* 0x0000000900057c82 */ /* 0x000fe20008000000 */
[----:B------:R-:W-:Y:S01]  /*56b0*/  UMOV UR7, 0x40000040 ;  /* 0x4000004000077882 */ /* 0x000fe20000000000 */
[----:B------:R-:W-:-:S02]  /*56c0*/  WARPGROUP.DEPBAR.LE gsb0, 0x0 ;  /* 0x00008000000079c5 */ /* 0x000fc40000010000 */
[----:B------:R-:W-:-:S06]  /*56d0*/  WARPGROUP.ARRIVE ;  /* 0x00000000000079c5 */ /* 0x000fcc0000000000 */
[----:B------:R-:W-:Y:S01]  /*56e0*/  HGMMA.64x16x16.F32.BF16 R48, gdesc[UR4], R48, gsb0 ;  /* 0x00200000043079f0 */ /* 0x000fe20008001830 */
        /* <DEDUP_REMOVED lines=71> */
[----:B------:R1:W-:Y:S01]  /*5b60*/  STL.64 [R1+0xf8], R214 ;  /* 0x0000f8d601007387 */ /* 0x0003e20000100a00 */
[----:B------:R-:W-:Y:S02]  /*5b70*/  WARPGROUP.DEPBAR.LE gsb0, 0x0 ;  /* 0x00008000000079c5 */ /* 0x000fe40000010000 */
[----:B------:R-:W-:-:S06]  /*5b80*/  WARPGROUP.ARRIVE ;  /* 0x00000000000079c5 */ /* 0x000fcc0000000000 */
[----:B------:R-:W-:Y:S01]  /*5b90*/  HGMMA.64x16x16.F32.BF16 R216, gdesc[UR56], R216, gsb0 ;  /* 0x0020000038d879f0 */ /* 0x000fe200080018d8 */
[----:B------:R2:W-:Y:S01]  /*5ba0*/  STL.64 [R1+0xf0], R212 ;  /* 0x0000f0d401007387 */ /* 0x0005e20000100a00 */
[----:B-1----:R-:W-:Y:S02]  /*5bb0*/  IMAD.MOV.U32 R214, RZ, RZ, R14 ;  /* 0x000000ffffd67224 */ /* 0x002fe400078e000e */
[----:B------:R-:W-:Y:S01]  /*5bc0*/  IMAD.MOV.U32 R215, RZ, RZ, R13 ;  /* 0x000000ffffd77224 */ /* 0x000fe200078e000d */
[----:B------:R1:W-:Y:S04]  /*5bd0*/  STL.64 [R1+0xe8], R210 ;  /* 0x0000e8d201007387 */ /* 0x0003e80000100a00 */
[----:B------:R3:W-:Y:S01]  /*5be0*/  STL.64 [R1+0xe0], R208 ;  /* 0x0000e0d001007387 */ /* 0x0007e20000100a00 */
[----:B--2---:R-:W-:Y:S01]  /*5bf0*/  IMAD.MOV.U32 R212, RZ, RZ, R21 ;  /* 0x000000ffffd47224 */ /* 0x004fe200078e0015 */
[----:B------:R-:W-:Y:S01]  /*5c00*/  MOV R213, R20 ;  /* 0x0000001400d57202 */ /* 0x000fe20000000f00 */
[----:B-1----:R-:W-:-:S02]  /*5c10*/  IMAD.MOV.U32 R210, RZ, RZ, R23 ;  /* 0x000000ffffd27224 */ /* 0x002fc400078e0017 */
[----:B------:R-:W-:Y:S02]  /*5c20*/  IMAD.MOV.U32 R211, RZ, RZ, R22 ;  /* 0x000000ffffd37224 */ /* 0x000fe400078e0016 */
[----:B---3--:R-:W-:Y:S02]  /*5c30*/  IMAD.MOV.U32 R208, RZ, RZ, R225 ;  /* 0x000000ffffd07224 */ /* 0x008fe400078e00e1 */
[----:B------:R-:W-:Y:S01]  /*5c40*/  IMAD.MOV.U32 R209, RZ, RZ, R224 ;  /* 0x000000ffffd17224 */ /* 0x000fe200078e00e0 */
[----:B------:R1:W-:Y:S04]  /*5c50*/  STL.64 [R1+0x118], R214 ;  /* 0x000118d601007387 */ /* 0x0003e80000100a00 */
[----:B------:R2:W-:Y:S04]  /*5c60*/  STL.64 [R1+0x110], R212 ;  /* 0x000110d401007387 */ /* 0x0005e80000100a00 */
[----:B------:R3:W-:Y:S04]  /*5c70*/  STL.64 [R1+0x108], R210 ;  /* 0x000108d201007387 */ /* 0x0007e80000100a00 */
[----:B------:R4:W-:Y:S01]  /*5c80*/  STL.64 [R1+0x100], R208 ;  /* 0x000100d001007387 */ /* 0x0009e20000100a00 */
[----:B-1----:R-:W-:-:S02]  /*5c90*/  IMAD.MOV.U32 R214, RZ, RZ, R3 ;  /* 0x000000ffffd67224 */ /* 0x002fc400078e0003 */
[----:B------:R-:W-:Y:S02]  /*5ca0*/  IMAD.MOV.U32 R215, RZ, RZ, R0 ;  /* 0x000000ffffd77224 */ /* 0x000fe400078e0000 */
[----:B--2---:R-:W-:Y:S02]  /*5cb0*/  IMAD.MOV.U32 R212, RZ, RZ, R5 ;  /* 0x000000ffffd47224 */ /* 0x004fe400078e0005 */
[----:B------:R-:W-:Y:S02]  /*5cc0*/  IMAD.MOV.U32 R213, RZ, RZ, R4 ;  /* 0x000000ffffd57224 */ /* 0x000fe400078e0004 */
[----:B---3--:R-:W-:Y:S02]  /*5cd0*/  IMAD.MOV.U32 R210, RZ, RZ, R10 ;  /* 0x000000ffffd27224 */ /* 0x008fe400078e000a */
[----:B------:R-:W-:Y:S02]  /*5ce0*/  IMAD.MOV.U32 R211, RZ, RZ, R9 ;  /* 0x000000ffffd37224 */ /* 0x000fe400078e0009 */
[----:B----4-:R-:W-:-:S02]  /*5cf0*/  IMAD.MOV.U32 R208, RZ, RZ, R12 ;  /* 0x000000ffffd07224 */ /* 0x010fc400078e000c */
[----:B------:R-:W-:Y:S01]  /*5d00*/  IMAD.MOV.U32 R209, RZ, RZ, R11 ;  /* 0x000000ffffd17224 */ /* 0x000fe200078e000b */
[----:B------:R-:W-:-:S05]  /*5d10*/  WARPGROUP.DEPBAR.LE gsb0, 0x0 ;  /* 0x00008000000079c5 */ /* 0x000fca0000010000 */
[----:B------:R-:W-:Y:S01]  /*5d20*/  WARPGROUP.ARRIVE ;  /* 0x00000000000079c5 */ /* 0x000fe20000000000 */
[----:B------:R-:W-:Y:S01]  /*5d30*/  UMOV UR54, UR8 ;  /* 0x0000000800367c82 */ /* 0x000fe20008000000 */
[----:B------:R-:W-:-:S04]  /*5d40*/  UMOV UR55, UR9 ;  /* 0x0000000900377c82 */ /* 0x000fc80008000000 */
        /* <DEDUP_REMOVED lines=10> */
[----:B------:R-:W-:Y:S01]  /*5df0*/  UMOV UR8, UR52 ;  /* 0x0000003400087c82 */ /* 0x000fe20008000000 */
        /* <DEDUP_REMOVED lines=8> */
[----:B-1----:R0:W5:Y:S04]  /*5e80*/  LDL.LU.64 R214, [R1+0xf8] ;  /* 0x0000f80001d67983 */ /* 0x0021680000300a00 */
[----:B------:R0:W5:Y:S04]  /*5e90*/  LDL.LU.64 R212, [R1+0xf0] ;  /* 0x0000f00001d47983 */ /* 0x0001680000300a00 */
[----:B------:R0:W5:Y:S04]  /*5ea0*/  LDL.LU.64 R210, [R1+0xe8] ;  /* 0x0000e80001d27983 */ /* 0x0001680000300a00 */
[----:B------:R0:W5:Y:S01]  /*5eb0*/  LDL.LU.64 R208, [R1+0xe0] ;  /* 0x0000e00001d07983 */ /* 0x0001620000300a00 */
[----:B------:R-:W-:Y:S05]  /*5ec0*/  @!P1 BRA `(.L_x_18) ;  /* 0x0000004800d09947 */ /* 0x000fea0003800000 */
[----:B------:R-:W2:Y:S01]  /*5ed0*/  LDL R0, [R1+0xcc] ;  /* 0x0000cc0001007983 */ /* 0x000ea20000100800 */
[----:B-----5:R-:W-:-:S13]  /*5ee0*/  R2UR UR5, R15 ;  /* 0x000000000f0572ca */ /* 0x020fda00000e0000 */
[----:B------:R-:W-:-:S04]  /*5ef0*/  UIADD3 UR60, UR5, 0x1, URZ ;  /* 0x00000001053c7890 */ /* 0x000fc8000fffe03f */
[----:B------:R-:W-:-:S04]  /*5f00*/  UISETP.NE.AND UP0, UPT, UR60, 0x4, UPT ;  /* 0x000000043c00788c */ /* 0x000fc8000bf05270 */
[----:B------:R-:W-:Y:S02]  /*5f10*/  USEL UR4, URZ, 0x1, UP0 ;  /* 0x000000013f047887 */ /* 0x000fe40008000000 */
[----:B------:R-:W-:Y:S01]  /*5f20*/  USEL UR60, UR60, URZ, UP0 ;  /* 0x0000003f3c3c7287 */ /* 0x000fe20008000000 */
[----:B--2---:R-:W-:Y:S02]  /*5f30*/  R2UR UR6, R0 ;  /* 0x00000000000672ca */ /* 0x004fe400000e0000 */
[----:B------:R-:W-:-:S11]  /*5f40*/  MOV R0, R8 ;  /* 0x0000000800007202 */ /* 0x000fd60000000f00 */
[----:B------:R-:W-:-:S06]  /*5f50*/  ULOP3.LUT UR4, UR6, UR4, URZ, 0x3c, !UPT ;  /* 0x0000000406047292 */ /* 0x000fcc000f8e3c3f */
[----:B------:R-:W-:Y:S01]  /*5f60*/  IMAD.U32 R3, RZ, RZ, UR4 ;  /* 0x00000004ff037e24 */ /* 0x000fe2000f8e00ff */
[----:B------:R-:W-:Y:S02]  /*5f70*/  UMOV UR4, UR5 ;  /* 0x0000000500047c82 */ /* 0x000fe40008000000 */
[----:B------:R-:W-:-:S07]  /*5f80*/  IMAD.U32 R4, RZ, RZ, UR4 ;  /* 0x00000004ff047e24 */ /* 0x000fce000f8e00ff */
.L_x_25:
[----:B------:R-:W-:Y:S05]  /*5f90*/  @!P0 BRA `(.L_x_19) ;  /* 0x0000000000048947 */ /* 0x000fea0003800000 */
[----:B------:R-:W-:Y:S01]  /*5fa0*/  BPT.TRAP 0x1 ;  /* 0x000000040000795c */ /* 0x000fe20000300000 */
.L_x_19:
[----:B------:R-:W-:Y:S02]  /*5fb0*/  R2UR UR4, R17 ;  /* 0x00000000110472ca */ /* 0x000fe400000e0000 */
[----:B------:R-:W-:-:S11]  /*5fc0*/  SHF.L.U32 R5, R3, 0x1f, RZ ;  /* 0x0000001f03057819 */ /* 0x000fd600000006ff */
[----:B------:R-:W-:-:S09]  /*5fd0*/  ULEA UR4, UR60, UR4, 0x3 ;  /* 0x000000043c047291 */ /* 0x000fd2000f8e183f */
[----:B------:R1:W2:Y:S01]  /*5fe0*/  SYNCS.PHASECHK.TRANS64.TRYWAIT P1, [UR4], R5 ;  /* 0x00000005ff0075a7 */ /* 0x0002a20008020144 */
[----:B------:R-:W-:Y:S05]  /*5ff0*/  @!P0 BRA `(.L_x_20) ;  /* 0x0000000000048947 */ /* 0x000fea0003800000 */
[----:B------:R-:W-:Y:S01]  /*6000*/  BPT.TRAP 0x1 ;  /* 0x000000040000795c */ /* 0x000fe20000300000 */
.L_x_20:
[----:B--2---:R-:W-:Y:S05]  /*6010*/  @P1 BRA `(.L_x_21) ;  /* 0x0000000000081947 */ /* 0x004fea0003800000 */
[----:B------:R-:W2:Y:S02]  /*6020*/  SYNCS.PHASECHK.TRANS64.TRYWAIT P1, [UR4], R5 ;  /* 0x00000005ff0075a7 */ /* 0x000ea40008020144 */
[----:B--2---:R-:W-:Y:S05]  /*6030*/  @!P1 BRA `(.L_x_22) ;  /* 0x00000178002c9947 */ /* 0x004fea0003800000 */
.L_x_21:
[----:B------:R-:W-:Y:S04]  /*6040*/  STL.64 [R1+0x330], R190 ;  /* 0x000330be01007387 */ /* 0x000fe80000100a00 */
[----:B------:R-:W-:Y:S04]  /*6050*/  STL.64 [R1+0x328], R188 ;  /* 0x000328bc01007387 */ /* 0x000fe80000100a00 */
[----:B------:R-:W-:Y:S04]  /*6060*/  STL.64 [R1+0x320], R186 ;  /* 0x000320ba01007387 */ /* 0x000fe80000100a00 */
[----:B------:R3:W-:Y:S04]  /*6070*/  STL.64 [R1+0x318], R184 ;  /* 0x000318b801007387 */ /* 0x0007e80000100a00 */
[----:B---3--:R-:W3:Y:S04]  /*6080*/  LDL.LU.64 R184, [R1+0x40] ;  /* 0x0000400001b87983 */ /* 0x008ee80000300a00 */
[----:B------:R-:W3:Y:S04]  /*6090*/  LDL.LU.64 R186, [R1+0x48] ;  /* 0x0000480001ba7983 */ /* 0x000ee80000300a00 */
[----:B------:R-:W3:Y:S04]  /*60a0*/  LDL.LU.64 R188, [R1+0x50] ;  /* 0x0000500001bc7983 */ /* 0x000ee80000300a00 */
[----:B------:R-:W3:Y:S04]  /*60b0*/  LDL.LU.64 R190, [R1+0x58] ;  /* 0x0000580001be7983 */ /* 0x000ee80000300a00 */
[----:B------:R-:W-:Y:S04]  /*60c0*/  STL.64 [R1+0x310], R206 ;  /* 0x000310ce01007387 */ /* 0x000fe80000100a00 */
[----:B------:R-:W-:Y:S04]  /*60d0*/  STL.64 [R1+0x308], R204 ;  /* 0x000308cc01007387 */ /* 0x000fe80000100a00 */
[----:B------:R-:W-:Y:S04]  /*60e0*/  STL.64 [R1+0x300], R202 ;  /* 0x000300ca01007387 */ /* 0x000fe80000100a00 */
[----:B------:R4:W-:Y:S04]  /*60f0*/  STL.64 [R1+0x2f8], R200 ;  /* 0x0002f8c801007387 */ /* 0x0009e80000100a00 */
[----:B----4-:R-:W4:Y:S04]  /*6100*/  LDL.LU.64 R200, [R1+0x80] ;  /* 0x0000800001c87983 */ /* 0x010f280000300a00 */
[----:B------:R-:W4:Y:S04]  /*6110*/  LDL.LU.64 R202, [R1+0x88] ;  /* 0x0000880001ca7983 */ /* 0x000f280000300a00 */
[----:B------:R-:W4:Y:S04]  /*6120*/  LDL.LU.64 R204, [R1+0x90] ;  /* 0x0000900001cc7983 */ /* 0x000f280000300a00 */
[----:B------:R-:W4:Y:S01]  /*6130*/  LDL.LU.64 R206, [R1+0x98] ;  /* 0x0000980001ce7983 */ /* 0x000f220000300a00 */
[----:B------:R-:W-:-:S02]  /*6140*/  R2UR UR5, R6 ;  /* 0x00000000060572ca */ /* 0x000fc400000e0000 */
[----:B------:R-:W-:Y:S01]  /*6150*/  R2UR UR4, R7 ;  /* 0x00000000070472ca */ /* 0x000fe200000e0000 */
[----:B------:R-:W-:Y:S01]  /*6160*/  UMOV UR9, 0x40000040 ;  /* 0x4000004000097882 */ /* 0x000fe20000000000 */
[----:B------:R-:W-:Y:S01]  /*6170*/  UMOV UR11, 0x40000040 ;  /* 0x40000040000b7882 */ /* 0x000fe20000000000 */
[----:B------:R-:W-:Y:S04]  /*6180*/  STL [R1+0x2f0], R219 ;  /* 0x0002f0db01007387 */ /* 0x000fe80000100800 */
[----:B------:R-:W-:Y:S04]  /*6190*/  STL [R1+0x2ec], R220 ;  /* 0x0002ecdc01007387 */ /* 0x000fe80000100800 */
[----:B------:R-:W-:Y:S01]  /*61a0*/  UIMAD UR61, UR60, 0x600, UR5 ;  /* 0x000006003c3d78a4 */ /* 0x000fe2000f8e0205 */
[----:B------:R-:W-:Y:S01]  /*61b0*/  STL [R1+0x2e8], R221 ;  /* 0x0002e8dd01007387 */ /* 0x000fe20000100800 */
[----:B------:R-:W-:-:S03]  /*61c0*/  UIMAD UR4, UR60, 0x780, UR4 ;  /* 0x000007803c0478a4 */ /* 0x000fc6000f8e0204 */
[----:B------:R-:W-:Y:S02]  /*61d0*/  STL [R1+0x2e4], R222 ;  /* 0x0002e4de01007387 */ /* 0x000fe40000100800 */
[----:B------:R-:W-:Y:S02]  /*61e0*/  UMOV UR8, UR61 ;  /* 0x0000003d00087c82 */ /* 0x000fe40008000000 */
[----:B------:R-:W-:Y:S01]  /*61f0*/  UMOV UR10, UR4 ;  /* 0x00000004000a7c82 */ /* 0x000fe20008000000 */
[----:B------:R-:W-:Y:S04]  /*6200*/  STL [R1+0x2e0], R223 ;  /* 0x0002e0df01007387 */ /* 0x000fe80000100800 */
[----:B------:R-:W-:Y:S04]  /*6210*/  STL [R1+0x1c0], R8 ;  /* 0x0001c00801007387 */ /* 0x000fe80000100800 */
[----:B------:R-:W-:Y:S04]  /*6220*/  STL [R1+0x1bc], R4 ;  /* 0x0001bc0401007387 */ /* 0x000fe80000100800 */
[----:B------:R-:W-:Y:S04]  /*6230*/  STL [R1+0x1b8], R3 ;  /* 0x0001b80301007387 */ /* 0x000fe80000100800 */
[----:B------:R-:W-:Y:S04]  /*6240*/  STL [R1+0x1b4], R2 ;  /* 0x0001b40201007387 */ /* 0x000fe80000100800 */
[----:B------:R-:W-:Y:S04]  /*6250*/  STL [R1+0x1b0], R0 ;  /* 0x0001b00001007387 */ /* 0x000fe80000100800 */
[----:B------:R-:W-:Y:S04]  /*6260*/  STL.64 [R1+0x1a8], R18 ;  /* 0x0001a81201007387 */ /* 0x000fe80000100a00 */
[----:B------:R0:W-:Y:S04]  /*6270*/  STL.64 [R1+0x1a0], R16 ;  /* 0x0001a01001007387 */ /* 0x0001e80000100a00 */
[----:B0-----:R-:W3:Y:S04]  /*6280*/  LDL.LU.64 R16, [R1+0x20] ;  /* 0x0000200001107983 */ /* 0x001ee80000300a00 */
[----:B------:R-:W3:Y:S04]  /*6290*/  LDL.LU.64 R18, [R1+0x28] ;  /* 0x0000280001127983 */ /* 0x000ee80000300a00 */
[----:B------:R-:W3:Y:S04]  /*62a0*/  LDL.LU.64 R20, [R1+0x30] ;  /* 0x0000300001147983 */ /* 0x000ee80000300a00 */
[----:B------:R-:W3:Y:S01]  /*62b0*/  LDL.LU.64 R22, [R1+0x38] ;  /* 0x0000380001167983 */ /* 0x000ee20000300a00 */
[----:B------:R-:W-:Y:S01]  /*62c0*/  UIADD3 UR5, UR4, 0x80, URZ ;  /* 0x0000008004057890 */ /* 0x000fe2000fffe03f */
[----:B----4-:R-:W-:-:S02]  /*62d0*/  WARPGROUP.ARRIVE ;  /* 0x00000000000079c5 */ /* 0x010fc40000000000 */
[----:B------:R-:W-:Y:S01]  /*62e0*/  STL [R1+0x1c4], R6 ;  /* 0x0001c40601007387 */ /* 0x000fe20000100800 */
[----:B------:R-:W-:Y:S01]  /*62f0*/  UMOV UR17, UR9 ;  /* 0x0000000900117c82 */ /* 0x000fe20008000000 */
[----:B------:R-:W-:Y:S01]  /*6300*/  UMOV UR19, 0x40000040 ;  /* 0x4000004000137882 */ /* 0x000fe20000000000 */
[----:B------:R-:W-:Y:S01]  /*6310*/  UIADD3 UR6, UR4, 0x100, URZ ;  /* 0x0000010004067890 */ /* 0x000fe2000fffe03f */
[----:B------:R0:W-:Y:S01]  /*6320*/  STL [R1+0x1c8], R7 ;  /* 0x0001c80701007387 */ /* 0x0001e20000100800 */
[----:B------:R-:W-:Y:S03]  /*6330*/  HGMMA.64x16x16.F32.BF16 R200, gdesc[UR8], R200, gsb0 ;  /* 0x0020000008c879f0 */ /* 0x000fe600080018c8 */
[----:B------:R-:W-:Y:S02]  /*6340*/  WARPGROUP.DEPBAR.LE gsb0, 0x0 ;  /* 0x00008000000079c5 */ /* 0x000fe40000010000 */
[----:B------:R-:W-:-:S02]  /*6350*/  IMAD.MOV.U32 R8, RZ, RZ, R200 ;  /* 0x000000ffff087224 */ /* 0x000fc400078e00c8 */
[----:B0-----:R-:W-:Y:S02]  /*6360*/  IMAD.MOV.U32 R7, RZ, RZ, R201 ;  /* 0x000000ffff077224 */ /* 0x001fe400078e00c9 */
[----:B------:R-:W-:Y:S01]  /*6370*/  IMAD.MOV.U32 R6, RZ, RZ, R202 ;  /* 0x000000ffff067224 */ /* 0x000fe200078e00ca */
[----:B------:R-:W4:Y:S01]  /*6380*/  LDL.LU.64 R200, [R1] ;  /* 0x0000000001c87983 */ /* 0x000f220000300a00 */
[----:B-12---:R-:W-:Y:S02]  /*6390*/  IMAD.MOV.U32 R5, RZ, RZ, R203 ;  /* 0x000000ffff057224 */ /* 0x006fe400078e00cb */
[----:B------:R-:W-:Y:S01]  /*63a0*/  IMAD.MOV.U32 R4, RZ, RZ, R204 ;  /* 0x000000ffff047224 */ /* 0x000fe200078e00cc */
[----:B------:R-:W4:Y:S01]  /*63b0*/  LDL.LU.64 R202, [R1+0x8] ;  /* 0x0000080001ca7983 */ /* 0x000f220000300a00 */
[----:B------:R-:W-:Y:S02]  /*63c0*/  IMAD.MOV.U32 R3, RZ, RZ, R205 ;  /* 0x000000ffff037224 */ /* 0x000fe400078e00cd */
[----:B------:R-:W-:Y:S01]  /*63d0*/  IMAD.MOV.U32 R2, RZ, RZ, R206 ;  /* 0x000000ffff027224 */ /* 0x000fe200078e00ce */
[----:B------:R-:W4:Y:S01]  /*63e0*/  LDL.LU.64 R204, [R1+0x10] ;  /* 0x0000100001cc7983 */ /* 0x000f220000300a00 */
[----:B------:R-:W-:-:S03]  /*63f0*/  IMAD.MOV.U32 R0, RZ, RZ, R207 ;  /* 0x000000ffff007224 */ /* 0x000fc600078e00cf */
[----:B------:R-:W4:Y:S01]  /*6400*/  LDL.LU.64 R206, [R1+0x18] ;  /* 0x0000180001ce7983 */ /* 0x000f220000300a00 */
[----:B---3--:R-:W-:Y:S01]  /*6410*/  WARPGROUP.ARRIVE ;  /* 0x00000000000079c5 */ /* 0x008fe20000000000 */
[----:B------:R-:W-:Y:S01]  /*6420*/  UMOV UR16, UR8 ;  /* 0x0000000800107c82 */ /* 0x000fe20008000000 */
[----:B------:R-:W-:-:S04]  /*6430*/  UMOV UR18, UR5 ;  /* 0x0000000500127c82 */ /* 0x000fc80008000000 */
[----:B------:R-:W-:Y:S01]  /*6440*/  HGMMA.64x16x16.F32.BF16 R184, gdesc[UR16], R184, gsb0 ;  /* 0x0020000010b879f0 */ /* 0x000fe200080018b8 */
[----:B------:R-:W-:Y:S01]  /*6450*/  UMOV UR20, UR8 ;  /* 0x0000000800147c82 */ /* 0x000fe20008000000 */
[----:B------:R-:W-:Y:S01]  /*6460*/  UMOV UR21, UR9 ;  /* 0x0000000900157c82 */ /* 0x000fe20008000000 */
[----:B------:R-:W-:Y:S01]  /*6470*/  UMOV UR22, UR6 ;  /* 0x0000000600167c82 */ /* 0x000fe20008000000 */
[----:B------:R-:W-:Y:S01]  /*6480*/  UMOV UR23, 0x40000040 ;  /* 0x4000004000177882 */ /* 0x000fe20000000000 */
[----:B------:R-:W-:Y:S02]  /*6490*/  WARPGROUP.DEPBAR.LE gsb0, 0x0 ;  /* 0x00008000000079c5 */ /* 0x000fe40000010000 */
[----:B------:R-:W-:Y:S01]  /*64a0*/  UIADD3 UR14, UR4, 0x180, URZ ;  /* 0x00000180040e7890 */ /* 0x000fe2000fffe03f */
[----:B------:R-:W-:Y:S01]  /*64b0*/  UMOV UR12, UR18 ;  /* 0x00000012000c7c82 */ /* 0x000fe20008000000 */
[----:B------:R-:W-:Y:S01]  /*64c0*/  UMOV UR13, UR19 ;  /* 0x00000013000d7c82 */ /* 0x000fe20008000000 */
[----:B------:R-:W-:Y:S01]  /*64d0*/  UMOV UR6, UR12 ;  /* 0x0000000c00067c82 */ /* 0x000fe20008000000 */
[----:B------:R-:W-:Y:S01]  /*64e0*/  UMOV UR7, UR13 ;  /* 0x0000000d00077c82 */ /* 0x000fe20008000000 */
[----:B------:R-:W-:Y:S01]  /*64f0*/  UMOV UR12, UR8 ;  /* 0x00000008000c7c82 */ /* 0x000fe20008000000 */
[----:B------:R-:W-:Y:S01]  /*6500*/  UMOV UR13, UR9 ;  /* 0x00000009000d7c82 */ /* 0x000fe20008000000 */
[----:B------:R-:W-:Y:S01]  /*6510*/  UMOV UR15, 0x40000040 ;  /* 0x40000040000f7882 */ /* 0x000fe20000000000 */
[----:B------:R-:W-:Y:S01]  /*6520*/  UIADD3 UR18, UR4, 0x200, URZ ;  /* 0x0000020004127890 */ /* 0x000fe2000fffe03f */
[----:B------:R-:W-:Y:S01]  /*6530*/  UMOV UR16, UR22 ;  /* 0x0000001600107c82 */ /* 0x000fe20008000000 */
[----:B------:R-:W-:Y:S01]  /*6540*/  UMOV UR17, UR23 ;  /* 0x0000001700117c82 */ /* 0x000fe20008000000 */
[----:B------:R-:W-:Y:S01]  /*6550*/  UMOV UR19, 0x40000040 ;  /* 0x4000004000137882 */ /* 0x000fe20000000000 */
[----:B----4-:R-:W-:-:S06]  /*6560*/  WARPGROUP.ARRIVE ;  /* 0x00000000000079c5 */ /* 0x010fcc0000000000 */
        /* <DEDUP_REMOVED lines=119> */
[----:B------:R-:W-:Y:S01]  /*6ce0*/  UMOV UR36, UR56 ;  /* 0x0000003800247c82 */ /* 0x000fe20008000000 */
[----:B------:R-:W-:Y:S01]  /*6cf0*/  UMOV UR37, UR57 ;  /* 0x0000003900257c82 */ /* 0x000fe20008000000 */
[----:B------:R-:W-:Y:S02]  /*6d00*/  WARPGROUP.DEPBAR.LE gsb0, 0x0 ;  /* 0x00008000000079c5 */ /* 0x000fe40000010000 */
[----:B------:R-:W-:-:S06]  /*6d10*/  WARPGROUP.ARRIVE ;  /* 0x00000000000079c5 */ /* 0x000fcc0000000000 */
[----:B------:R-:W-:Y:S01]  /*6d20*/  HGMMA.64x16x16.F32.BF16 R104, gdesc[UR36], R104, gsb0 ;  /* 0x00200000246879f0 */ /* 0x000fe20008001868 */
[----:B------:R-:W-:Y:S02]  /*6d30*/  IMAD.MOV.U32 R226, RZ, RZ, R206 ;  /* 0x000000ffffe27224 */ /* 0x000fe400078e00ce */
[----:B------:R-:W-:Y:S01]  /*6d40*/  IMAD.MOV.U32 R225, RZ, RZ, R207 ;  /* 0x000000ffffe17224 */ /* 0x000fe200078e00cf */
[----:B------:R-:W-:Y:S01]  /*6d50*/  MOV R222, R203 ;  /* 0x000000cb00de7202 */ /* 0x000fe20000000f00 */
[----:B------:R-:W-:Y:S01]  /*6d60*/  IMAD.MOV.U32 R223, RZ, RZ, R204 ;  /* 0x000000ffffdf7224 */ /* 0x000fe200078e00cc */
[----:B------:R-:W3:Y:S01]  /*6d70*/  LDL.LU.64 R206, [R1+0x310] ;  /* 0x0003100001ce7983 */ /* 0x000ee20000300a00 */
[----:B------:R-:W-:Y:S02]  /*6d80*/  IMAD.MOV.U32 R227, RZ, RZ, R205 ;  /* 0x000000ffffe37224 */ /* 0x000fe400078e00cd */
[----:B------:R-:W-:Y:S01]  /*6d90*/  IMAD.MOV.U32 R221, RZ, RZ, R202 ;  /* 0x000000ffffdd7224 */ /* 0x000fe200078e00ca */
[----:B------:R-:W3:Y:S01]  /*6da0*/  LDL.LU.64 R204, [R1+0x308] ;  /* 0x0003080001cc7983 */ /* 0x000ee20000300a00 */
[----:B------:R-:W-:-:S02]  /*6db0*/  IMAD.MOV.U32 R219, RZ, RZ, R200 ;  /* 0x000000ffffdb7224 */ /* 0x000fc400078e00c8 */
[----:B------:R-:W-:Y:S01]  /*6dc0*/  IMAD.MOV.U32 R220, RZ, RZ, R201 ;  /* 0x000000ffffdc7224 */ /* 0x000fe200078e00c9 */
[----:B------:R-:W3:Y:S04]  /*6dd0*/  LDL.LU.64 R202, [R1+0x300] ;  /* 0x0003000001ca7983 */ /* 0x000ee80000300a00 */
[----:B------:R-:W3:Y:S01]  /*6de0*/  LDL.LU.64 R200, [R1+0x2f8] ;  /* 0x0002f80001c87983 */ /* 0x000ee20000300a00 */
[----:B------:R-:W-:Y:S01]  /*6df0*/  UMOV UR32, UR56 ;  /* 0x0000003800207c82 */ /* 0x000fe20008000000 */
[----:B------:R-:W-:Y:S01]  /*6e00*/  UMOV UR33, UR57 ;  /* 0x0000003900217c82 */ /* 0x000fe20008000000 */
[----:B------:R-:W-:Y:S02]  /*6e10*/  WARPGROUP.DEPBAR.LE gsb0, 0x0 ;  /* 0x00008000000079c5 */ /* 0x000fe40000010000 */
[----:B------:R-:W-:-:S06]  /*6e20*/  WARPGROUP.ARRIVE ;  /* 0x00000000000079c5 */ /* 0x000fcc0000000000 */
[----:B------:R-:W-:Y:S01]  /*6e30*/  HGMMA.64x16x16.F32.BF16 R120, gdesc[UR32], R120, gsb0 ;  /* 0x00200000207879f0 */ /* 0x000fe20008001878 */
[----:B------:R-:W-:Y:S04]  /*6e40*/  STL.64 [R1+0x278], R214 ;  /* 0x000278d601007387 */ /* 0x000fe80000100a00 */
[----:B------:R0:W-:Y:S04]  /*6e50*/  STL.64 [R1+0x270], R212 ;  /* 0x000270d401007387 */ /* 0x0001e80000100a00 */
[----:B------:R1:W-:Y:S04]  /*6e60*/  STL.64 [R1+0x268], R210 ;  /* 0x000268d201007387 */ /* 0x0003e80000100a00 */
[----:B------:R4:W-:Y:S01]  /*6e70*/  STL.64 [R1+0x260], R208 ;  /* 0x000260d001007387 */ /* 0x0009e20000100a00 */
[----:B0-----:R-:W-:-:S02]  /*6e80*/  IMAD.MOV.U32 R212, RZ, RZ, R223 ;  /* 0x000000ffffd47224 */ /* 0x001fc400078e00df */
[----:B-1----:R-:W-:Y:S02]  /*6e90*/  IMAD.MOV.U32 R210, RZ, RZ, R221 ;  /* 0x000000ffffd27224 */ /* 0x002fe400078e00dd */
[----:B----4-:R-:W-:Y:S02]  /*6ea0*/  IMAD.MOV.U32 R208, RZ, RZ, R219 ;  /* 0x000000ffffd07224 */ /* 0x010fe400078e00db */
[----:B------:R-:W4:Y:S01]  /*6eb0*/  LDL.LU R219, [R1+0x2f0] ;  /* 0x0002f00001db7983 */ /* 0x000f220000300800 */
[----:B------:R-:W-:Y:S02]  /*6ec0*/  IMAD.MOV.U32 R209, RZ, RZ, R220 ;  /* 0x000000ffffd17224 */ /* 0x000fe400078e00dc */
[----:B------:R-:W-:Y:S01]  /*6ed0*/  IMAD.MOV.U32 R211, RZ, RZ, R222 ;  /* 0x000000ffffd37224 */ /* 0x000fe200078e00de */
[----:B------:R-:W4:Y:S04]  /*6ee0*/  LDL.LU R220, [R1+0x2ec] ;  /* 0x0002ec0001dc7983 */ /* 0x000f280000300800 */
[----:B------:R-:W4:Y:S04]  /*6ef0*/  LDL.LU R221, [R1+0x2e8] ;  /* 0x0002e80001dd7983 */ /* 0x000f280000300800 */
[----:B------:R-:W4:Y:S04]  /*6f00*/  LDL.LU R222, [R1+0x2e4] ;  /* 0x0002e40001de7983 */ /* 0x000f280000300800 */
[----:B------:R-:W4:Y:S01]  /*6f10*/  LDL.LU R223, [R1+0x2e0] ;  /* 0x0002e00001df7983 */ /* 0x000f220000300800 */
[----:B------:R-:W-:Y:S01]  /*6f20*/  UMOV UR28, UR56 ;  /* 0x00000038001c7c82 */ /* 0x000fe20008000000 */
[----:B------:R-:W-:Y:S01]  /*6f30*/  UMOV UR29, UR57 ;  /* 0x00000039001d7c82 */ /* 0x000fe20008000000 */
[----:B------:R-:W-:-:S02]  /*6f40*/  WARPGROUP.DEPBAR.LE gsb0, 0x0 ;  /* 0x00008000000079c5 */ /* 0x000fc40000010000 */
[----:B------:R-:W-:-:S06]  /*6f50*/  WARPGROUP.ARRIVE ;  /* 0x00000000000079c5 */ /* 0x000fcc0000000000 */
[----:B------:R-:W-:Y:S01]  /*6f60*/  HGMMA.64x16x16.F32.BF16 R136, gdesc[UR28], R136, gsb0 ;  /* 0x002000001c8879f0 */ /* 0x000fe20008001888 */
[----:B------:R-:W-:Y:S01]  /*6f70*/  UMOV UR24, UR56 ;  /* 0x0000003800187c82 */ /* 0x000fe20008000000 */
[----:B------:R-:W-:Y:S01]  /*6f80*/  UMOV UR25, UR57 ;  /* 0x0000003900197c82 */ /* 0x000fe20008000000 */
[----:B------:R-:W-:Y:S01]  /*6f90*/  MOV R214, R226 ;  /* 0x000000e200d67202 */ /* 0x000fe20000000f00 */
[----:B------:R-:W-:Y:S02]  /*6fa0*/  IMAD.MOV.U32 R215, RZ, RZ, R225 ;  /* 0x000000ffffd77224 */ /* 0x000fe400078e00e1 */
[----:B------:R-:W-:-:S03]  /*6fb0*/  IMAD.MOV.U32 R213, RZ, RZ, R227 ;  /* 0x000000ffffd57224 */ /* 0x000fc600078e00e3 */
[----:B------:R0:W-:Y:S04]  /*6fc0*/  STL.64 [R1+0x298], R214 ;  /* 0x000298d601007387 */ /* 0x0001e80000100a00 */
[----:B------:R1:W-:Y:S01]  /*6fd0*/  STL.64 [R1+0x290], R212 ;  /* 0x000290d401007387 */ /* 0x0003e20000100a00 */
[----:B------:R-:W-:Y:S02]  /*6fe0*/  WARPGROUP.DEPBAR.LE gsb0, 0x0 ;  /* 0x00008000000079c5 */ /* 0x000fe40000010000 */
[----:B------:R-:W-:-:S06]  /*6ff0*/  WARPGROUP.ARRIVE ;  /* 0x00000000000079c5 */ /* 0x000fcc0000000000 */
[----:B------:R-:W-:Y:S01]  /*7000*/  HGMMA.64x16x16.F32.BF16 R152, gdesc[UR24], R152, gsb0 ;  /* 0x00200000189879f0 */ /* 0x000fe20008001898 */
[----:B0-----:R-:W-:Y:S01]  /*7010*/  IMAD.MOV.U32 R214, RZ, RZ, R10 ;  /* 0x000000ffffd67224 */ /* 0x001fe200078e000a */
[----:B------:R0:W-:Y:S01]  /*7020*/  STL.64 [R1+0x288], R210 ;  /* 0x000288d201007387 */ /* 0x0001e20000100a00 */
[----:B------:R-:W-:Y:S02]  /*7030*/  IMAD.MOV.U32 R215, RZ, RZ, R9 ;  /* 0x000000ffffd77224 */ /* 0x000fe400078e0009 */
[----:B-1----:R-:W-:Y:S01]  /*7040*/  IMAD.MOV.U32 R212, RZ, RZ, R12 ;  /* 0x000000ffffd47224 */ /* 0x002fe200078e000c */
[----:B------:R1:W-:Y:S01]  /*7050*/  STL.64 [R1+0x280], R208 ;  /* 0x000280d001007387 */ /* 0x0003e20000100a00 */
[----:B------:R-:W-:-:S03]  /*7060*/  IMAD.MOV.U32 R213, RZ, RZ, R11 ;  /* 0x000000ffffd57224 */ /* 0x000fc600078e000b */
[----:B------:R1:W-:Y:S01]  /*7070*/  STL.64 [R1+0x2b8], R214 ;  /* 0x0002b8d601007387 */ /* 0x0003e20000100a00 */
[----:B0-----:R-:W-:Y:S02]  /*7080*/  IMAD.MOV.U32 R210, RZ, RZ, R14 ;  /* 0x000000ffffd27224 */ /* 0x001fe400078e000e */
[----:B------:R-:W-:Y:S02]  /*7090*/  IMAD.MOV.U32 R211, RZ, RZ, R13 ;  /* 0x000000ffffd37224 */ /* 0x000fe400078e000d */
[----:B-1----:R-:W-:Y:S02]  /*70a0*/  IMAD.MOV.U32 R208, RZ, RZ, R224 ;  /* 0x000000ffffd07224 */ /* 0x002fe400078e00e0 */
[----:B------:R-:W-:Y:S01]  /*70b0*/  IMAD.MOV.U32 R209, RZ, RZ, R15 ;  /* 0x000000ffffd17224 */ /* 0x000fe200078e000f */
[----:B------:R0:W-:Y:S01]  /*70c0*/  STL.64 [R1+0x2b0], R212 ;  /* 0x0002b0d401007387 */ /* 0x0001e20000100a00 */
[----:B------:R-:W-:Y:S02]  /*70d0*/  IMAD.MOV.U32 R214, RZ, RZ, R2 ;  /* 0x000000ffffd67224 */ /* 0x000fe400078e0002 */
[----:B------:R-:W-:Y:S01]  /*70e0*/  IMAD.MOV.U32 R215, RZ, RZ, R0 ;  /* 0x000000ffffd77224 */ /* 0x000fe200078e0000 */
[----:B------:R1:W-:Y:S04]  /*70f0*/  STL.64 [R1+0x2a8], R210 ;  /* 0x0002a8d201007387 */ /* 0x0003e80000100a00 */
[----:B------:R1:W-:Y:S01]  /*7100*/  STL.64 [R1+0x2a0], R208 ;  /* 0x0002a0d001007387 */ /* 0x0003e20000100a00 */
[----:B0-----:R-:W-:-:S02]  /*7110*/  IMAD.MOV.U32 R212, RZ, RZ, R4 ;  /* 0x000000ffffd47224 */ /* 0x001fc400078e0004 */
[----:B------:R-:W-:Y:S02]  /*7120*/  IMAD.MOV.U32 R213, RZ, RZ, R3 ;  /* 0x000000ffffd57224 */ /* 0x000fe400078e0003 */
[----:B-1----:R-:W-:Y:S02]  /*7130*/  IMAD.MOV.U32 R210, RZ, RZ, R6 ;  /* 0x000000ffffd27224 */ /* 0x002fe400078e0006 */
[----:B------:R-:W-:Y:S02]  /*7140*/  IMAD.MOV.U32 R211, RZ, RZ, R5 ;  /* 0x000000ffffd37224 */ /* 0x000fe400078e0005 */
[----:B------:R-:W-:Y:S01]  /*7150*/  IMAD.MOV.U32 R208, RZ, RZ, R8 ;  /* 0x000000ffffd07224 */ /* 0x000fe200078e0008 */
[----:B------:R-:W-:Y:S01]  /*7160*/  MOV R209, R7 ;  /* 0x0000000700d17202 */ /* 0x000fe20000000f00 */
[----:B------:R-:W-:Y:S04]  /*7170*/  STL.64 [R1+0x2d8], R214 ;  /* 0x0002d8d601007387 */ /* 0x000fe80000100a00 */
[----:B------:R-:W-:Y:S04]  /*7180*/  STL.64 [R1+0x2d0], R212 ;  /* 0x0002d0d401007387 */ /* 0x000fe80000100a00 */
[----:B------:R-:W-:Y:S04]  /*7190*/  STL.64 [R1+0x2c8], R210 ;  /* 0x0002c8d201007387 */ /* 0x000fe80000100a00 */
[----:B------:R0:W-:Y:S01]  /*71a0*/  STL.64 [R1+0x2c0], R208 ;  /* 0x0002c0d001007387 */ /* 0x0001e20000100a00 */
[----:B------:R-:W-:-:S02]  /*71b0*/  WARPGROUP.DEPBAR.LE gsb0, 0x0 ;  /* 0x00008000000079c5 */ /* 0x000fc40000010000 */
[----:B------:R-:W-:Y:S01]  /*71c0*/  WARPGROUP.ARRIVE ;  /* 0x00000000000079c5 */ /* 0x000fe20000000000 */
[----:B0-----:R-:W4:Y:S04]  /*71d0*/  LDL.LU.64 R208, [R1+0x60] ;  /* 0x0000600001d07983 */ /* 0x001f280000300a00 */
[----:B------:R-:W4:Y:S04]  /*71e0*/  LDL.LU.64 R210, [R1+0x68] ;  /* 0x0000680001d27983 */ /* 0x000f280000300a00 */
[----:B------:R-:W4:Y:S04]  /*71f0*/  LDL.LU.64 R212, [R1+0x70] ;  /* 0x0000700001d47983 */ /* 0x000f280000300a00 */
[----:B------:R-:W4:Y:S01]  /*7200*/  LDL.LU.64 R214, [R1+0x78] ;  /* 0x0000780001d67983 */ /* 0x000f220000300a00 */
[----:B------:R-:W-:Y:S01]  /*7210*/  UMOV UR20, UR56 ;  /* 0x0000003800147c82 */ /* 0x000fe20008000000 */
[----:B------:R-:W-:-:S02]  /*7220*/  UMOV UR21, UR57 ;  /* 0x0000003900157c82 */ /* 0x000fc40008000000 */
[----:B------:R-:W-:Y:S01]  /*7230*/  HGMMA.64x16x16.F32.BF16 R168, gdesc[UR20], R168, gsb0 ;  /* 0x0020000014a879f0 */ /* 0x000fe200080018a8 */
[----:B------:R-:W-:Y:S01]  /*7240*/  UMOV UR16, UR56 ;  /* 0x0000003800107c82 */ /* 0x000fe20008000000 */
[----:B------:R-:W-:Y:S01]  /*7250*/  UMOV UR17, UR57 ;  /* 0x0000003900117c82 */ /* 0x000fe20008000000 */
[----:B------:R-:W-:Y:S02]  /*7260*/  WARPGROUP.DEPBAR.LE gsb0, 0x0 ;  /* 0x00008000000079c5 */ /* 0x000fe40000010000 */
[----:B--2---:R-:W-:-:S06]  /*7270*/  WARPGROUP.ARRIVE ;  /* 0x00000000000079c5 */ /* 0x004fcc0000000000 */
[----:B------:R-:W-:Y:S01]  /*7280*/  HGMMA.64x16x16.F32.BF16 R184, gdesc[UR16], R184, gsb0 ;  /* 0x0020000010b879f0 */ /* 0x000fe200080018b8 */
[----:B------:R-:W-:Y:S01]  /*7290*/  UMOV UR8, UR12 ;  /* 0x0000000c00087c82 */ /* 0x000fe20008000000 */
[----:B------:R-:W-:Y:S01]  /*72a0*/  UMOV UR9, UR13 ;  /* 0x0000000d00097c82 */ /* 0x000fe20008000000 */
[----:B------:R-:W-:Y:S01]  /*72b0*/  UMOV UR12, UR56 ;  /* 0x00000038000c7c82 */ /* 0x000fe20008000000 */
[----:B------:R-:W-:Y:S01]  /*72c0*/  UMOV UR13, UR57 ;  /* 0x00000039000d7c82 */ /* 0x000fe20008000000 */
[----:B------:R-:W-:Y:S02]  /*72d0*/  WARPGROUP.DEPBAR.LE gsb0, 0x0 ;  /* 0x00008000000079c5 */ /* 0x000fe40000010000 */
[----:B---3--:R-:W-:-:S06]  /*72e0*/  WARPGROUP.ARRIVE ;  /* 0x00000000000079c5 */ /* 0x008fcc0000000000 */
[----:B------:R-:W-:Y:S01]  /*72f0*/  HGMMA.64x16x16.F32.BF16 R200, gdesc[UR12], R200, gsb0 ;  /* 0x002000000cc879f0 */ /* 0x000fe200080018c8 */
[----:B------:R-:W-:Y:S01]  /*7300*/  UMOV UR58, UR8 ;  /* 0x00000008003a7c82 */ /* 0x000fe20008000000 */
[----:B------:R-:W-:Y:S01]  /*7310*/  UMOV UR59, UR9 ;  /* 0x00000009003b7c82 */ /* 0x000fe20008000000 */
[----:B------:R-:W-:Y:S02]  /*7320*/  WARPGROUP.DEPBAR.LE gsb0, 0x0 ;  /* 0x00008000000079c5 */ /* 0x000fe40000010000 */
[----:B----4-:R-:W-:-:S06]  /*7330*/  WARPGROUP.ARRIVE ;  /* 0x00000000000079c5 */ /* 0x010fcc0000000000 */
        /* <DEDUP_REMOVED lines=24> */
[----:B------:R-:W-:-:S02]  /*74c0*/  UIADD3 UR8, UR61, 0x2, URZ ;  /* 0x000000023d087890 */ /* 0x000fc4000fffe03f */
        /* <DEDUP_REMOVED lines=241> */
[----:B0-----:R-:W-:Y:S01]  /*83e0*/  IMAD.MOV.U32 R214, RZ, RZ, R2 ;  /* 0x000000ffffd67224 */ /* 0x001fe200078e0002 */
[----:B------:R-:W-:Y:S01]  /*83f0*/  MOV R215, R0 ;  /* 0x0000000000d77202 */ /* 0x000fe20000000f00 */
[----:B-1----:R-:W-:-:S02]  /*8400*/  IMAD.MOV.U32 R212, RZ, RZ, R4 ;  /* 0x000000ffffd47224 */ /* 0x002fc400078e0004 */
[----:B------:R-:W-:Y:S02]  /*8410*/  IMAD.MOV.U32 R213, RZ, RZ, R3 ;  /* 0x000000ffffd57224 */ /* 0x000fe400078e0003 */
[----:B--2---:R-:W-:Y:S02]  /*8420*/  IMAD.MOV.U32 R210, RZ, RZ, R6 ;  /* 0x000000ffffd27224 */ /* 0x004fe400078e0006 */
[----:B------:R-:W-:Y:S02]  /*8430*/  IMAD.MOV.U32 R211, RZ, RZ, R5 ;  /* 0x000000ffffd37224 */ /* 0x000fe400078e0005 */
[----:B---3--:R-:W-:Y:S02]  /*8440*/  IMAD.MOV.U32 R208, RZ, RZ, R8 ;  /* 0x000000ffffd07224 */ /* 0x008fe400078e0008 */
        /* <DEDUP_REMOVED lines=91> */
[----:B-1----:R-:W-:Y:S02]  /*8a00*/  IMAD.MOV.U32 R210, RZ, RZ, R197 ;  /* 0x000000ffffd27224 */ /* 0x002fe400078e00c5 */
[----:B--2---:R-:W-:Y:S02]  /*8a10*/  IMAD.MOV.U32 R208, RZ, RZ, R195 ;  /* 0x000000ffffd07224 */ /* 0x004fe400078e00c3 */
[----:B------:R-:W2:Y:S01]  /*8a20*/  LDL.LU R195, [R1+0x1dc] ;  /* 0x0001dc0001c37983 */ /* 0x000ea20000300800 */
[----:B------:R-:W-:Y:S02]  /*8a30*/  IMAD.MOV.U32 R209, RZ, RZ, R196 ;  /* 0x000000ffffd17224 */ /* 0x000fe400078e00c4 */
[----:B------:R-:W-:Y:S01]  /*8a40*/  IMAD.MOV.U32 R211, RZ, RZ, R198 ;  /* 0x000000ffffd37224 */ /* 0x000fe200078e00c6 */
[----:B------:R-:W2:Y:S04]  /*8a50*/  LDL.LU R196, [R1+0x1d8] ;  /* 0x0001d80001c47983 */ /* 0x000ea80000300800 */
[----:B------:R-:W2:Y:S04]  /*8a60*/  LDL.LU R197, [R1+0x1d4] ;  /* 0x0001d40001c57983 */ /* 0x000ea80000300800 */
[----:B------:R-:W2:Y:S04]  /*8a70*/  LDL.LU R198, [R1+0x1d0] ;  /* 0x0001d00001c67983 */ /* 0x000ea80000300800 */
[----:B------:R-:W2:Y:S01]  /*8a80*/  LDL.LU R199, [R1+0x1cc] ;  /* 0x0001cc0001c77983 */ /* 0x000ea20000300800 */
[----:B------:R-:W-:Y:S01]  /*8a90*/  UMOV UR6, UR18 ;  /* 0x0000001200067c82 */ /* 0x000fe20008000000 */
[----:B------:R-:W-:Y:S01]  /*8aa0*/  UIADD3 UR18, UR4, 0x204, URZ ;  /* 0x0000020404127890 */ /* 0x000fe2000fffe03f */
[----:B------:R-:W-:Y:S01]  /*8ab0*/  UMOV UR16, UR22 ;  /* 0x0000001600107c82 */ /* 0x000fe20008000000 */
        /* <DEDUP_REMOVED lines=139> */
[----:B---3--:R-:W-:Y:S01]  /*9370*/  IMAD.MOV.U32 R210, RZ, RZ, R2 ;  /* 0x000000ffffd27224 */ /* 0x008fe200078e0002 */
[----:B----4-:R-:W-:Y:S01]  /*9380*/  MOV R208, R4 ;  /* 0x0000000400d07202 */ /* 0x010fe20000000f00 */
[----:B------:R-:W-:Y:S01]  /*9390*/  IMAD.MOV.U32 R209, RZ, RZ, R3 ;  /* 0x000000ffffd17224 */ /* 0x000fe200078e0003 */
[----:B------:R0:W5:Y:S01]  /*93a0*/  LDL.LU R4, [R1+0x1bc] ;  /* 0x0001bc0001047983 */ /* 0x0001620000300800 */
[----:B------:R-:W-:-:S03]  /*93b0*/  IMAD.MOV.U32 R211, RZ, RZ, R0 ;  /* 0x000000ffffd37224 */ /* 0x000fc600078e0000 */
[----:B------:R0:W5:Y:S04]  /*93c0*/  LDL.LU R3, [R1+0x1b8] ;  /* 0x0001b80001037983 */ /* 0x0001680000300800 */
[----:B------:R0:W5:Y:S04]  /*93d0*/  LDL.LU R2, [R1+0x1b4] ;  /* 0x0001b40001027983 */ /* 0x0001680000300800 */
[----:B------:R0:W5:Y:S04]  /*93e0*/  LDL.LU R0, [R1+0x1b0] ;  /* 0x0001b00001007983 */ /* 0x0001680000300800 */
[----:B------:R1:W-:Y:S04]  /*93f0*/  STL.64 [R1+0x178], R214 ;  /* 0x000178d601007387 */ /* 0x0003e80000100a00 */
[----:B------:R2:W-:Y:S04]  /*9400*/  STL.64 [R1+0x170], R212 ;  /* 0x000170d401007387 */ /* 0x0005e80000100a00 */
[----:B------:R3:W-:Y:S01]  /*9410*/  STL.64 [R1+0x168], R210 ;  /* 0x000168d201007387 */ /* 0x0007e20000100a00 */
[----:B-1----:R-:W-:-:S02]  /*9420*/  IMAD.MOV.U32 R214, RZ, RZ, R9 ;  /* 0x000000ffffd67224 */ /* 0x002fc400078e0009 */
[----:B------:R-:W-:Y:S01]  /*9430*/  IMAD.MOV.U32 R215, RZ, RZ, R5 ;  /* 0x000000ffffd77224 */ /* 0x000fe200078e0005 */
[----:B------:R1:W-:Y:S01]  /*9440*/  STL.64 [R1+0x160], R208 ;  /* 0x000160d001007387 */ /* 0x0003e20000100a00 */
[----:B--2---:R-:W-:Y:S02]  /*9450*/  IMAD.MOV.U32 R212, RZ, RZ, R11 ;  /* 0x000000ffffd47224 */ /* 0x004fe400078e000b */
[----:B------:R-:W-:Y:S02]  /*9460*/  IMAD.MOV.U32 R213, RZ, RZ, R10 ;  /* 0x000000ffffd57224 */ /* 0x000fe400078e000a */
[----:B---3--:R-:W-:Y:S01]  /*9470*/  IMAD.MOV.U32 R210, RZ, RZ, R13 ;  /* 0x000000ffffd27224 */ /* 0x008fe200078e000d */
[----:B------:R-:W-:Y:S01]  /*9480*/  MOV R211, R12 ;  /* 0x0000000c00d37202 */ /* 0x000fe20000000f00 */
        /* <DEDUP_REMOVED lines=13> */
[----:B------:R-:W-:-:S02]  /*9560*/  UMOV UR21, UR57 ;  /* 0x0000003900157c82 */ /* 0x000fc40008000000 */
        /* <DEDUP_REMOVED lines=26> */
[----:B--2---:R-:W-:-:S06]  /*9710*/  WARPGROUP.ARRIVE ;  /* 0x00000000000079c5 */ /* 0x004fcc0000000000 */
[----:B------:R-:W-:Y:S01]  /*9720*/  HGMMA.64x16x16.F32.BF16 R208, gdesc[UR8], R208, gsb0 ;  /* 0x0020000008d079f0 */ /* 0x000fe200080018d0 */
[----:B------:R-:W-:Y:S02]  /*9730*/  IMAD.MOV.U32 R13, RZ, RZ, R18 ;  /* 0x000000ffff0d7224 */ /* 0x000fe400078e0012 */
[----:B------:R-:W-:Y:S01]  /*9740*/  IMAD.MOV.U32 R12, RZ, RZ, R19 ;  /* 0x000000ffff0c7224 */ /* 0x000fe200078e0013 */
[----:B------:R-:W-:Y:S01]  /*9750*/  MOV R9, R22 ;  /* 0x0000001600097202 */ /* 0x000fe20000000f00 */
[----:B------:R-:W-:Y:S01]  /*9760*/  IMAD.MOV.U32 R15, RZ, RZ, R16 ;  /* 0x000000ffff0f7224 */ /* 0x000fe200078e0010 */
[----:B------:R0:W5:Y:S01]  /*9770*/  LDL.LU.64 R18, [R1+0x1a8] ;  /* 0x0001a80001127983 */ /* 0x0001620000300a00 */
[----:B------:R-:W-:Y:S02]  /*9780*/  IMAD.MOV.U32 R14, RZ, RZ, R17 ;  /* 0x000000ffff0e7224 */ /* 0x000fe400078e0011 */
[----:B------:R-:W-:Y:S01]  /*9790*/  IMAD.MOV.U32 R11, RZ, RZ, R20 ;  /* 0x000000ffff0b7224 */ /* 0x000fe200078e0014 */
[----:B------:R0:W5:Y:S01]  /*97a0*/  LDL.LU.64 R16, [R1+0x1a0] ;  /* 0x0001a00001107983 */ /* 0x0001620000300a00 */
[----:B------:R-:W-:-:S02]  /*97b0*/  IMAD.MOV.U32 R10, RZ, RZ, R21 ;  /* 0x000000ffff0a7224 */ /* 0x000fc400078e0015 */
[----:B------:R-:W-:Y:S01]  /*97c0*/  IMAD.MOV.U32 R5, RZ, RZ, R23 ;  /* 0x000000ffff057224 */ /* 0x000fe200078e0017 */
[----:B------:R-:W-:Y:S02]  /*97d0*/  WARPGROUP.DEPBAR.LE gsb0, 0x0 ;  /* 0x00008000000079c5 */ /* 0x000fe40000010000 */
[----:B------:R-:W-:Y:S02]  /*97e0*/  IMAD.MOV.U32 R21, RZ, RZ, R214 ;  /* 0x000000ffff157224 */ /* 0x000fe400078e00d6 */
[----:B------:R-:W-:Y:S02]  /*97f0*/  IMAD.MOV.U32 R20, RZ, RZ, R215 ;  /* 0x000000ffff147224 */ /* 0x000fe400078e00d7 */
[----:B------:R-:W-:Y:S01]  /*9800*/  IMAD.MOV.U32 R23, RZ, RZ, R212 ;  /* 0x000000ffff177224 */ /* 0x000fe200078e00d4 */
[----:B------:R-:W2:Y:S01]  /*9810*/  LDL.LU.64 R214, [R1+0x198] ;  /* 0x0001980001d67983 */ /* 0x000ea20000300a00 */
[----:B------:R-:W-:Y:S02]  /*9820*/  IMAD.MOV.U32 R22, RZ, RZ, R213 ;  /* 0x000000ffff167224 */ /* 0x000fe400078e00d5 */
[----:B------:R-:W-:Y:S01]  /*9830*/  IMAD.MOV.U32 R225, RZ, RZ, R210 ;  /* 0x000000ffffe17224 */ /* 0x000fe200078e00d2 */
[----:B------:R-:W2:Y:S01]  /*9840*/  LDL.LU.64 R212, [R1+0x190] ;  /* 0x0001900001d47983 */ /* 0x000ea20000300a00 */
[----:B------:R-:W-:-:S02]  /*9850*/  IMAD.MOV.U32 R224, RZ, RZ, R211 ;  /* 0x000000ffffe07224 */ /* 0x000fc400078e00d3 */
[----:B------:R-:W-:Y:S01]  /*9860*/  IMAD.MOV.U32 R227, RZ, RZ, R208 ;  /* 0x000000ffffe37224 */ /* 0x000fe200078e00d0 */
[----:B------:R-:W2:Y:S01]  /*9870*/  LDL.LU.64 R210, [R1+0x188] ;  /* 0x0001880001d27983 */ /* 0x000ea20000300a00 */
[----:B------:R-:W-:-:S03]  /*9880*/  IMAD.MOV.U32 R226, RZ, RZ, R209 ;  /* 0x000000ffffe27224 */ /* 0x000fc600078e00d1 */
[----:B------:R-:W2:Y:S01]  /*9890*/  LDL.LU.64 R208, [R1+0x180] ;  /* 0x0001800001d07983 */ /* 0x000ea20000300a00 */
[----:B------:R-:W-:Y:S02]  /*98a0*/  UIADD3 UR5, UR61, 0x6, URZ ;  /* 0x000000063d057890 */ /* 0x000fe4000fffe03f */
        /* <DEDUP_REMOVED lines=111> */
[----:B------:R-:W-:Y:S01]  /*9fa0*/  UMOV UR12, UR6 ;  /* 0x00000006000c7c82 */ /* 0x000fe20008000000 */
[----:B------:R-:W-:Y:S01]  /*9fb0*/  UIADD3 UR6, UR4, 0x606, URZ ;  /* 0x0000060604067890 */ /* 0x000fe2000fffe03f */
[----:B------:R-:W-:Y:S01]  /*9fc0*/  UMOV UR13, UR7 ;  /* 0x00000007000d7c82 */ /* 0x000fe20008000000 */
[----:B------:R-:W-:Y:S02]  /*9fd0*/  UIADD3 UR54, UR4, 0x686, URZ ;  /* 0x0000068604367890 */ /* 0x000fe4000fffe03f */
[----:B------:R-:W-:Y:S01]  /*9fe0*/  UIADD3 UR58, UR4, 0x706, URZ ;  /* 0x00000706043a7890 */ /* 0x000fe2000fffe03f */
[----:B------:R-:W-:Y:S02]  /*9ff0*/  UMOV UR5, UR9 ;  /* 0x0000000900057c82 */ /* 0x000fe40008000000 */
        /* <DEDUP_REMOVED lines=91> */
[----:B--2---:R-:W-:-:S02]  /*a5b0*/  IMAD.MOV.U32 R212, RZ, RZ, R23 ;  /* 0x000000ffffd47224 */ /* 0x004fc400078e0017 */
[----:B------:R-:W-:Y:S02]  /*a5c0*/  IMAD.MOV.U32 R213, RZ, RZ, R22 ;  /* 0x000000ffffd57224 */ /* 0x000fe400078e0016 */
[----:B-1----:R-:W-:Y:S02]  /*a5d0*/  IMAD.MOV.U32 R210, RZ, RZ, R225 ;  /* 0x000000ffffd27224 */ /* 0x002fe400078e00e1 */
[----:B------:R-:W-:Y:S02]  /*a5e0*/  IMAD.MOV.U32 R211, RZ, RZ, R224 ;  /* 0x000000ffffd37224 */ /* 0x000fe400078e00e0 */
[----:B---3--:R-:W-:Y:S01]  /*a5f0*/  IMAD.MOV.U32 R208, RZ, RZ, R227 ;  /* 0x000000ffffd07224 */ /* 0x008fe200078e00e3 */
[----:B------:R-:W-:Y:S01]  /*a600*/  MOV R209, R226 ;  /* 0x000000e200d17202 */ /* 0x000fe20000000f00 */
[----:B------:R1:W-:Y:S04]  /*a610*/  STL.64 [R1+0x118], R214 ;  /* 0x000118d601007387 */ /* 0x0003e80000100a00 */
[----:B------:R2:W-:Y:S04]  /*a620*/  STL.64 [R1+0x110], R212 ;  /* 0x000110d401007387 */ /* 0x0005e80000100a00 */
[----:B------:R3:W-:Y:S04]  /*a630*/  STL.64 [R1+0x108], R210 ;  /* 0x000108d201007387 */ /* 0x0007e80000100a00 */
[----:B------:R4:W-:Y:S01]  /*a640*/  STL.64 [R1+0x100], R208 ;  /* 0x000100d001007387 */ /* 0x0009e20000100a00 */
[----:B-1----:R-:W-:-:S02]  /*a650*/  IMAD.MOV.U32 R214, RZ, RZ, R9 ;  /* 0x000000ffffd67224 */ /* 0x002fc400078e0009 */
[----:B------:R-:W-:Y:S01]  /*a660*/  IMAD.MOV.U32 R215, RZ, RZ, R5 ;  /* 0x000000ffffd77224 */ /* 0x000fe200078e0005 */
[----:B--2---:R-:W-:Y:S01]  /*a670*/  MOV R212, R11 ;  /* 0x0000000b00d47202 */ /* 0x004fe20000000f00 */
[----:B------:R-:W-:Y:S02]  /*a680*/  IMAD.MOV.U32 R213, RZ, RZ, R10 ;  /* 0x000000ffffd57224 */ /* 0x000fe400078e000a */
[----:B---3--:R-:W-:Y:S02]  /*a690*/  IMAD.MOV.U32 R210, RZ, RZ, R13 ;  /* 0x000000ffffd27224 */ /* 0x008fe400078e000d */
[----:B------:R-:W-:Y:S02]  /*a6a0*/  IMAD.MOV.U32 R211, RZ, RZ, R12 ;  /* 0x000000ffffd37224 */ /* 0x000fe400078e000c */
[----:B----4-:R-:W-:Y:S02]  /*a6b0*/  IMAD.MOV.U32 R208, RZ, RZ, R15 ;  /* 0x000000ffffd07224 */ /* 0x010fe400078e000f */
        /* <DEDUP_REMOVED lines=29> */
[----:B------:R-:W-:Y:S01]  /*a890*/  BPT.TRAP 0x1 ;  /* 0x000000040000795c */ /* 0x000fe20000300000 */
.L_x_23:
[----:B------:R-:W2:Y:S01]  /*a8a0*/  LDL R5, [R1+0xb0] ;  /* 0x0000b00001057983 */ /* 0x000ea20000100800 */
[----:B-----5:R-:W-:Y:S02]  /*a8b0*/  R2UR UR5, R17 ;  /* 0x00000000110572ca */ /* 0x020fe400000e0000 */
[----:B------:R-:W-:-:S13]  /*a8c0*/  R2UR UR4, R4 ;  /* 0x00000000040472ca */ /* 0x000fda00000e0000 */
[----:B------:R-:W-:-:S04]  /*a8d0*/  ULEA UR4, UR4, UR5, 0x3 ;  /* 0x0000000504047291 */ /* 0x000fc8000f8e183f */
[----:B------:R-:W-:-:S04]  /*a8e0*/  UIADD3 UR4, UR4, 0x20, URZ ;  /* 0x0000002004047890 */ /* 0x000fc8000fffe03f */
[----:B------:R-:W-:-:S09]  /*a8f0*/  UPRMT UR4, URZ, 0x654, UR4 ;  /* 0x000006543f047896 */ /* 0x000fd20008000004 */
[----:B------:R-:W-:Y:S01]  /*a900*/  SYNCS.ARRIVE.TRANS64.RED.A1T0 RZ, [UR4], RZ ;  /* 0x000000ffffff79a7 */ /* 0x000fe20008100404 */
[----:B--2---:R-:W-:-:S13]  /*a910*/  ISETP.GT.U32.AND P1, PT, R5, 0x1, PT ;  /* 0x000000010500780c */ /* 0x004fda0003f24070 */
[----:B------:R-:W-:Y:S05]  /*a920*/  @P1 BRA `(.L_x_24) ;  /* 0x0000000000041947 */ /* 0x000fea0003800000 */
[----:B------:R-:W-:Y:S01]  /*a930*/  BPT.TRAP 0x1 ;  /* 0x000000040000795c */ /* 0x000fe20000300000 */
.L_x_24:
[----:B------:R-:W-:Y:S01]  /*a940*/  R2UR UR4, R4 ;  /* 0x00000000040472ca */ /* 0x000fe200000e0000 */
[----:B------:R-:W-:Y:S01]  /*a950*/  UIADD3 UR60, UR60, 0x1, URZ ;  /* 0x000000013c3c7890 */ /* 0x000fe2000fffe03f */
[C---:B------:R-:W-:Y:S01]  /*a960*/  ISETP.GT.AND P1, PT, R0.reuse, 0x1, PT ;  /* 0x000000010000780c */ /* 0x040fe20003f24270 */
[----:B------:R-:W-:Y:S02]  /*a970*/  VIADD R0, R0, 0xffffffff ;  /* 0xffffffff00007836 */ /* 0x000fe40000000000 */
[----:B------:R-:W-:-:S04]  /*a980*/  UISETP.NE.AND UP0, UPT, UR60, 0x4, UPT ;  /* 0x000000043c00788c */ /* 0x000fc8000bf05270 */
[----:B------:R-:W-:Y:S02]  /*a990*/  USEL UR5, URZ, 0x1, UP0 ;  /* 0x000000013f057887 */ /* 0x000fe40008000000 */
[----:B------:R-:W-:Y:S02]  /*a9a0*/  USEL UR60, UR60, URZ, UP0 ;  /* 0x0000003f3c3c7287 */ /* 0x000fe40008000000 */
[----:B------:R-:W-:Y:S02]  /*a9b0*/  UIADD3 UR4, UR4, 0x1, URZ ;  /* 0x0000000104047890 */ /* 0x000fe4000fffe03f */
[----:B------:R-:W-:Y:S02]  /*a9c0*/  LOP3.LUT R3, R3, UR5, RZ, 0x3c, !PT ;  /* 0x0000000503037c12 */ /* 0x000fe4000f8e3cff */
[----:B------:R-:W-:-:S04]  /*a9d0*/  UISETP.NE.AND UP1, UPT, UR4, 0x4, UPT ;  /* 0x000000040400788c */ /* 0x000fc8000bf25270 */
[----:B------:R-:W-:-:S06]  /*a9e0*/  USEL UR4, UR4, URZ, UP1 ;  /* 0x0000003f04047287 */ /* 0x000fcc0008800000 */
[----:B------:R-:W-:Y:S01]  /*a9f0*/  IMAD.U32 R4, RZ, RZ, UR4 ;  /* 0x00000004ff047e24 */ /* 0x000fe2000f8e00ff */
[----:B------:R-:W-:Y:S06]  /*aa00*/  @P1 BRA `(.L_x_25) ;  /* 0xffffffb400601947 */ /* 0x000fec000383ffff */
.L_x_18:
[----:B------:R1:W5:Y:S01]  /*aa10*/  LDL R5, [R1+0xc4] ;  /* 0x0000c40001057983 */ /* 0x0003620000100800 */
[----:B------:R-:W2:Y:S02]  /*aa20*/  LDC R0, c[0x0][0x28c] ;  /* 0x0000a300ff007b82 */ /* 0x000ea40000000800 */
[----:B--2---:R-:W-:-:S13]  /*aa30*/  ISETP.GE.AND P1, PT, R0, 0x1, PT ;  /* 0x000000010000780c */ /* 0x004fda0003f26270 */
[----:B-1----:R-:W-:Y:S05]  /*aa40*/  @!P1 BRA `(.L_x_26) ;  /* 0x00000000003c9947 */ /* 0x002fea0003800000 */
[----:B------:R-:W-:Y:S05]  /*aa50*/  @!P0 BRA `(.L_x_27) ;  /* 0x0000000000048947 */ /* 0x000fea0003800000 */
[----:B------:R-:W-:Y:S01]  /*aa60*/  BPT.TRAP 0x1 ;  /* 0x000000040000795c */ /* 0x000fe20000300000 */
.L_x_27:
[----:B------:R-:W2:Y:S01]  /*aa70*/  LDL R0, [R1+0xb0] ;  /* 0x0000b00001007983 */ /* 0x000ea20000100800 */
[----:B-----5:R-:W-:Y:S02]  /*aa80*/  R2UR UR6, R5 ;  /* 0x00000000050672ca */ /* 0x020fe400000e0000 */
[----:B------:R-:W-:Y:S02]  /*aa90*/  R2UR UR4, R8 ;  /* 0x00000000080472ca */ /* 0x000fe400000e0000 */
[----:B------:R-:W-:-:S11]  /*aaa0*/  R2UR UR5, R17 ;  /* 0x00000000110572ca */ /* 0x000fd600000e0000 */
[----:B------:R-:W-:-:S04]  /*aab0*/  UIADD3 UR4, UR4, UR6, URZ ;  /* 0x0000000604047290 */ /* 0x000fc8000fffe03f */
[----:B------:R-:W-:-:S04]  /*aac0*/  USHF.L.U32 UR4, UR4, 0x3, URZ ;  /* 0x0000000304047899 */ /* 0x000fc8000800063f */
[----:B------:R-:W-:-:S04]  /*aad0*/  ULOP3.LUT UR4, UR4, 0x18, URZ, 0xc0, !UPT ;  /* 0x0000001804047892 */ /* 0x000fc8000f8ec03f */
[----:B------:R-:W-:-:S04]  /*aae0*/  UIADD3 UR4, UR5, 0x20, UR4 ;  /* 0x0000002005047890 */ /* 0x000fc8000fffe004 */
[----:B------:R-:W-:-:S09]  /*aaf0*/  UPRMT UR4, URZ, 0x654, UR4 ;  /* 0x000006543f047896 */ /* 0x000fd20008000004 */
[----:B------:R-:W-:Y:S01]  /*ab00*/  SYNCS.ARRIVE.TRANS64.RED.A1T0 RZ, [UR4], RZ ;  /* 0x000000ffffff79a7 */ /* 0x000fe20008100404 */
[----:B--2---:R-:W-:-:S13]  /*ab10*/  ISETP.GT.U32.AND P0, PT, R0, 0x1, PT ;  /* 0x000000010000780c */ /* 0x004fda0003f04070 */
[----:B------:R-:W-:Y:S05]  /*ab20*/  @P0 BRA `(.L_x_26) ;  /* 0x0000000000040947 */ /* 0x000fea0003800000 */
[----:B------:R-:W-:Y:S01]  /*ab30*/  BPT.TRAP 0x1 ;  /* 0x000000040000795c */ /* 0x000fe20000300000 */
.L_x_26:
[----:B------:R-:W2:Y:S01]  /*ab40*/  LDL R4, [R1+0xd8] ;  /* 0x0000d80001047983 */ /* 0x000ea20000100800 */
[----:B------:R-:W1:Y:S01]  /*ab50*/  S2R R0, SR_TID.X ;  /* 0x0000000000007919 */ /* 0x000e620000002100 */
[----:B-----5:R-:W-:Y:S01]  /*ab60*/  R2UR UR5, R5 ;  /* 0x00000000050572ca */ /* 0x020fe200000e0000 */
[----:B------:R-:W-:Y:S01]  /*ab70*/  IMAD R12, R19, 0xf0, RZ ;  /* 0x000000f0130c7824 */ /* 0x000fe200078e02ff */
[----:B------:R-:W-:Y:S01]  /*ab80*/  ULDC UR4, c[0x0][0x284] ;  /* 0x0000a10000047ab9 */ /* 0x000fe20000000800 */
[----:B------:R-:W3:Y:S01]  /*ab90*/  LDL.LU R3, [R1+0xcc] ;  /* 0x0000cc0001037983 */ /* 0x000ee20000300800 */
[----:B------:R-:W-:-:S03]  /*aba0*/  ULDC.64 UR8, c[0x0][0x5d0] ;  /* 0x0001740000087ab9 */ /* 0x000fc60000000a00 */
[----:B------:R-:W4:Y:S01]  /*abb0*/  LDL R226, [R1+0xb4] ;  /* 0x0000b40001e27983 */ /* 0x000f220000100800 */
[----:B------:R-:W0:Y:S01]  /*abc0*/  S2R R5, SR_TID.X ;  /* 0x0000000000057919 */ /* 0x000e220000002100 */
[----:B-1----:R-:W-:-:S04]  /*abd0*/  SHF.R.U32.HI R0, RZ, 0x7, R0 ;  /* 0x00000007ff007819 */ /* 0x002fc80000011600 */
[----:B------:R-:W-:-:S05]  /*abe0*/  LOP3.LUT R0, R0, 0x1, RZ, 0xc0, !PT ;  /* 0x0000000100007812 */ /* 0x000fca00078ec0ff */
[----:B------:R-:W-:Y:S01]  /*abf0*/  IMAD.SHL.U32 R14, R0, 0x40, RZ ;  /* 0x00000040000e7824 */ /* 0x000fe200078e00ff */
[----:B0-----:R-:W-:-:S04]  /*ac00*/  LOP3.LUT R15, R5, 0x60, RZ, 0xc0, !PT ;  /* 0x00000060050f7812 */ /* 0x001fc800078ec0ff */
[----:B------:R-:W-:Y:S01]  /*ac10*/  SHF.R.U32.HI R15, RZ, 0x1, R15 ;  /* 0x00000001ff0f7819 */ /* 0x000fe2000001160f */
[----:B------:R-:W-:Y:S02]  /*ac20*/  IMAD.SHL.U32 R13, R5, 0x2, RZ ;  /* 0x00000002050d7824 */ /* 0x000fe400078e00ff */
[----:B------:R-:W-:Y:S01]  /*ac30*/  IMAD.MOV.U32 R6, RZ, RZ, -0x1 ;  /* 0xffffffffff067424 */ /* 0x000fe200078e00ff */
[----:B--2---:R-:W-:Y:S02]  /*ac40*/  R2UR UR6, R4 ;  /* 0x00000000040672ca */ /* 0x004fe400000e0000 */
[----:B------:R-:W0:Y:S01]  /*ac50*/  LDC R4, c[0x0][0x288] ;  /* 0x0000a200ff047b82 */ /* 0x000e220000000800 */
[----:B---3--:R-:W-:Y:S02]  /*ac60*/  R2UR UR7, R3 ;  /* 0x00000000030772ca */ /* 0x008fe400000e0000 */
[----:B------:R-:W-:-:S04]  /*ac70*/  SHF.R.U32.HI R3, RZ, 0x2, R5 ;  /* 0x00000002ff037819 */ /* 0x000fc80000011605 */
[----:B------:R-:W-:-:S04]  /*ac80*/  LOP3.LUT R3, R3, 0x7, RZ, 0xc0, !PT ;  /* 0x0000000703037812 */ /* 0x000fc800078ec0ff */
[--C-:B------:R-:W-:Y:S02]  /*ac90*/  LOP3.LUT R14, R14, 0x40, R3.reuse, 0xe2, !PT ;  /* 0x000000400e0e7812 */ /* 0x100fe400078ee203 */
[----:B------:R-:W-:-:S05]  /*aca0*/  IADD3 R3, RZ, -R15, -R3 ;  /* 0x8000000fff037210 */ /* 0x000fca0007ffe803 */
[----:B------:R-:W-:Y:S01]  /*acb0*/  IMAD R3, R0, -0x40, R3 ;  /* 0xffffffc000037824 */ /* 0x000fe200078e0203 */
[----:B0-----:R-:W-:Y:S01]  /*acc0*/  ISETP.GE.AND P0, PT, R12, R4, PT ;  /* 0x000000040c00720c */ /* 0x001fe20003f06270 */
[----:B------:R-:W-:-:S05]  /*acd0*/  IMAD R0, R18, 0xc0, RZ ;  /* 0x000000c012007824 */ /* 0x000fca00078e02ff */
[C---:B------:R-:W-:Y:S02]  /*ace0*/  ISETP.GE.OR P0, PT, R0.reuse, UR4, P0 ;  /* 0x0000000400007c0c */ /* 0x040fe40008706670 */
[----:B------:R-:W-:Y:S01]  /*acf0*/  IADD3 R0, -R0, UR4, R3 ;  /* 0x0000000400007c10 */ /* 0x000fe2000fffe103 */
[----:B------:R-:W-:Y:S01]  /*ad00*/  UIADD3 UR4, UR6, UR5, URZ ;  /* 0x0000000506047290 */ /* 0x000fe2000fffe03f */
[----:B------:R-:W-:-:S03]  /*ad10*/  LOP3.LUT R3, R5, 0x3, RZ, 0xc0, !PT ;  /* 0x0000000305037812 */ /* 0x000fc600078ec0ff */
[----:B------:R-:W-:Y:S02]  /*ad20*/  USHF.R.U32.HI UR5, URZ, 0x2, UR4 ;  /* 0x000000023f057899 */ /* 0x000fe40008011604 */
[----:B------:R-:W-:Y:S02]  /*ad30*/  IMAD R3, R3, -0x2, R4 ;  /* 0xfffffffe03037824 */ /* 0x000fe400078e0204 */
[----:B------:R-:W-:Y:S01]  /*ad40*/  ULOP3.LUT UR5, UR5, 0x1, URZ, 0xc0, !UPT ;  /* 0x0000000105057892 */ /* 0x000fe2000f8ec03f */
[----:B----4-:R-:W-:Y:S01]  /*ad50*/  SHF.R.S32.HI R4, RZ, 0x1f, R226 ;  /* 0x0000001fff047819 */ /* 0x010fe200000114e2 */
[----:B------:R-:W-:Y:S01]  /*ad60*/  IMAD.IADD R3, R3, 0x1, -R12 ;  /* 0x0000000103037824 */ /* 0x000fe200078e0a0c */
[----:B------:R-:W-:Y:S01]  /*ad70*/  LOP3.LUT R12, R12, 0x6, R13, 0xf8, !PT ;  /* 0x000000060c0c7812 */ /* 0x000fe200078ef80d */
[----:B------:R-:W-:Y:S01]  /*ad80*/  UISETP.GT.U32.AND UP1, UPT, UR4, 0x3, UPT ;  /* 0x000000030400788c */ /* 0x000fe2000bf24070 */
[----:B------:R-:W-:Y:S01]  /*ad90*/  LOP3.LUT R14, R14, R15, RZ, 0xfc, !PT ;  /* 0x0000000f0e0e7212 */ /* 0x000fe200078efcff */
[----:B------:R-:W-:Y:S01]  /*ada0*/  UISETP.NE.U32.AND UP0, UPT, UR5, 0x1, UPT ;  /* 0x000000010500788c */ /* 0x000fe2000bf05070 */
[----:B------:R-:W-:Y:S01]  /*adb0*/  IMAD.MOV.U32 R15, RZ, RZ, RZ ;  /* 0x000000ffff0f7224 */ /* 0x000fe200078e00ff */
[----:B------:R-:W-:Y:S01]  /*adc0*/  SHF.R.S32.HI R13, RZ, 0x1f, R12 ;  /* 0x0000001fff0d7819 */ /* 0x000fe2000001140c */
[----:B------:R-:W-:Y:S01]  /*add0*/  IMAD R5, R4, UR8, RZ ;  /* 0x0000000804057c24 */ /* 0x000fe2000f8e02ff */
[----:B------:R-:W-:-:S02]  /*ade0*/  UISETP.LT.U32.AND UP1, UPT, UR6, 0x4, UP1 ;  /* 0x000000040600788c */ /* 0x000fc40008f21070 */
[----:B------:R-:W-:Y:S01]  /*adf0*/  UISETP.GT.U32.AND UP0, UPT, UR6, 0x3, !UP0 ;  /* 0x000000030600788c */ /* 0x000fe2000c704070 */
[----:B------:R-:W-:Y:S01]  /*ae00*/  IMAD.WIDE R14, R18, 0xc0, R14 ;  /* 0x000000c0120e7825 */ /* 0x000fe200078e020e */
[----:B------:R-:W-:Y:S02]  /*ae10*/  ULOP3.LUT UR4, UR4, 0x3, URZ, 0xc0, !UPT ;  /* 0x0000000304047892 */ /* 0x000fe4000f8ec03f */
[----:B------:R-:W-:Y:S01]  /*ae20*/  USEL UR6, URZ, 0x1, !UP1 ;  /* 0x000000013f067887 */ /* 0x000fe2000c800000 */
[C---:B------:R-:W-:Y:S01]  /*ae30*/  IMAD R5, R226.reuse, UR9, R5 ;  /* 0x00000009e2057c24 */ /* 0x040fe2000f8e0205 */
[----:B------:R-:W-:Y:S01]  /*ae40*/  USEL UR5, URZ, 0x1, !UP0 ;  /* 0x000000013f057887 */ /* 0x000fe2000c000000 */
[----:B------:R-:W-:-:S03]  /*ae50*/  IMAD.WIDE.U32 R18, R226, UR8, R12 ;  /* 0x00000008e2127c25 */ /* 0x000fc6000f8e000c */
[----:B------:R-:W-:Y:S01]  /*ae60*/  ULOP3.LUT UR7, UR5, UR7, UR6, 0x96, !UPT ;  /* 0x0000000705077292 */ /* 0x000fe2000f8e9606 */
[----:B------:R-:W-:Y:S01]  /*ae70*/  IMAD.IADD R19, R19, 0x1, R5 ;  /* 0x0000000113137824 */ /* 0x000fe200078e0205 */
[----:B------:R-:W-:-:S05]  /*ae80*/  MOV R5, UR4 ;  /* 0x0000000400057c02 */ /* 0x000fca0008000f00 */
[----:B------:R0:W-:Y:S02]  /*ae90*/  STL [R1+0xc4], R5 ;  /* 0x0000c40501007387 */ /* 0x0001e40000100800 */
[----:B0-----:R-:W-:-:S05]  /*aea0*/  IMAD.U32 R5, RZ, RZ, UR7 ;  /* 0x00000007ff057e24 */ /* 0x001fca000f8e00ff */
[----:B------:R0:W-:Y:S04]  /*aeb0*/  STL [R1+0xcc], R5 ;  /* 0x0000cc0501007387 */ /* 0x0001e80000100800 */
[----:B------:R0:W-:Y:S01]  /*aec0*/  STL [R1+0xd0], R6 ;  /* 0x0000d00601007387 */ /* 0x0001e20000100800 */
[----:B------:R-:W-:Y:S05]  /*aed0*/  @P0 BRA `(.L_x_28) ;  /* 0x0000010800c80947 */ /* 0x000fea0003800000 */
[----:B0-----:R-:W0:Y:S01]  /*aee0*/  LDC.64 R6, c[0x0][0x5c8] ;  /* 0x00017200ff067b82 */ /* 0x001e220000000a00 */
[----:B------:R-:W-:Y:S01]  /*aef0*/  FSETP.NEU.AND P2, PT, R16, RZ, PT ;  /* 0x000000ff1000720b */ /* 0x000fe20003f4d000 */
[----:B------:R-:W-:Y:S01]  /*af00*/  BSSY B0, `(.L_x_28) ;  /* 0x00010af000007945 */ /* 0x000fe20003800000 */
[----:B------:R-:W-:-:S04]  /*af10*/  ISETP.GT.AND P0, PT, R3, RZ, PT ;  /* 0x000000ff0300720c */ /* 0x000fc80003f04270 */
[----:B------:R-:W-:Y:S01]  /*af20*/  ISETP.GT.AND P1, PT, R0, RZ, P0 ;  /* 0x000000ff0000720c */ /* 0x000fe20000724270 */
[-C--:B0-----:R-:W-:Y:S02]  /*af30*/  IMAD R22, R15, R6.reuse, RZ ;  /* 0x000000060f167224 */ /* 0x081fe400078e02ff */
[----:B------:R-:W-:-:S04]  /*af40*/  IMAD.WIDE.U32 R18, R14, R6, R18 ;  /* 0x000000060e127225 */ /* 0x000fc800078e0012 */
[----:B------:R-:W-:-:S04]  /*af50*/  IMAD R22, R14, R7, R22 ;  /* 0x000000070e167224 */ /* 0x000fc800078e0216 */
[----:B------:R-:W-:Y:S01]  /*af60*/  IMAD.IADD R22, R19, 0x1, R22 ;  /* 0x0000000113167824 */ /* 0x000fe200078e0216 */
[----:B------:R-:W-:Y:S06]  /*af70*/  @!P2 BRA `(.L_x_29) ;  /* 0x000000c400aca947 */ /* 0x000fec0003800000 */
[----:B------:R-:W0:Y:S01]  /*af80*/  LDC.64 R8, c[0x0][0x5b8] ;  /* 0x00016e00ff087b82 */ /* 0x000e220000000a00 */
[----:B------:R-:W2:Y:S01]  /*af90*/  LDL.LU R224, [R1+0x80] ;  /* 0x0000800001e07983 */ /* 0x000ea20000300800 */
[----:B------:R-:W-:Y:S01]  /*afa0*/  ULDC.64 UR6, c[0x0][0x208] ;  /* 0x0000820000067ab9 */ /* 0x000fe20000000a00 */
[----:B------:R-:W-:-:S05]  /*afb0*/  ULDC.64 UR4, c[0x0][0x5c0] ;  /* 0x0001700000047ab9 */ /* 0x000fca0000000a00 */
[----:B------:R-:W1:Y:S01]  /*afc0*/  LDC.64 R10, c[0x0][0x5b0] ;  /* 0x00016c00ff0a7b82 */ /* 0x000e620000000a00 */
[----:B0-----:R-:W-:Y:S01]  /*afd0*/  IMAD.MOV.U32 R5, RZ, RZ, R9 ;  /* 0x000000ffff057224 */ /* 0x001fe200078e0009 */
[----:B------:R0:W-:Y:S01]  /*afe0*/  STL [R1+0xa0], R8 ;  /* 0x0000a00801007387 */ /* 0x0001e20000100800 */
[----:B------:R-:W-:-:S04]  /*aff0*/  IMAD.MOV.U32 R227, RZ, RZ, R8 ;  /* 0x000000ffffe37224 */ /* 0x000fc800078e0008 */
[-C--:B------:R-:W-:Y:S02]  /*b000*/  IMAD R4, R4, R227.reuse, RZ ;  /* 0x000000e304047224 */ /* 0x080fe400078e02ff */
[C---:B------:R-:W-:Y:S01]  /*b010*/  IMAD.WIDE.U32 R20, R226.reuse, R227, R12 ;  /* 0x000000e3e2147225 */ /* 0x040fe200078e000c */
[----:B0-----:R-:W0:Y:S03]  /*b020*/  LDC.64 R8, c[0x0][0x5a8] ;  /* 0x00016a00ff087b82 */ /* 0x001e260000000a00 */
[----:B------:R-:W-:Y:S02]  /*b030*/  IMAD R23, R226, R5, R4 ;  /* 0x00000005e2177224 */ /* 0x000fe400078e0204 */
[----:B-1----:R-:W-:Y:S02]  /*b040*/  IMAD R4, R15, R10, RZ ;  /* 0x0000000a0f047224 */ /* 0x002fe400078e02ff */
[----:B------:R-:W-:Y:S01]  /*b050*/  IMAD.IADD R229, R21, 0x1, R23 ;  /* 0x0000000115e57824 */ /* 0x000fe200078e0217 */
[----:B------:R-:W-:Y:S01]  /*b060*/  STL [R1+0xa4], R23 ;  /* 0x0000a41701007387 */ /* 0x000fe20000100800 */
[----:B------:R-:W-:-:S02]  /*b070*/  IMAD.MOV.U32 R228, RZ, RZ, R20 ;  /* 0x000000ffffe47224 */ /* 0x000fc400078e0014 */
[C---:B------:R-:W-:Y:S01]  /*b080*/  IMAD R225, R14.reuse, R11, R4 ;  /* 0x0000000b0ee17224 */ /* 0x040fe200078e0204 */
[----:B------:R0:W-:Y:S01]  /*b090*/  STL.64 [R1+0xa8], R20 ;  /* 0x0000a81401007387 */ /* 0x0001e20000100a00 */
[----:B------:R-:W-:Y:S01]  /*b0a0*/  IMAD.WIDE.U32 R4, R14, R10, R228 ;  /* 0x0000000a0e047225 */ /* 0x000fe200078e00e4 */
[----:B------:R-:W-:Y:S02]  /*b0b0*/  ISETP.GT.AND P3, PT, R3, 0x1, PT ;  /* 0x000000010300780c */ /* 0x000fe40003f64270 */
[----:B------:R1:W-:Y:S01]  /*b0c0*/  STL [R1+0xc0], R225 ;  /* 0x0000c0e101007387 */ /* 0x0003e20000100800 */
[----:B------:R-:W-:Y:S01]  /*b0d0*/  IMAD.IADD R5, R5, 0x1, R225 ;  /* 0x0000000105057824 */ /* 0x000fe200078e02e1 */
[----:B0-----:R-:W-:-:S04]  /*b0e0*/  LEA R20, P2, R4, R8, 0x1 ;  /* 0x0000000804147211 */ /* 0x001fc800078408ff */
[----:B------:R-:W-:-:S05]  /*b0f0*/  LEA.HI.X R21, R4, R9, R5, 0x1, P2 ;  /* 0x0000000904157211 */ /* 0x000fca00010f0c05 */
[----:B------:R-:W3:Y:S01]  /*b100*/  @P1 LDG.E.LTC128B.U16 R17, desc[UR6][R20.64] ;  /* 0x0000000614111981 */ /* 0x000ee2000c1e1520 */
[C---:B------:R-:W-:Y:S01]  /*b110*/  LEA R4, P2, R18.reuse, UR4, 0x1 ;  /* 0x0000000412047c11 */ /* 0x040fe2000f8408ff */
[----:B------:R-:W-:Y:S03]  /*b120*/  BSSY B1, `(.L_x_30) ;  /* 0x0000011000017945 */ /* 0x000fe60003800000 */
[----:B------:R-:W-:Y:S01]  /*b130*/  LEA.HI.X R5, R18, UR5, R22, 0x1, P2 ;  /* 0x0000000512057c11 */ /* 0x000fe200090f0c16 */
[----:B------:R-:W-:-:S04]  /*b140*/  IMAD.WIDE.U32 R18, R14, R10, R12 ;  /* 0x0000000a0e127225 */ /* 0x000fc800078e000c */
[----:B------:R-:W-:Y:S02]  /*b150*/  IMAD.IADD R19, R225, 0x1, R19 ;  /* 0x00000001e1137824 */ /* 0x000fe400078e0213 */
[----:B------:R-:W-:-:S05]  /*b160*/  IMAD.WIDE.U32 R18, R226, R227, R18 ;  /* 0x000000e3e2127225 */ /* 0x000fca00078e0012 */
[----:B------:R-:W-:Y:S01]  /*b170*/  IADD3 R19, R23, R19, RZ ;  /* 0x0000001317137210 */ /* 0x000fe20007ffe0ff */
[----:B---3--:R-:W-:-:S04]  /*b180*/  IMAD.U32 R20, R17, 0x10000, RZ ;  /* 0x0001000011147824 */ /* 0x008fc800078e00ff */
[----:B------:R-:W-:-:S04]  /*b190*/  FMUL R20, R20, R16 ;  /* 0x0000001014147220 */ /* 0x000fc80000400000 */
[----:B--2---:R-:W-:Y:S01]  /*b1a0*/  FFMA R22, R224, R2, R20 ;  /* 0x00000002e0167223 */ /* 0x004fe20000000014 */
[----:B------:R-:W-:-:S04]  /*b1b0*/  LEA R20, P2, R18, R8, 0x1 ;  /* 0x0000000812147211 */ /* 0x000fc800078408ff */
[----:B------:R-:W-:Y:S02]  /*b1c0*/  LEA.HI.X R21, R18, R9, R19, 0x1, P2 ;  /* 0x0000000912157211 */ /* 0x000fe400010f0c13 */
[----:B------:R-:W-:Y:S02]  /*b1d0*/  ISETP.GT.AND P2, PT, R0, RZ, P3 ;  /* 0x000000ff0000720c */ /* 0x000fe40001f44270 */
[----:B------:R-:W-:-:S05]  /*b1e0*/  F2FP.BF16.F32.PACK_AB R18, RZ, R22 ;  /* 0x00000016ff12723e */ /* 0x000fca00000010ff */
[----:B------:R1:W-:Y:S06]  /*b1f0*/  @P1 STG.E.U16 desc[UR6][R4.64], R18 ;  /* 0x0000001204001986 */ /* 0x0003ec000c101506 */
[----:B------:R-:W-:Y:S05]  /*b200*/  @!P2 BRA `(.L_x_31) ;  /* 0x000000000008a947 */ /* 0x000fea0003800000 */
[----:B------:R-:W-:Y:S02]  /*b210*/  ULDC.64 UR4, c[0x0][0x208] ;  /* 0x0000820000047ab9 */ /* 0x000fe40000000a00 */
[----:B------:R0:W5:Y:S03]  /*b220*/  LDG.E.LTC128B.U16 R17, desc[UR4][R20.64+0x2] ;  /* 0x0000020414117981 */ /* 0x000166000c1e1520 */
.L_x_31:
[----:B------:R-:W-:Y:S05]  /*b230*/  BSYNC B1 ;  /* 0x0000000000017941 */ /* 0x000fea0003800000 */
.L_x_30:
[----:B------:R-:W2:Y:S01]  /*b240*/  LDL.LU R19, [R1+0x84] ;  /* 0x0000840001137983 */ /* 0x000ea20000300800 */
[----:B-1---5:R-:W-:-:S03]  /*b250*/  IMAD.U32 R18, R17, 0x10000, RZ ;  /* 0x0001000011127824 */ /* 0x022fc600078e00ff */
[----:B------:R-:W-:Y:S01]  /*b260*/  STL [R1+0xf0], R26 ;  /* 0x0000f01a01007387 */ /* 0x000fe20000100800 */
[----:B------:R-:W-:-:S03]  /*b270*/  FMUL R18, R18, R16 ;  /* 0x0000001012127220 */ /* 0x000fc60000400000 */
[----:B------:R1:W-:Y:S04]  /*b280*/  STL [R1+0xec], R25 ;  /* 0x0000ec1901007387 */ /* 0x0003e80000100800 */
[----:B-1----:R-:W3:Y:S04]  /*b290*/  LDL R25, [R1+0xa0] ;  /* 0x0000a00001197983 */ /* 0x002ee80000100800 */
[----:B------:R1:W-:Y:S04]  /*b2a0*/  STL [R1+0xe8], R24 ;  /* 0x0000e81801007387 */ /* 0x0003e80000100800 */
[----:B-1----:R-:W3:Y:S04]  /*b2b0*/  LDL R24, [R1+0xb4] ;  /* 0x0000b40001187983 */ /* 0x002ee80000100800 */
[----:B------:R0:W-:Y:S04]  /*b2c0*/  STL [R1+0xe4], R21 ;  /* 0x0000e41501007387 */ /* 0x0001e80000100800 */
[----:B0-----:R-:W4:Y:S04]  /*b2d0*/  LDL.LU R21, [R1+0x88] ;  /* 0x0000880001157983 */ /* 0x001f280000300800 */
[----:B------:R-:W-:Y:S04]  /*b2e0*/  STL [R1+0xe0], R20 ;  /* 0x0000e01401007387 */ /* 0x000fe80000100800 */
[----:B------:R-:W-:Y:S01]  /*b2f0*/  STL [R1+0xdc], R3 ;  /* 0x0000dc0301007387 */ /* 0x000fe20000100800 */
[----:B--2---:R-:W-:-:S03]  /*b300*/  FFMA R224, R19, R2, R18 ;  /* 0x0000000213e07223 */ /* 0x004fc60000000012 */
[----:B------:R-:W2:Y:S01]  /*b310*/  LDL.64 R18, [R1+0xa8] ;  /* 0x0000a80001127983 */ /* 0x000ea20000100a00 */
[C---:B------:R-:W-:Y:S01]  /*b320*/  SHF.L.U64.HI R23, R10.reuse, 0x3, R11 ;  /* 0x000000030a177819 */ /* 0x040fe2000001020b */
[----:B------:R-:W-:Y:S01]  /*b330*/  IMAD.SHL.U32 R22, R10, 0x8, RZ ;  /* 0x000000080a167824 */ /* 0x000fe200078e00ff */
[----:B------:R-:W-:Y:S01]  /*b340*/  ISETP.GT.AND P1, PT, R0, 0x8, P0 ;  /* 0x000000080000780c */ /* 0x000fe20000724270 */
[----:B------:R-:W-:Y:S01]  /*b350*/  ULDC.64 UR4, c[0x0][0x208] ;  /* 0x0000820000047ab9 */ /* 0x000fe20000000a00 */
[----:B------:R-:W-:Y:S01]  /*b360*/  F2FP.BF16.F32.PACK_AB R224, RZ, R224 ;  /* 0x000000e0ffe0723e */ /* 0x000fe200000010ff */
[----:B------:R-:W-:-:S04]  /*b370*/  IMAD.WIDE.U32 R226, R14, R10, R22 ;  /* 0x0000000a0ee27225 */ /* 0x000fc800078e0016 */
[----:B------:R-:W-:Y:S01]  /*b380*/  IMAD.IADD R26, R225, 0x1, R227 ;  /* 0x00000001e11a7824 */ /* 0x000fe200078e02e3 */
[----:B------:R0:W-:Y:S04]  /*b390*/  @P2 STG.E.U16 desc[UR4][R4.64+0x2], R224 ;  /* 0x000002e004002986 */ /* 0x0001e8000c101504 */
[----:B------:R1:W-:Y:S01]  /*b3a0*/  STL [R1+0x80], R26 ;  /* 0x0000801a01007387 */ /* 0x0003e20000100800 */
[----:B--2---:R-:W-:-:S05]  /*b3b0*/  IADD3 R19, P4, R18, R226, RZ ;  /* 0x000000e212137210 */ /* 0x004fca0007f9e0ff */
[----:B------:R-:W-:Y:S01]  /*b3c0*/  IMAD.X R225, R26, 0x1, R229, P4 ;  /* 0x000000011ae17824 */ /* 0x000fe200020e06e5 */
[----:B------:R-:W-:-:S04]  /*b3d0*/  LEA R18, P4, R19, R8, 0x1 ;  /* 0x0000000813127211 */ /* 0x000fc800078808ff */
[----:B------:R-:W-:-:S05]  /*b3e0*/  LEA.HI.X R19, R19, R9, R225, 0x1, P4 ;  /* 0x0000000913137211 */ /* 0x000fca00020f0ce1 */
[----:B------:R-:W2:Y:S04]  /*b3f0*/  @P1 LDG.E.LTC128B.U16 R17, desc[UR4][R18.64] ;  /* 0x0000000412111981 */ /* 0x000ea8000c1e1520 */
[----:B------:R-:W4:Y:S01]  /*b400*/  LDL R19, [R1+0xa4] ;  /* 0x0000a40001137983 */ /* 0x000f220000100800 */
[----:B0-----:R-:W-:-:S05]  /*b410*/  IADD3 R224, P2, R12, R226, RZ ;  /* 0x000000e20ce07210 */ /* 0x001fca0007f5e0ff */
[----:B------:R-:W-:Y:S02]  /*b420*/  IMAD.X R225, R13, 0x1, R26, P2 ;  /* 0x000000010de17824 */ /* 0x000fe400010e061a */
[----:B-1----:R0:W5:Y:S01]  /*b430*/  LDL.LU R26, [R1+0xf0] ;  /* 0x0000f000011a7983 */ /* 0x0021620000300800 */
[----:B---3--:R-:W-:-:S03]  /*b440*/  IMAD.WIDE.U32 R224, R24, R25, R224 ;  /* 0x0000001918e07225 */ /* 0x008fc600078e00e0 */
[----:B------:R0:W5:Y:S04]  /*b450*/  LDL.LU R25, [R1+0xec] ;  /* 0x0000ec0001197983 */ /* 0x0001680000300800 */
[----:B------:R0:W5:Y:S01]  /*b460*/  LDL.LU R24, [R1+0xe8] ;  /* 0x0000e80001187983 */ /* 0x0001620000300800 */
[----:B--2---:R-:W-:-:S04]  /*b470*/  IMAD.U32 R18, R17, 0x10000, RZ ;  /* 0x0001000011127824 */ /* 0x004fc800078e00ff */
[----:B------:R-:W-:-:S04]  /*b480*/  FMUL R18, R18, R16 ;  /* 0x0000001012127220 */ /* 0x000fc80000400000 */
[----:B----4-:R-:W-:Y:S01]  /*b490*/  FFMA R21, R21, R2, R18 ;  /* 0x0000000215157223 */ /* 0x010fe20000000012 */
[----:B------:R-:W-:Y:S01]  /*b4a0*/  LEA R18, P2, R224, R8, 0x1 ;  /* 0x00000008e0127211 */ /* 0x000fe200078408ff */
[----:B------:R-:W-:Y:S02]  /*b4b0*/  IMAD.IADD R19, R19, 0x1, R225 ;  /* 0x0000000113137824 */ /* 0x000fe400078e02e1 */
[----:B------:R-:W-:-:S03]  /*b4c0*/  IMAD.SHL.U32 R225, R6, 0x10, RZ ;  /* 0x0000001006e17824 */ /* 0x000fc600078e00ff */
[----:B------:R-:W-:Y:S02]  /*b4d0*/  LEA.HI.X R19, R224, R9, R19, 0x1, P2 ;  /* 0x00000009e0137211 */ /* 0x000fe400010f0c13 */
[----:B------:R-:W-:Y:S02]  /*b4e0*/  F2FP.BF16.F32.PACK_AB R224, RZ, R21 ;  /* 0x00000015ffe0723e */ /* 0x000fe400000010ff */
[----:B------:R0:W5:Y:S02]  /*b4f0*/  LDL.LU R21, [R1+0xe4] ;  /* 0x0000e40001157983 */ /* 0x0001640000300800 */
[----:B------:R-:W-:Y:S02]  /*b500*/  PRMT R20, R224, 0x7610, R20 ;  /* 0x00007610e0147816 */ /* 0x000fe40000000014 */
[----:B------:R1:W-:Y:S01]  /*b510*/  STL [R1+0xd4], R225 ;  /* 0x0000d4e101007387 */ /* 0x0003e20000100800 */
[----:B------:R-:W-:Y:S02]  /*b520*/  IADD3 R224, P4, R225, R4, RZ ;  /* 0x00000004e1e07210 */ /* 0x000fe40007f9e0ff */
[----:B------:R-:W-:-:S02]  /*b530*/  PRMT R3, R20, 0x7610, R3 ;  /* 0x0000761014037816 */ /* 0x000fc40000000003 */
[----:B-1----:R-:W-:-:S05]  /*b540*/  SHF.L.U64.HI R225, R6, 0x4, R7 ;  /* 0x0000000406e17819 */ /* 0x002fca0000010207 */
[----:B------:R1:W-:Y:S04]  /*b550*/  STL [R1+0xc8], R225 ;  /* 0x0000c8e101007387 */ /* 0x0003e80000100800 */
[----:B------:R0:W5:Y:S01]  /*b560*/  LDL.LU R20, [R1+0xe0] ;  /* 0x0000e00001147983 */ /* 0x0001620000300800 */
[----:B-1----:R-:W-:-:S05]  /*b570*/  IMAD.X R225, R225, 0x1, R5, P4 ;  /* 0x00000001e1e17824 */ /* 0x002fca00020e0605 */
[----:B------:R1:W-:Y:S04]  /*b580*/  @P1 STG.E.U16 desc[UR4][R224.64], R3 ;  /* 0x00000003e0001986 */ /* 0x0003e8000c101504 */
[----:B-1----:R0:W5:Y:S01]  /*b590*/  LDL.LU R3, [R1+0xdc] ;  /* 0x0000dc0001037983 */ /* 0x0021620000300800 */
[----:B------:R-:W-:Y:S01]  /*b5a0*/  ISETP.GT.AND P2, PT, R0, 0x8, P3 ;  /* 0x000000080000780c */ /* 0x000fe20001f44270 */
[----:B------:R-:W-:-:S12]  /*b5b0*/  BSSY B1, `(.L_x_32) ;  /* 0x0000004000017945 */ /* 0x000fd80003800000 */
[----:B0-----:R-:W-:Y:S05]  /*b5c0*/  @!P2 BRA `(.L_x_33) ;  /* 0x000000000008a947 */ /* 0x001fea0003800000 */
[----:B------:R-:W-:Y:S02]  /*b5d0*/  ULDC.64 UR4, c[0x0][0x208] ;  /* 0x0000820000047ab9 */ /* 0x000fe40000000a00 */
[----:B------:R0:W5:Y:S03]  /*b5e0*/  LDG.E.LTC128B.U16 R17, desc[UR4][R18.64+0x2] ;  /* 0x0000020412117981 */ /* 0x000166000c1e1520 */
.L_x_33:
[----:B------:R-:W-:Y:S05]  /*b5f0*/  BSYNC B1 ;  /* 0x0000000000017941 */ /* 0x000fea0003800000 */
.L_x_32:
[----:B------:R-:W-:Y:S04]  /*b600*/  STL [R1+0xec], R8 ;  /* 0x0000ec0801007387 */ /* 0x000fe80000100800 */
[----:B------:R1:W-:Y:S04]  /*b610*/  STL [R1+0xe8], R7 ;  /* 0x0000e80701007387 */ /* 0x0003e80000100800 */
[----:B-1----:R-:W2:Y:S01]  /*b620*/  LDL.LU R7, [R1+0x8c] ;  /* 0x00008c0001077983 */ /* 0x002ea20000300800 */
[----:B-----5:R-:W-:-:S03]  /*b630*/  IMAD.U32 R8, R17, 0x10000, RZ ;  /* 0x0001000011087824 */ /* 0x020fc600078e00ff */
[----:B------:R1:W-:Y:S01]  /*b640*/  STL [R1+0xe4], R6 ;  /* 0x0000e40601007387 */ /* 0x0003e20000100800 */
[----:B------:R-:W-:-:S03]  /*b650*/  FMUL R8, R8, R16 ;  /* 0x0000001008087220 */ /* 0x000fc60000400000 */
[----:B------:R3:W-:Y:S04]  /*b660*/  STL [R1+0xe0], R5 ;  /* 0x0000e00501007387 */ /* 0x0007e80000100800 */
[----:B------:R4:W-:Y:S01]  /*b670*/  STL [R1+0xdc], R4 ;  /* 0x0000dc0401007387 */ /* 0x0009e20000100800 */
[----:B------:R-:W-:Y:S01]  /*b680*/  ULDC.64 UR4, c[0x0][0x208] ;  /* 0x0000820000047ab9 */ /* 0x000fe20000000a00 */
[----:B--2---:R-:W-:Y:S02]  /*b690*/  FFMA R7, R7, R2, R8 ;  /* 0x0000000207077223 */ /* 0x004fe40000000008 */
[----:B------:R2:W5:Y:S01]  /*b6a0*/  LDL.LU R8, [R1+0xec] ;  /* 0x0000ec0001087983 */ /* 0x0005620000300800 */
[----:B------:R-:W-:Y:S02]  /*b6b0*/  ISETP.GT.AND P1, PT, R3, 0x8, PT ;  /* 0x000000080300780c */ /* 0x000fe40003f24270 */
[----:B-1----:R-:W-:-:S02]  /*b6c0*/  F2FP.BF16.F32.PACK_AB R6, RZ, R7 ;  /* 0x00000007ff06723e */ /* 0x002fc400000010ff */
[----:B------:R2:W5:Y:S02]  /*b6d0*/  LDL.LU R7, [R1+0xe8] ;  /* 0x0000e80001077983 */ /* 0x0005640000300800 */
[----:B---3--:R-:W-:Y:S02]  /*b6e0*/  PRMT R5, R6, 0x7610, R5 ;  /* 0x0000761006057816 */ /* 0x008fe40000000005 */
[----:B------:R2:W5:Y:S01]  /*b6f0*/  LDL.LU R6, [R1+0xe4] ;  /* 0x0000e40001067983 */ /* 0x0005620000300800 */
[----:B------:R-:W-:Y:S02]  /*b700*/  ISETP.GT.AND P4, PT, R0, RZ, P1 ;  /* 0x000000ff0000720c */ /* 0x000fe40000f84270 */
[----:B----4-:R-:W-:Y:S02]  /*b710*/  PRMT R4, R5, 0x7610, R4 ;  /* 0x0000761005047816 */ /* 0x010fe40000000004 */
[----:B------:R2:W5:Y:S04]  /*b720*/  LDL.LU R5, [R1+0xe0] ;  /* 0x0000e00001057983 */ /* 0x0005680000300800 */
[----:B------:R1:W-:Y:S04]  /*b730*/  @P2 STG.E.U16 desc[UR4][R224.64+0x2], R4 ;  /* 0x00000204e0002986 */ /* 0x0003e8000c101504 */
[----:B-1----:R2:W5:Y:S01]  /*b740*/  LDL.LU R4, [R1+0xdc] ;  /* 0x0000dc0001047983 */ /* 0x0025620000300800 */
[----:B------:R-:W-:Y:S04]  /*b750*/  BSSY B1, `(.L_x_34) ;  /* 0x0000004000017945 */ /* 0x000fe80003800000 */
[----:B------:R-:W-:Y:S05]  /*b760*/  @!P4 BRA `(.L_x_35) ;  /* 0x000000000008c947 */ /* 0x000fea0003800000 */
[----:B------:R-:W-:Y:S02]  /*b770*/  ULDC.64 UR4, c[0x0][0x208] ;  /* 0x0000820000047ab9 */ /* 0x000fe40000000a00 */
[----:B------:R1:W5:Y:S03]  /*b780*/  LDG.E.LTC128B.U16 R17, desc[UR4][R20.64+0x10] ;  /* 0x0000100414117981 */ /* 0x000366000c1e1520 */
.L_x_35:
[----:B------:R-:W-:Y:S05]  /*b790*/  BSYNC B1 ;  /* 0x0000000000017941 */ /* 0x000fea0003800000 */
.L_x_34:
[----:B------:R-:W-:Y:S04]  /*b7a0*/  STL [R1+0xec], R10 ;  /* 0x0000ec0a01007387 */ /* 0x000fe80000100800 */
[----:B------:R3:W-:Y:S04]  /*b7b0*/  STL [R1+0xe8], R9 ;  /* 0x0000e80901007387 */ /* 0x0007e80000100800 */
[----:B---3--:R-:W3:Y:S01]  /*b7c0*/  LDL.LU R9, [R1+0x90] ;  /* 0x0000900001097983 */ /* 0x008ee20000300800 */
[----:B-----5:R-:W-:-:S03]  /*b7d0*/  SHF.L.U32 R10, R17, 0x10, RZ ;  /* 0x00000010110a7819 */ /* 0x020fc600000006ff */
[----:B------:R4:W-:Y:S02]  /*b7e0*/  STL [R1+0xe4], R8 ;  /* 0x0000e40801007387 */ /* 0x0009e40000100800 */
[----:B------:R-:W-:Y:S02]  /*b7f0*/  FMUL R10, R10, R16 ;  /* 0x000000100a0a7220 */ /* 0x000fe40000400000 */
[----:B------:R0:W-:Y:S04]  /*b800*/  STL [R1+0xe0], R7 ;  /* 0x0000e00701007387 */ /* 0x0001e80000100800 */
[----:B------:R2:W-:Y:S01]  /*b810*/  STL [R1+0xdc], R6 ;  /* 0x0000dc0601007387 */ /* 0x0005e20000100800 */
[----:B------:R-:W-:Y:S01]  /*b820*/  ULDC.64 UR4, c[0x0][0x208] ;  /* 0x0000820000047ab9 */ /* 0x000fe20000000a00 */
[----:B---3--:R-:W-:-:S02]  /*b830*/  FFMA R9, R9, R2, R10 ;  /* 0x0000000209097223 */ /* 0x008fc4000000000a */
[----:B------:R3:W5:Y:S01]  /*b840*/  LDL.LU R10, [R1+0xec] ;  /* 0x0000ec00010a7983 */ /* 0x0007620000300800 */
[----:B------:R-:W-:Y:S02]  /*b850*/  ISETP.GT.AND P2, PT, R3, 0x9, PT ;  /* 0x000000090300780c */ /* 0x000fe40003f44270 */
[----:B----4-:R-:W-:Y:S02]  /*b860*/  F2FP.BF16.F32.PACK_AB R8, RZ, R9 ;  /* 0x00000009ff08723e */ /* 0x010fe400000010ff */
[----:B------:R3:W5:Y:S02]  /*b870*/  LDL.LU R9, [R1+0xe8] ;  /* 0x0000e80001097983 */ /* 0x0007640000300800 */
[----:B0-----:R-:W-:Y:S02]  /*b880*/  PRMT R7, R8, 0x7610, R7 ;  /* 0x0000761008077816 */ /* 0x001fe40000000007 */
[----:B------:R3:W5:Y:S01]  /*b890*/  LDL.LU R8, [R1+0xe4] ;  /* 0x0000e40001087983 */ /* 0x0007620000300800 */
[----:B------:R-:W-:-:S02]  /*b8a0*/  ISETP.GT.AND P5, PT, R0, RZ, P2 ;  /* 0x000000ff0000720c */ /* 0x000fc400017a4270 */
[----:B--2---:R-:W-:Y:S02]  /*b8b0*/  PRMT R6, R7, 0x7610, R6 ;  /* 0x0000761007067816 */ /* 0x004fe40000000006 */
[----:B------:R3:W5:Y:S04]  /*b8c0*/  LDL.LU R7, [R1+0xe0] ;  /* 0x0000e00001077983 */ /* 0x0007680000300800 */
[----:B------:R0:W-:Y:S04]  /*b8d0*/  @P4 STG.E.U16 desc[UR4][R4.64+0x10], R6 ;  /* 0x0000100604004986 */ /* 0x0001e8000c101504 */
[----:B0-----:R3:W5:Y:S01]  /*b8e0*/  LDL.LU R6, [R1+0xdc] ;  /* 0x0000dc0001067983 */ /* 0x0017620000300800 */
[----:B------:R-:W-:Y:S04]  /*b8f0*/  BSSY B1, `(.L_x_36) ;  /* 0x0000004000017945 */ /* 0x000fe80003800000 */
[----:B------:R-:W-:Y:S05]  /*b900*/  @!P5 BRA `(.L_x_37) ;  /* 0x000000000008d947 */ /* 0x000fea0003800000 */
[----:B------:R-:W-:Y:S02]  /*b910*/  ULDC.64 UR4, c[0x0][0x208] ;  /* 0x0000820000047ab9 */ /* 0x000fe40000000a00 */
[----:B------:R0:W5:Y:S03]  /*b920*/  LDG.E.LTC128B.U16 R17, desc[UR4][R20.64+0x12] ;  /* 0x0000120414117981 */ /* 0x000166000c1e1520 */
.L_x_37:
[----:B------:R-:W-:Y:S05]  /*b930*/  BSYNC B1 ;  /* 0x0000000000017941 */ /* 0x000fea0003800000 */
.L_x_36:
[----:B-----5:R-:W-:Y:S04]  /*b940*/  STL [R1+0xec], R9 ;  /* 0x0000ec0901007387 */ /* 0x020fe80000100800 */
[----:B------:R2:W-:Y:S04]  /*b950*/  STL [R1+0xe8], R8 ;  /* 0x0000e80801007387 */ /* 0x0005e80000100800 */
[----:B--2---:R-:W2:Y:S01]  /*b960*/  LDL.LU R8, [R1+0x94] ;  /* 0x0000940001087983 */ /* 0x004ea20000300800 */
[----:B------:R-:W-:-:S03]  /*b970*/  IMAD.U32 R9, R17, 0x10000, RZ ;  /* 0x0001000011097824 */ /* 0x000fc600078e00ff */
[----:B------:R4:W-:Y:S01]  /*b980*/  STL [R1+0xe4], R7 ;  /* 0x0000e40701007387 */ /* 0x0009e20000100800 */
[----:B------:R-:W-:-:S03]  /*b990*/  FMUL R9, R9, R16 ;  /* 0x0000001009097220 */ /* 0x000fc60000400000 */
[----:B------:R1:W-:Y:S04]  /*b9a0*/  STL [R1+0xe0], R6 ;  /* 0x0000e00601007387 */ /* 0x0003e80000100800 */
[----:B------:R3:W-:Y:S01]  /*b9b0*/  STL [R1+0xdc], R3 ;  /* 0x0000dc0301007387 */ /* 0x0007e20000100800 */
[----:B------:R-:W-:Y:S01]  /*b9c0*/  ULDC.64 UR4, c[0x0][0x208] ;  /* 0x0000820000047ab9 */ /* 0x000fe20000000a00 */
[----:B--2---:R-:W-:Y:S02]  /*b9d0*/  FFMA R8, R8, R2, R9 ;  /* 0x0000000208087223 */ /* 0x004fe40000000009 */
[----:B------:R2:W5:Y:S03]  /*b9e0*/  LDL.LU R9, [R1+0xec] ;  /* 0x0000ec0001097983 */ /* 0x0005660000300800 */
[----:B----4-:R-:W-:-:S02]  /*b9f0*/  F2FP.BF16.F32.PACK_AB R7, RZ, R8 ;  /* 0x00000008ff07723e */ /* 0x010fc400000010ff */
[----:B------:R2:W5:Y:S02]  /*ba00*/  LDL.LU R8, [R1+0xe8] ;  /* 0x0000e80001087983 */ /* 0x0005640000300800 */
[----:B-1----:R-:W-:Y:S02]  /*ba10*/  PRMT R6, R7, 0x7610, R6 ;  /* 0x0000761007067816 */ /* 0x002fe40000000006 */
[----:B------:R2:W5:Y:S01]  /*ba20*/  LDL.LU R7, [R1+0xe4] ;  /* 0x0000e40001077983 */ /* 0x0005620000300800 */
[----:B------:R-:W-:Y:S02]  /*ba30*/  ISETP.GT.AND P4, PT, R0, 0x8, P1 ;  /* 0x000000080000780c */ /* 0x000fe40000f84270 */
[----:B---3--:R-:W-:Y:S02]  /*ba40*/  PRMT R3, R6, 0x7610, R3 ;  /* 0x0000761006037816 */ /* 0x008fe40000000003 */
[----:B------:R2:W5:Y:S04]  /*ba50*/  LDL.LU R6, [R1+0xe0] ;  /* 0x0000e00001067983 */ /* 0x0005680000300800 */
[----:B------:R1:W-:Y:S04]  /*ba60*/  @P5 STG.E.U16 desc[UR4][R4.64+0x12], R3 ;  /* 0x0000120304005986 */ /* 0x0003e8000c101504 */
[----:B-1----:R2:W5:Y:S01]  /*ba70*/  LDL.LU R3, [R1+0xdc] ;  /* 0x0000dc0001037983 */ /* 0x0025620000300800 */
[----:B------:R-:W-:Y:S04]  /*ba80*/  BSSY B1, `(.L_x_38) ;  /* 0x0000004000017945 */ /* 0x000fe80003800000 */
[----:B------:R-:W-:Y:S05]  /*ba90*/  @!P4 BRA `(.L_x_39) ;  /* 0x000000000008c947 */ /* 0x000fea0003800000 */
[----:B------:R-:W-:Y:S02]  /*baa0*/  ULDC.64 UR4, c[0x0][0x208] ;  /* 0x0000820000047ab9 */ /* 0x000fe40000000a00 */
[----:B------:R1:W5:Y:S03]  /*bab0*/  LDG.E.LTC128B.U16 R17, desc[UR4][R18.64+0x10] ;  /* 0x0000100412117981 */ /* 0x000366000c1e1520 */
.L_x_39:
[----:B------:R-:W-:Y:S05]  /*bac0*/  BSYNC B1 ;  /* 0x0000000000017941 */ /* 0x000fea0003800000 */
.L_x_38:
[----:B-----5:R-:W-:Y:S04]  /*bad0*/  STL [R1+0xec], R7 ;  /* 0x0000ec0701007387 */ /* 0x020fe80000100800 */
[----:B------:R3:W-:Y:S04]  /*bae0*/  STL [R1+0xe8], R6 ;  /* 0x0000e80601007387 */ /* 0x0007e80000100800 */
[----:B---3--:R-:W3:Y:S01]  /*baf0*/  LDL.LU R6, [R1+0x98] ;  /* 0x0000980001067983 */ /* 0x008ee20000300800 */
[----:B------:R-:W-:-:S03]  /*bb00*/  IMAD.U32 R7, R17, 0x10000, RZ ;  /* 0x0001000011077824 */ /* 0x000fc600078e00ff */
[----:B------:R4:W-:Y:S01]  /*bb10*/  STL [R1+0xe4], R5 ;  /* 0x0000e40501007387 */ /* 0x0009e20000100800 */
[----:B------:R-:W-:-:S03]  /*bb20*/  FMUL R7, R7, R16 ;  /* 0x0000001007077220 */ /* 0x000fc60000400000 */
[----:B------:R0:W-:Y:S04]  /*bb30*/  STL [R1+0xe0], R4 ;  /* 0x0000e00401007387 */ /* 0x0001e80000100800 */
[----:B------:R2:W-:Y:S01]  /*bb40*/  STL [R1+0xdc], R3 ;  /* 0x0000dc0301007387 */ /* 0x0005e20000100800 */
[----:B------:R-:W-:Y:S01]  /*bb50*/  ULDC.64 UR4, c[0x0][0x208] ;  /* 0x0000820000047ab9 */ /* 0x000fe20000000a00 */
[----:B---3--:R-:W-:Y:S02]  /*bb60*/  FFMA R6, R6, R2, R7 ;  /* 0x0000000206067223 */ /* 0x008fe40000000007 */
[----:B------:R3:W5:Y:S03]  /*bb70*/  LDL.LU R7, [R1+0xec] ;  /* 0x0000ec0001077983 */ /* 0x0007660000300800 */
[----:B----4-:R-:W-:-:S02]  /*bb80*/  F2FP.BF16.F32.PACK_AB R5, RZ, R6 ;  /* 0x00000006ff05723e */ /* 0x010fc400000010ff */
[----:B------:R3:W5:Y:S02]  /*bb90*/  LDL.LU R6, [R1+0xe8] ;  /* 0x0000e80001067983 */ /* 0x0007640000300800 */
[----:B0-----:R-:W-:Y:S02]  /*bba0*/  PRMT R4, R5, 0x7610, R4 ;  /* 0x0000761005047816 */ /* 0x001fe40000000004 */
[----:B------:R3:W5:Y:S01]  /*bbb0*/  LDL.LU R5, [R1+0xe4] ;  /* 0x0000e40001057983 */ /* 0x0007620000300800 */
[----:B------:R-:W-:Y:S02]  /*bbc0*/  ISETP.GT.AND P5, PT, R0, 0x8, P2 ;  /* 0x000000080000780c */ /* 0x000fe400017a4270 */
        /* <DEDUP_REMOVED lines=8> */
.L_x_41:
[----:B------:R-:W-:Y:S05]  /*bc50*/  BSYNC B1 ;  /* 0x0000000000017941 */ /* 0x000fea0003800000 */
.L_x_40:
[----:B------:R0:W-:Y:S04]  /*bc60*/  STL.64 [R1+0xe8], R18 ;  /* 0x0000e81201007387 */ /* 0x0001e80000100a00 */
[----:B01----:R-:W2:Y:S04]  /*bc70*/  LDL.LU R18, [R1+0x9c] ;  /* 0x00009c0001127983 */ /* 0x003ea80000300800 */
[----:B------:R-:W4:Y:S01]  /*bc80*/  LDL.LU R19, [R1+0x80] ;  /* 0x0000800001137983 */ /* 0x000f220000300800 */
[----:B-----5:R-:W-:-:S03]  /*bc90*/  IMAD.U32 R15, R17, 0x10000, RZ ;  /* 0x00010000110f7824 */ /* 0x020fc600078e00ff */
[----:B------:R0:W-:Y:S01]  /*bca0*/  STL.64 [R1+0xe0], R4 ;  /* 0x0000e00401007387 */ /* 0x0001e20000100a00 */
[----:B------:R-:W-:-:S03]  /*bcb0*/  FMUL R15, R15, R16 ;  /* 0x000000100f0f7220 */ /* 0x000fc60000400000 */
[----:B------:R1:W-:Y:S01]  /*bcc0*/  STL [R1+0xdc], R3 ;  /* 0x0000dc0301007387 */ /* 0x0003e20000100800 */
[----:B----4-:R-:W-:Y:S02]  /*bcd0*/  IMAD.MOV.U32 R227, RZ, RZ, R19 ;  /* 0x000000ffffe37224 */ /* 0x010fe400078e0013 */
[----:B--2---:R-:W-:Y:S01]  /*bce0*/  FFMA R15, R18, R2, R15 ;  /* 0x00000002120f7223 */ /* 0x004fe2000000000f */
[----:B------:R-:W-:Y:S01]  /*bcf0*/  ULDC.64 UR4, c[0x0][0x208] ;  /* 0x0000820000047ab9 */ /* 0x000fe20000000a00 */
[----:B0-----:R-:W-:Y:S01]  /*bd00*/  IMAD R4, R11, 0x78, RZ ;  /* 0x000000780b047824 */ /* 0x001fe200078e02ff */
[----:B------:R-:W-:Y:S01]  /*bd10*/  ISETP.GT.AND P4, PT, R0, 0x80, P0 ;  /* 0x000000800000780c */ /* 0x000fe20000784270 */
[----:B------:R-:W-:Y:S01]  /*bd20*/  IMAD.WIDE.U32 R18, R10, 0x78, R226 ;  /* 0x000000780a127825 */ /* 0x000fe200078e00e2 */
[----:B-1----:R-:W2:Y:S01]  /*bd30*/  LDL R3, [R1+0xa0] ;  /* 0x0000a00001037983 */ /* 0x002ea20000100800 */
[----:B------:R-:W-:-:S03]  /*bd40*/  F2FP.BF16.F32.PACK_AB R15, RZ, R15 ;  /* 0x0000000fff0f723e */ /* 0x000fc600000010ff */
[----:B------:R-:W4:Y:S01]  /*bd50*/  LDL.64 R226, [R1+0xa8] ;  /* 0x0000a80001e27983 */ /* 0x000f220000100a00 */
[----:B------:R-:W-:-:S03]  /*bd60*/  IMAD.IADD R5, R19, 0x1, R4 ;  /* 0x0000000113057824 */ /* 0x000fc600078e0204 */
[----:B------:R-:W-:Y:S04]  /*bd70*/  @P5 STG.E.U16 desc[UR4][R224.64+0x12], R15 ;  /* 0x0000120fe0005986 */ /* 0x000fe8000c101504 */
[----:B------:R0:W-:Y:S01]  /*bd80*/  STL.64 [R1+0x80], R18 ;  /* 0x0000801201007387 */ /* 0x0001e20000100a00 */
[----:B----4-:R-:W-:-:S03]  /*bd90*/  IADD3 R11, P5, R226, R18, RZ ;  /* 0x00000012e20b7210 */ /* 0x010fc60007fbe0ff */
[----:B0-----:R-:W5:Y:S02]  /*bda0*/  LDL.LU.64 R18, [R1+0xe8] ;  /* 0x0000e80001127983 */ /* 0x001f640000300a00 */
[----:B------:R-:W-:Y:S01]  /*bdb0*/  IMAD.X R15, R5, 0x1, R229, P5 ;  /* 0x00000001050f7824 */ /* 0x000fe200028e06e5 */
[C---:B------:R-:W-:Y:S01]  /*bdc0*/  LEA R226, P5, R11.reuse, R8, 0x1 ;  /* 0x000000080be27211 */ /* 0x040fe200078a08ff */
[----:B------:R0:W-:Y:S03]  /*bdd0*/  STL [R1+0x90], R5 ;  /* 0x0000900501007387 */ /* 0x0001e60000100800 */
[----:B------:R-:W-:Y:S02]  /*bde0*/  LEA.HI.X R227, R11, R9, R15, 0x1, P5 ;  /* 0x000000090be37211 */ /* 0x000fe400028f0c0f */
[----:B------:R-:W4:Y:S04]  /*bdf0*/  LDL R11, [R1+0xa4] ;  /* 0x0000a400010b7983 */ /* 0x000f280000100800 */
[----:B------:R1:W3:Y:S02]  /*be00*/  @P4 LDG.E.LTC128B.U16 R17, desc[UR4][R226.64] ;  /* 0x00000004e2114981 */ /* 0x0002e4000c1e1520 */
[----:B-1----:R-:W-:-:S04]  /*be10*/  IMAD.WIDE.U32 R226, R10, 0x78, R22 ;  /* 0x000000780ae27825 */ /* 0x002fc800078e0016 */
[----:B------:R-:W-:Y:S01]  /*be20*/  IMAD.IADD R227, R4, 0x1, R227 ;  /* 0x0000000104e37824 */ /* 0x000fe200078e02e3 */
[----:B------:R-:W-:-:S05]  /*be30*/  IADD3 R4, P5, R22, R226, RZ ;  /* 0x000000e216047210 */ /* 0x000fca0007fbe0ff */
[----:B0-----:R-:W-:Y:S02]  /*be40*/  IMAD.X R5, R227, 0x1, R23, P5 ;  /* 0x00000001e3057824 */ /* 0x001fe400028e0617 */
[----:B------:R-:W-:-:S04]  /*be50*/  IMAD.WIDE.U32 R226, R14, R10, R226 ;  /* 0x0000000a0ee27225 */ /* 0x000fc800078e00e2 */
[----:B------:R-:W-:Y:S02]  /*be60*/  IMAD.WIDE.U32 R14, R14, R10, R4 ;  /* 0x0000000a0e0e7225 */ /* 0x000fe400078e0004 */
[----:B------:R0:W5:Y:S04]  /*be70*/  LDL.LU.64 R4, [R1+0xe0] ;  /* 0x0000e00001047983 */ /* 0x0001680000300a00 */
[----:B------:R-:W2:Y:S04]  /*be80*/  LDL R10, [R1+0xc0] ;  /* 0x0000c000010a7983 */ /* 0x000ea80000100800 */
[----:B------:R1:W-:Y:S02]  /*be90*/  STL.64 [R1+0x88], R14 ;  /* 0x0000880e01007387 */ /* 0x0003e40000100a00 */
[----:B-1----:R-:W-:-:S02]  /*bea0*/  IADD3 R14, P5, R12, R226, RZ ;  /* 0x000000e20c0e7210 */ /* 0x002fc40007fbe0ff */
[----:B------:R-:W4:Y:S02]  /*beb0*/  LDL R226, [R1+0xb4] ;  /* 0x0000b40001e27983 */ /* 0x000f240000100800 */
[----:B--2---:R-:W-:Y:S02]  /*bec0*/  IADD3.X R15, R13, R10, R227, P5, !PT ;  /* 0x0000000a0d0f7210 */ /* 0x004fe40002ffe4e3 */
[----:B------:R-:W2:Y:S01]  /*bed0*/  LDL.LU R227, [R1+0x60] ;  /* 0x0000600001e37983 */ /* 0x000ea20000300800 */
[----:B---3--:R-:W-:-:S04]  /*bee0*/  IMAD.U32 R10, R17, 0x10000, RZ ;  /* 0x00010000110a7824 */ /* 0x008fc800078e00ff */
[----:B------:R-:W-:Y:S01]  /*bef0*/  FMUL R10, R10, R16 ;  /* 0x000000100a0a7220 */ /* 0x000fe20000400000 */
[----:B----4-:R-:W-:Y:S02]  /*bf00*/  IMAD.WIDE.U32 R14, R226, R3, R14 ;  /* 0x00000003e20e7225 */ /* 0x010fe400078e000e */
[----:B------:R0:W5:Y:S02]  /*bf10*/  LDL.LU R3, [R1+0xdc] ;  /* 0x0000dc0001037983 */ /* 0x0001640000300800 */
[----:B------:R-:W-:Y:S02]  /*bf20*/  IMAD.IADD R11, R11, 0x1, R15 ;  /* 0x000000010b0b7824 */ /* 0x000fe400078e020f */
[----:B------:R-:W-:-:S05]  /*bf30*/  IMAD R15, R7, 0xf0, RZ ;  /* 0x000000f0070f7824 */ /* 0x000fca00078e02ff */
[----:B------:R1:W-:Y:S01]  /*bf40*/  STL [R1+0x94], R15 ;  /* 0x0000940f01007387 */ /* 0x0003e20000100800 */
[----:B------:R-:W-:Y:S01]  /*bf50*/  BSSY B1, `(.L_x_42) ;  /* 0x000000e000017945 */ /* 0x000fe20003800000 */
[----:B--2---:R-:W-:Y:S01]  /*bf60*/  FFMA R226, R227, R2, R10 ;  /* 0x00000002e3e27223 */ /* 0x004fe2000000000a */
[----:B------:R-:W-:-:S04]  /*bf70*/  LEA R10, P5, R14, R8, 0x1 ;  /* 0x000000080e0a7211 */ /* 0x000fc800078a08ff */
[----:B------:R-:W-:Y:S02]  /*bf80*/  LEA.HI.X R11, R14, R9, R11, 0x1, P5 ;  /* 0x000000090e0b7211 */ /* 0x000fe400028f0c0b */
[----:B------:R-:W-:Y:S02]  /*bf90*/  ISETP.GT.AND P5, PT, R0, 0x80, P3 ;  /* 0x000000800000780c */ /* 0x000fe40001fa4270 */
[----:B------:R-:W-:Y:S01]  /*bfa0*/  F2FP.BF16.F32.PACK_AB R14, RZ, R226 ;  /* 0x000000e2ff0e723e */ /* 0x000fe200000010ff */
[----:B------:R-:W-:-:S03]  /*bfb0*/  IMAD.WIDE.U32 R226, R6, 0xf0, R224 ;  /* 0x000000f006e27825 */ /* 0x000fc600078e00e0 */
[----:B------:R-:W-:Y:S01]  /*bfc0*/  PRMT R7, R14, 0x7610, R7 ;  /* 0x000076100e077816 */ /* 0x000fe20000000007 */
[----:B------:R-:W-:Y:S01]  /*bfd0*/  @P4 IMAD.MOV.U32 R14, RZ, RZ, R226 ;  /* 0x000000ffff0e4224 */ /* 0x000fe200078e00e2 */
[----:B-1----:R-:W-:-:S05]  /*bfe0*/  IADD3 R15, R227, R15, RZ ;  /* 0x0000000fe30f7210 */ /* 0x002fca0007ffe0ff */
[----:B------:R0:W-:Y:S01]  /*bff0*/  @P4 STG.E.U16 desc[UR4][R14.64], R7 ;  /* 0x000000070e004986 */ /* 0x0001e2000c101504 */
[----:B------:R-:W-:Y:S05]  /*c000*/  @!P5 BRA `(.L_x_43) ;  /* 0x000000000008d947 */ /* 0x000fea0003800000 */
[----:B------:R-:W-:Y:S02]  /*c010*/  ULDC.64 UR4, c[0x0][0x208] ;  /* 0x0000820000047ab9 */ /* 0x000fe40000000a00 */
[----:B------:R1:W5:Y:S03]  /*c020*/  LDG.E.LTC128B.U16 R17, desc[UR4][R10.64+0x2] ;  /* 0x000002040a117981 */ /* 0x000366000c1e1520 */
.L_x_43:
[----:B------:R-:W-:Y:S05]  /*c030*/  BSYNC B1 ;  /* 0x0000000000017941 */ /* 0x000fea0003800000 */
.L_x_42:
[----:B------:R2:W-:Y:S04]  /*c040*/  STL.64 [R1+0xf8], R20 ;  /* 0x0000f81401007387 */ /* 0x0005e80000100a00 */
[----:B--2---:R-:W2:Y:S04]  /*c050*/  LDL.LU.64 R20, [R1+0x88] ;  /* 0x0000880001147983 */ /* 0x004ea80000300a00 */
[----:B-----5:R3:W-:Y:S04]  /*c060*/  STL.64 [R1+0xf0], R18 ;  /* 0x0000f01201007387 */ /* 0x0207e80000100a00 */
[----:B---3--:R-:W3:Y:S01]  /*c070*/  LDL.LU R19, [R1+0x64] ;  /* 0x0000640001137983 */ /* 0x008ee20000300800 */
[----:B0-----:R-:W-:-:S03]  /*c080*/  IMAD.U32 R7, R17, 0x10000, RZ ;  /* 0x0001000011077824 */ /* 0x001fc600078e00ff */
[----:B------:R1:W-:Y:S01]  /*c090*/  STL.64 [R1+0xe8], R10 ;  /* 0x0000e80a01007387 */ /* 0x0003e20000100a00 */
[----:B------:R-:W-:-:S03]  /*c0a0*/  FMUL R7, R7, R16 ;  /* 0x0000001007077220 */ /* 0x000fc60000400000 */
[----:B-1----:R-:W4:Y:S04]  /*c0b0*/  LDL.LU.64 R10, [R1+0x80] ;  /* 0x00008000010a7983 */ /* 0x002f280000300a00 */
[----:B------:R0:W-:Y:S04]  /*c0c0*/  STL.64 [R1+0xe0], R4 ;  /* 0x0000e00401007387 */ /* 0x0001e80000100a00 */
[----:B0-----:R-:W4:Y:S01]  /*c0d0*/  LDL.LU.64 R4, [R1+0xa8] ;  /* 0x0000a80001047983 */ /* 0x001f220000300a00 */
[----:B------:R-:W-:Y:S01]  /*c0e0*/  ULDC.64 UR4, c[0x0][0x208] ;  /* 0x0000820000047ab9 */ /* 0x000fe20000000a00 */
[----:B--2---:R-:W-:Y:S01]  /*c0f0*/  IADD3 R18, P4, R12, R20, RZ ;  /* 0x000000140c127210 */ /* 0x004fe20007f9e0ff */
[----:B---3--:R-:W-:-:S02]  /*c100*/  FFMA R7, R19, R2, R7 ;  /* 0x0000000213077223 */ /* 0x008fc40000000007 */
[----:B------:R-:W2:Y:S01]  /*c110*/  LDL.LU R19, [R1+0xc0] ;  /* 0x0000c00001137983 */ /* 0x000ea20000300800 */
[----:B------:R-:W-:Y:S02]  /*c120*/  @P5 IMAD.MOV.U32 R12, RZ, RZ, R226 ;  /* 0x000000ffff0c5224 */ /* 0x000fe400078e00e2 */
[----:B------:R-:W-:Y:S02]  /*c130*/  F2FP.BF16.F32.PACK_AB R7, RZ, R7 ;  /* 0x00000007ff07723e */ /* 0x000fe400000010ff */
[----:B--2---:R-:W-:Y:S01]  /*c140*/  IADD3.X R19, R13, R19, R21, P4, !PT ;  /* 0x000000130d137210 */ /* 0x004fe200027fe415 */
[----:B------:R-:W-:Y:S01]  /*c150*/  @P5 IMAD.MOV.U32 R13, RZ, RZ, R15 ;  /* 0x000000ffff0d5224 */ /* 0x000fe200078e000f */
[----:B------:R0:W5:Y:S04]  /*c160*/  LDL.LU.64 R20, [R1+0xf8] ;  /* 0x0000f80001147983 */ /* 0x0001680000300a00 */
[----:B------:R1:W-:Y:S04]  /*c170*/  STL.64 [R1+0x60], R18 ;  /* 0x0000601201007387 */ /* 0x0003e80000100a00 */
[----:B------:R2:W-:Y:S04]  /*c180*/  @P5 STG.E.U16 desc[UR4][R12.64+0x2], R7 ;  /* 0x000002070c005986 */ /* 0x0005e8000c101504 */
[----:B-1----:R0:W5:Y:S04]  /*c190*/  LDL.LU.64 R18, [R1+0xf0] ;  /* 0x0000f00001127983 */ /* 0x0021680000300a00 */
[----:B--2---:R-:W2:Y:S01]  /*c1a0*/  LDL.LU R13, [R1+0x90] ;  /* 0x00009000010d7983 */ /* 0x004ea20000300800 */
[----:B----4-:R-:W-:-:S03]  /*c1b0*/  IADD3 R7, P4, P5, R4, R10, R22 ;  /* 0x0000000a04077210 */ /* 0x010fc60007d9e016 */
[----:B------:R0:W5:Y:S04]  /*c1c0*/  LDL.LU.64 R10, [R1+0xe8] ;  /* 0x0000e800010a7983 */ /* 0x0001680000300a00 */
[----:B------:R0:W5:Y:S01]  /*c1d0*/  LDL.LU.64 R4, [R1+0xe0] ;  /* 0x0000e00001047983 */ /* 0x0001620000300a00 */
[----:B------:R-:W-:Y:S01]  /*c1e0*/  ISETP.GT.AND P0, PT, R0, 0x88, P0 ;  /* 0x000000880000780c */ /* 0x000fe20000704270 */
[----:B------:R-:W-:Y:S01]  /*c1f0*/  BSSY B1, `(.L_x_44) ;  /* 0x0000008000017945 */ /* 0x000fe20003800000 */
[----:B--2---:R-:W-:Y:S02]  /*c200*/  IADD3.X R22, R229, R13, R23, P4, P5 ;  /* 0x0000000de5167210 */ /* 0x004fe400027ea417 */
[----:B------:R-:W-:-:S04]  /*c210*/  LEA R12, P4, R7, R8, 0x1 ;  /* 0x00000008070c7211 */ /* 0x000fc800078808ff */
[----:B------:R-:W-:Y:S02]  /*c220*/  LEA.HI.X R13, R7, R9, R22, 0x1, P4 ;  /* 0x00000009070d7211 */ /* 0x000fe400020f0c16 */
[----:B------:R-:W-:-:S03]  /*c230*/  PRMT R7, R17, 0x7610, R7 ;  /* 0x0000761011077816 */ /* 0x000fc60000000007 */
[----:B0-----:R-:W-:Y:S05]  /*c240*/  @!P0 BRA `(.L_x_45) ;  /* 0x0000000000088947 */ /* 0x001fea0003800000 */
[----:B------:R-:W-:Y:S02]  /*c250*/  ULDC.64 UR4, c[0x0][0x208] ;  /* 0x0000820000047ab9 */ /* 0x000fe40000000a00 */
[----:B------:R0:W5:Y:S03]  /*c260*/  LDG.E.LTC128B.U16 R7, desc[UR4][R12.64] ;  /* 0x000000040c077981 */ /* 0x000166000c1e1520 */
.L_x_45:
[----:B------:R-:W-:Y:S05]  /*c270*/  BSYNC B1 ;  /* 0x0000000000017941 */ /* 0x000fea0003800000 */
.L_x_44:
[----:B-----5:R1:W-:Y:S04]  /*c280*/  STL.64 [R1+0xe0], R4 ;  /* 0x0000e00401007387 */ /* 0x0203e80000100a00 */
[----:B-1----:R-:W2:Y:S04]  /*c290*/  LDL.LU.64 R4, [R1+0x60] ;  /* 0x0000600001047983 */ /* 0x002ea80000300a00 */
[----:B------:R-:W2:Y:S04]  /*c2a0*/  LDL.LU R23, [R1+0xa0] ;  /* 0x0000a00001177983 */ /* 0x000ea80000300800 */
[----:B------:R-:W2:Y:S04]  /*c2b0*/  LDL.LU R22, [R1+0xb4] ;  /* 0x0000b40001167983 */ /* 0x000ea80000300800 */
[----:B------:R-:W3:Y:S04]  /*c2c0*/  LDL.LU R17, [R1+0x68] ;  /* 0x0000680001117983 */ /* 0x000ee80000300800 */
[----:B------:R1:W-:Y:S04]  /*c2d0*/  STL [R1+0xdc], R3 ;  /* 0x0000dc0301007387 */ /* 0x0003e80000100800 */
[----:B-1----:R-:W4:Y:S01]  /*c2e0*/  LDL.LU R3, [R1+0xa4] ;  /* 0x0000a40001037983 */ /* 0x002f220000300800 */
[----:B0-----:R-:W-:-:S02]  /*c2f0*/  IMAD.U32 R12, R7, 0x10000, RZ ;  /* 0x00010000070c7824 */ /* 0x001fc400078e00ff */
[----:B------:R-:W-:Y:S02]  /*c300*/  IMAD.SHL.U32 R13, R6, 0x10, RZ ;  /* 0x00000010060d7824 */ /* 0x000fe400078e00ff */
[----:B------:R-:W-:Y:S01]  /*c310*/  FMUL R12, R12, R16 ;  /* 0x000000100c0c7220 */ /* 0x000fe20000400000 */
[----:B--2---:R-:W-:Y:S02]  /*c320*/  IMAD.WIDE.U32 R22, R22, R23, R4 ;  /* 0x0000001716167225 */ /* 0x004fe400078e0004 */
[----:B------:R0:W5:Y:S02]  /*c330*/  LDL.LU.64 R4, [R1+0xe0] ;  /* 0x0000e00001047983 */ /* 0x0001640000300a00 */
[----:B---3--:R-:W-:Y:S01]  /*c340*/  FFMA R17, R17, R2, R12 ;  /* 0x0000000211117223 */ /* 0x008fe2000000000c */
[----:B------:R-:W-:Y:S02]  /*c350*/  IADD3 R12, P4, R13, R226, RZ ;  /* 0x000000e20d0c7210 */ /* 0x000fe40007f9e0ff */
[----:B------:R-:W2:Y:S01]  /*c360*/  LDL R13, [R1+0xc8] ;  /* 0x0000c800010d7983 */ /* 0x000ea20000100800 */
[----:B----4-:R-:W-:-:S03]  /*c370*/  IMAD.IADD R23, R3, 0x1, R23 ;  /* 0x0000000103177824 */ /* 0x010fc600078e0217 */
[----:B------:R0:W5:Y:S01]  /*c380*/  LDL.LU R3, [R1+0xdc] ;  /* 0x0000dc0001037983 */ /* 0x0001620000300800 */
[----:B------:R-:W-:Y:S01]  /*c390*/  ISETP.GT.AND P3, PT, R0, 0x88, P3 ;  /* 0x000000880000780c */ /* 0x000fe20001f64270 */
[----:B------:R-:W-:Y:S01]  /*c3a0*/  ULDC.64 UR4, c[0x0][0x208] ;  /* 0x0000820000047ab9 */ /* 0x000fe20000000a00 */
[----:B------:R-:W-:Y:S01]  /*c3b0*/  F2FP.BF16.F32.PACK_AB R17, RZ, R17 ;  /* 0x00000011ff11723e */ /* 0x000fe200000010ff */
[----:B------:R-:W-:Y:S01]  /*c3c0*/  BSSY B1, `(.L_x_46) ;  /* 0x0000008000017945 */ /* 0x000fe20003800000 */
[----:B------:R-:W-:-:S04]  /*c3d0*/  LEA R8, P5, R22, R8, 0x1 ;  /* 0x0000000816087211 */ /* 0x000fc800078a08ff */
[----:B------:R-:W-:Y:S01]  /*c3e0*/  LEA.HI.X R9, R22, R9, R23, 0x1, P5 ;  /* 0x0000000916097211 */ /* 0x000fe200028f0c17 */
[----:B--2---:R-:W-:-:S05]  /*c3f0*/  IMAD.X R13, R15, 0x1, R13, P4 ;  /* 0x000000010f0d7824 */ /* 0x004fca00020e060d */
[----:B------:R0:W-:Y:S01]  /*c400*/  @P0 STG.E.U16 desc[UR4][R12.64], R17 ;  /* 0x000000110c000986 */ /* 0x0001e2000c101504 */
[----:B------:R-:W-:Y:S05]  /*c410*/  @!P3 BRA `(.L_x_47) ;  /* 0x000000000008b947 */ /* 0x000fea0003800000 */
[----:B------:R-:W-:Y:S02]  /*c420*/  ULDC.64 UR4, c[0x0][0x208] ;  /* 0x0000820000047ab9 */ /* 0x000fe40000000a00 */
[----:B------:R1:W5:Y:S03]  /*c430*/  LDG.E.LTC128B.U16 R7, desc[UR4][R8.64+0x2] ;  /* 0x0000020408077981 */ /* 0x000366000c1e1520 */
.L_x_47:
[----:B------:R-:W-:Y:S05]  /*c440*/  BSYNC B1 ;  /* 0x0000000000017941 */ /* 0x000fea0003800000 */
.L_x_46:
[----:B------:R-:W2:Y:S01]  /*c450*/  LDL.LU R22, [R1+0x6c] ;  /* 0x00006c0001167983 */ /* 0x000ea20000300800 */
[----:B0----5:R-:W-:Y:S01]  /*c460*/  IMAD.U32 R17, R7, 0x10000, RZ ;  /* 0x0001000007117824 */ /* 0x021fe200078e00ff */
[----:B------:R-:W-:Y:S01]  /*c470*/  ISETP.GT.AND P0, PT, R0, 0x80, P1 ;  /* 0x000000800000780c */ /* 0x000fe20000f04270 */
[----:B------:R-:W-:Y:S01]  /*c480*/  ULDC.64 UR4, c[0x0][0x208] ;  /* 0x0000820000047ab9 */ /* 0x000fe20000000a00 */
[----:B------:R-:W-:Y:S01]  /*c490*/  BSSY B1, `(.L_x_48) ;  /* 0x0000008000017945 */ /* 0x000fe20003800000 */
[----:B------:R-:W-:-:S04]  /*c4a0*/  FMUL R17, R17, R16 ;  /* 0x0000001011117220 */ /* 0x000fc80000400000 */
[----:B--2---:R-:W-:-:S05]  /*c4b0*/  FFMA R17, R22, R2, R17 ;  /* 0x0000000216117223 */ /* 0x004fca0000000011 */
[----:B------:R-:W-:-:S05]  /*c4c0*/  F2FP.BF16.F32.PACK_AB R17, RZ, R17 ;  /* 0x00000011ff11723e */ /* 0x000fca00000010ff */
[----:B------:R0:W-:Y:S01]  /*c4d0*/  @P3 STG.E.U16 desc[UR4][R12.64+0x2], R17 ;  /* 0x000002110c003986 */ /* 0x0001e2000c101504 */
[----:B------:R-:W-:Y:S05]  /*c4e0*/  @!P0 BRA `(.L_x_49) ;  /* 0x0000000000088947 */ /* 0x000fea0003800000 */
[----:B------:R-:W-:Y:S02]  /*c4f0*/  ULDC.64 UR4, c[0x0][0x208] ;  /* 0x0000820000047ab9 */ /* 0x000fe40000000a00 */
[----:B------:R2:W5:Y:S03]  /*c500*/  LDG.E.LTC128B.U16 R7, desc[UR4][R10.64+0x10] ;  /* 0x000010040a077981 */ /* 0x000566000c1e1520 */
.L_x_49:
[----:B------:R-:W-:Y:S05]  /*c510*/  BSYNC B1 ;  /* 0x0000000000017941 */ /* 0x000fea0003800000 */
.L_x_48:
[----:B------:R-:W3:Y:S01]  /*c520*/  LDL.LU R22, [R1+0x70] ;  /* 0x0000700001167983 */ /* 0x000ee20000300800 */
[----:B0----5:R-:W-:Y:S01]  /*c530*/  IMAD.U32 R17, R7, 0x10000, RZ ;  /* 0x0001000007117824 */ /* 0x021fe200078e00ff */
[----:B------:R-:W-:Y:S01]  /*c540*/  ISETP.GT.AND P3, PT, R0, 0x80, P2 ;  /* 0x000000800000780c */ /* 0x000fe20001764270 */
[----:B------:R-:W-:Y:S01]  /*c550*/  @P0 IMAD.MOV.U32 R23, RZ, RZ, R15 ;  /* 0x000000ffff170224 */ /* 0x000fe200078e000f */
[----:B------:R-:W-:Y:S01]  /*c560*/  ULDC.64 UR4, c[0x0][0x208] ;  /* 0x0000820000047ab9 */ /* 0x000fe20000000a00 */
[----:B------:R-:W-:Y:S01]  /*c570*/  FMUL R17, R17, R16 ;  /* 0x0000001011117220 */ /* 0x000fe20000400000 */
[----:B------:R-:W-:Y:S03]  /*c580*/  BSSY B1, `(.L_x_50) ;  /* 0x0000008000017945 */ /* 0x000fe60003800000 */
[----:B---3--:R-:W-:Y:S01]  /*c590*/  FFMA R17, R22, R2, R17 ;  /* 0x0000000216117223 */ /* 0x008fe20000000011 */
[----:B------:R-:W-:-:S04]  /*c5a0*/  @P0 MOV R22, R226 ;  /* 0x000000e200160202 */ /* 0x000fc80000000f00 */
[----:B------:R-:W-:-:S05]  /*c5b0*/  F2FP.BF16.F32.PACK_AB R17, RZ, R17 ;  /* 0x00000011ff11723e */ /* 0x000fca00000010ff */
[----:B------:R0:W-:Y:S01]  /*c5c0*/  @P0 STG.E.U16 desc[UR4][R22.64+0x10], R17 ;  /* 0x0000101116000986 */ /* 0x0001e2000c101504 */
[----:B------:R-:W-:Y:S05]  /*c5d0*/  @!P3 BRA `(.L_x_51) ;  /* 0x000000000008b947 */ /* 0x000fea0003800000 */
[----:B------:R-:W-:Y:S02]  /*c5e0*/  ULDC.64 UR4, c[0x0][0x208] ;  /* 0x0000820000047ab9 */ /* 0x000fe40000000a00 */
[----:B------:R3:W5:Y:S03]  /*c5f0*/  LDG.E.LTC128B.U16 R7, desc[UR4][R10.64+0x12] ;  /* 0x000012040a077981 */ /* 0x000766000c1e1520 */
.L_x_51:
[----:B------:R-:W-:Y:S05]  /*c600*/  BSYNC B1 ;  /* 0x0000000000017941 */ /* 0x000fea0003800000 */
.L_x_50:
[----:B0-----:R-:W4:Y:S01]  /*c610*/  LDL.LU R22, [R1+0x74] ;  /* 0x0000740001167983 */ /* 0x001f220000300800 */
[----:B-----5:R-:W-:Y:S01]  /*c620*/  IMAD.U32 R14, R7, 0x10000, RZ ;  /* 0x00010000070e7824 */ /* 0x020fe200078e00ff */
[----:B------:R-:W-:Y:S01]  /*c630*/  ISETP.GT.AND P1, PT, R0, 0x88, P1 ;  /* 0x000000880000780c */ /* 0x000fe20000f24270 */
[----:B------:R-:W-:Y:S01]  /*c640*/  ULDC.64 UR4, c[0x0][0x208] ;  /* 0x0000820000047ab9 */ /* 0x000fe20000000a00 */
[----:B------:R-:W-:Y:S01]  /*c650*/  BSSY B1, `(.L_x_52) ;  /* 0x000000a000017945 */ /* 0x000fe20003800000 */
[----:B------:R-:W-:-:S04]  /*c660*/  FMUL R14, R14, R16 ;  /* 0x000000100e0e7220 */ /* 0x000fc80000400000 */
[----:B----4-:R-:W-:-:S05]  /*c670*/  FFMA R14, R22, R2, R14 ;  /* 0x00000002160e7223 */ /* 0x010fca000000000e */
[----:B------:R-:W-:-:S04]  /*c680*/  F2FP.BF16.F32.PACK_AB R14, RZ, R14 ;  /* 0x0000000eff0e723e */ /* 0x000fc800000010ff */
[----:B------:R-:W-:Y:S01]  /*c690*/  PRMT R17, R14, 0x7610, R17 ;  /* 0x000076100e117816 */ /* 0x000fe20000000011 */
[----:B------:R-:W-:-:S05]  /*c6a0*/  @P3 IMAD.MOV.U32 R14, RZ, RZ, R226 ;  /* 0x000000ffff0e3224 */ /* 0x000fca00078e00e2 */
[----:B------:R0:W-:Y:S01]  /*c6b0*/  @P3 STG.E.U16 desc[UR4][R14.64+0x12], R17 ;  /* 0x000012110e003986 */ /* 0x0001e2000c101504 */
[----:B------:R-:W-:Y:S05]  /*c6c0*/  @!P1 BRA `(.L_x_53) ;  /* 0x0000000000089947 */ /* 0x000fea0003800000 */
[----:B------:R-:W-:Y:S02]  /*c6d0*/  ULDC.64 UR4, c[0x0][0x208] ;  /* 0x0000820000047ab9 */ /* 0x000fe40000000a00 */
[----:B------:R4:W5:Y:S03]  /*c6e0*/  LDG.E.LTC128B.U16 R7, desc[UR4][R8.64+0x10] ;  /* 0x0000100408077981 */ /* 0x000966000c1e1520 */
.L_x_53:
[----:B------:R-:W-:Y:S05]  /*c6f0*/  BSYNC B1 ;  /* 0x0000000000017941 */ /* 0x000fea0003800000 */
.L_x_52:
[----:B0-----:R-:W2:Y:S01]  /*c700*/  LDL.LU R15, [R1+0x78] ;  /* 0x00007800010f7983 */ /* 0x001ea20000300800 */
[----:B-----5:R-:W-:Y:S01]  /*c710*/  IMAD.U32 R14, R7, 0x10000, RZ ;  /* 0x00010000070e7824 */ /* 0x020fe200078e00ff */
        /* <DEDUP_REMOVED lines=10> */
.L_x_55:
[----:B------:R-:W-:Y:S05]  /*c7c0*/  BSYNC B1 ;  /* 0x0000000000017941 */ /* 0x000fea0003800000 */
.L_x_54:
[----:B------:R-:W3:Y:S01]  /*c7d0*/  LDL.LU R15, [R1+0x7c] ;  /* 0x00007c00010f7983 */ /* 0x000ee20000300800 */
[----:B0----5:R-:W-:Y:S01]  /*c7e0*/  IMAD.U32 R14, R7, 0x10000, RZ ;  /* 0x00010000070e7824 */ /* 0x021fe200078e00ff */
[----:B------:R-:W-:Y:S01]  /*c7f0*/  ISETP.GT.AND P3, PT, R3, 0x10, PT ;  /* 0x000000100300780c */ /* 0x000fe20003f64270 */
[----:B------:R-:W-:Y:S01]  /*c800*/  ULDC.64 UR4, c[0x0][0x208] ;  /* 0x0000820000047ab9 */ /* 0x000fe20000000a00 */
[----:B------:R-:W-:Y:S01]  /*c810*/  BSSY B1, `(.L_x_56) ;  /* 0x0000009000017945 */ /* 0x000fe20003800000 */
[----:B------:R-:W-:Y:S01]  /*c820*/  FMUL R14, R14, R16 ;  /* 0x000000100e0e7220 */ /* 0x000fe20000400000 */
[----:B------:R-:W-:-:S03]  /*c830*/  ISETP.GT.AND P0, PT, R0, RZ, P3 ;  /* 0x000000ff0000720c */ /* 0x000fc60001f04270 */
[----:B---3--:R-:W-:-:S05]  /*c840*/  FFMA R14, R15, R2, R14 ;  /* 0x000000020f0e7223 */ /* 0x008fca000000000e */
[----:B------:R-:W-:-:S05]  /*c850*/  F2FP.BF16.F32.PACK_AB R14, RZ, R14 ;  /* 0x0000000eff0e723e */ /* 0x000fca00000010ff */
[----:B------:R0:W-:Y:S01]  /*c860*/  @P2 STG.E.U16 desc[UR4][R12.64+0x12], R14 ;  /* 0x0000120e0c002986 */ /* 0x0001e2000c101504 */
[----:B------:R-:W-:Y:S05]  /*c870*/  @!P0 BRA `(.L_x_57) ;  /* 0x0000000000088947 */ /* 0x000fea0003800000 */
[----:B------:R-:W-:Y:S02]  /*c880*/  ULDC.64 UR4, c[0x0][0x208] ;  /* 0x0000820000047ab9 */ /* 0x000fe40000000a00 */
[----:B------:R3:W5:Y:S03]  /*c890*/  LDG.E.LTC128B.U16 R7, desc[UR4][R20.64+0x20] ;  /* 0x0000200414077981 */ /* 0x000766000c1e1520 */
.L_x_57:
[----:B------:R-:W-:Y:S05]  /*c8a0*/  BSYNC B1 ;  /* 0x0000000000017941 */ /* 0x000fea0003800000 */
.L_x_56:
[----:B0-----:R-:W2:Y:S01]  /*c8b0*/  LDL.LU R13, [R1+0x40] ;  /* 0x00004000010d7983 */ /* 0x001ea20000300800 */
[----:B-----5:R-:W-:Y:S01]  /*c8c0*/  IMAD.U32 R12, R7, 0x10000, RZ ;  /* 0x00010000070c7824 */ /* 0x020fe200078e00ff */
[----:B------:R-:W-:Y:S01]  /*c8d0*/  ISETP.GT.AND P2, PT, R3, 0x11, PT ;  /* 0x000000110300780c */ /* 0x000fe20003f44270 */
[----:B------:R-:W-:Y:S01]  /*c8e0*/  ULDC.64 UR4, c[0x0][0x208] ;  /* 0x0000820000047ab9 */ /* 0x000fe20000000a00 */
[----:B------:R-:W-:Y:S01]  /*c8f0*/  BSSY B1, `(.L_x_58) ;  /* 0x0000009000017945 */ /* 0x000fe20003800000 */
[----:B------:R-:W-:Y:S01]  /*c900*/  FMUL R12, R12, R16 ;  /* 0x000000100c0c7220 */ /* 0x000fe20000400000 */
[----:B------:R-:W-:-:S03]  /*c910*/  ISETP.GT.AND P1, PT, R0, RZ, P2 ;  /* 0x000000ff0000720c */ /* 0x000fc60001724270 */
[----:B--2---:R-:W-:-:S05]  /*c920*/  FFMA R12, R13, R2, R12 ;  /* 0x000000020d0c7223 */ /* 0x004fca000000000c */
[----:B------:R-:W-:-:S05]  /*c930*/  F2FP.BF16.F32.PACK_AB R12, RZ, R12 ;  /* 0x0000000cff0c723e */ /* 0x000fca00000010ff */
[----:B------:R0:W-:Y:S01]  /*c940*/  @P0 STG.E.U16 desc[UR4][R4.64+0x20], R12 ;  /* 0x0000200c04000986 */ /* 0x0001e2000c101504 */
[----:B------:R-:W-:Y:S05]  /*c950*/  @!P1 BRA `(.L_x_59) ;  /* 0x0000000000089947 */ /* 0x000fea0003800000 */
[----:B------:R-:W-:Y:S02]  /*c960*/  ULDC.64 UR4, c[0x0][0x208] ;  /* 0x0000820000047ab9 */ /* 0x000fe40000000a00 */
[----:B------:R2:W5:Y:S03]  /*c970*/  LDG.E.LTC128B.U16 R7, desc[UR4][R20.64+0x22] ;  /* 0x0000220414077981 */ /* 0x000566000c1e1520 */
.L_x_59:
[----:B------:R-:W-:Y:S05]  /*c980*/  BSYNC B1 ;  /* 0x0000000000017941 */ /* 0x000fea0003800000 */
.L_x_58:
[----:B------:R-:W3:Y:S01]  /*c990*/  LDL.LU R13, [R1+0x44] ;  /* 0x00004400010d7983 */ /* 0x000ee20000300800 */
[----:B0----5:R-:W-:Y:S01]  /*c9a0*/  IMAD.U32 R12, R7, 0x10000, RZ ;  /* 0x00010000070c7824 */ /* 0x021fe200078e00ff */
[----:B------:R-:W-:Y:S01]  /*c9b0*/  ISETP.GT.AND P0, PT, R0, 0x8, P3 ;  /* 0x000000080000780c */ /* 0x000fe20001f04270 */
[----:B------:R-:W-:Y:S01]  /*c9c0*/  ULDC.64 UR4, c[0x0][0x208] ;  /* 0x0000820000047ab9 */ /* 0x000fe20000000a00 */
[----:B------:R-:W-:Y:S01]  /*c9d0*/  BSSY B1, `(.L_x_60) ;  /* 0x0000008000017945 */ /* 0x000fe20003800000 */
[----:B------:R-:W-:-:S04]  /*c9e0*/  FMUL R12, R12, R16 ;  /* 0x000000100c0c7220 */ /* 0x000fc80000400000 */
[----:B---3--:R-:W-:-:S05]  /*c9f0*/  FFMA R12, R13, R2, R12 ;  /* 0x000000020d0c7223 */ /* 0x008fca000000000c */
[----:B------:R-:W-:-:S05]  /*ca00*/  F2FP.BF16.F32.PACK_AB R12, RZ, R12 ;  /* 0x0000000cff0c723e */ /* 0x000fca00000010ff */
[----:B------:R0:W-:Y:S01]  /*ca10*/  @P1 STG.E.U16 desc[UR4][R4.64+0x22], R12 ;  /* 0x0000220c04001986 */ /* 0x0001e2000c101504 */
[----:B------:R-:W-:Y:S05]  /*ca20*/  @!P0 BRA `(.L_x_61) ;  /* 0x0000000000088947 */ /* 0x000fea0003800000 */
[----:B------:R-:W-:Y:S02]  /*ca30*/  ULDC.64 UR4, c[0x0][0x208] ;  /* 0x0000820000047ab9 */ /* 0x000fe40000000a00 */
[----:B------:R3:W5:Y:S03]  /*ca40*/  LDG.E.LTC128B.U16 R7, desc[UR4][R18.64+0x20] ;  /* 0x0000200412077981 */ /* 0x000766000c1e1520 */
.L_x_61:
[----:B------:R-:W-:Y:S05]  /*ca50*/  BSYNC B1 ;  /* 0x0000000000017941 */ /* 0x000fea0003800000 */
.L_x_60:
[----:B------:R-:W2:Y:S01]  /*ca60*/  LDL.LU R13, [R1+0x48] ;  /* 0x00004800010d7983 */ /* 0x000ea20000300800 */
[----:B0----5:R-:W-:Y:S01]  /*ca70*/  IMAD.U32 R12, R7, 0x10000, RZ ;  /* 0x00010000070c7824 */ /* 0x021fe200078e00ff */
[----:B------:R-:W-:Y:S01]  /*ca80*/  ISETP.GT.AND P4, PT, R0, 0x8, P2 ;  /* 0x000000080000780c */ /* 0x000fe20001784270 */
[----:B------:R-:W-:Y:S01]  /*ca90*/  ULDC.64 UR4, c[0x0][0x208] ;  /* 0x0000820000047ab9 */ /* 0x000fe20000000a00 */
[----:B------:R-:W-:Y:S01]  /*caa0*/  BSSY B1, `(.L_x_62) ;  /* 0x000000b000017945 */ /* 0x000fe20003800000 */
[----:B------:R-:W-:-:S04]  /*cab0*/  FMUL R12, R12, R16 ;  /* 0x000000100c0c7220 */ /* 0x000fc80000400000 */
[----:B--2---:R-:W-:Y:S01]  /*cac0*/  FFMA R12, R13, R2, R12 ;  /* 0x000000020d0c7223 */ /* 0x004fe2000000000c */
[----:B------:R-:W-:-:S04]  /*cad0*/  IMAD.MOV.U32 R13, RZ, RZ, R225 ;  /* 0x000000ffff0d7224 */ /* 0x000fc800078e00e1 */
[----:B------:R-:W-:-:S04]  /*cae0*/  F2FP.BF16.F32.PACK_AB R12, RZ, R12 ;  /* 0x0000000cff0c723e */ /* 0x000fc800000010ff */
[----:B------:R-:W-:Y:S01]  /*caf0*/  PRMT R14, R12, 0x7610, R14 ;  /* 0x000076100c0e7816 */ /* 0x000fe2000000000e */
[----:B------:R-:W-:-:S05]  /*cb00*/  IMAD.MOV.U32 R12, RZ, RZ, R224 ;  /* 0x000000ffff0c7224 */ /* 0x000fca00078e00e0 */
[----:B------:R0:W-:Y:S01]  /*cb10*/  @P0 STG.E.U16 desc[UR4][R12.64+0x20], R14 ;  /* 0x0000200e0c000986 */ /* 0x0001e2000c101504 */
[----:B------:R-:W-:Y:S05]  /*cb20*/  @!P4 BRA `(.L_x_63) ;  /* 0x000000000008c947 */ /* 0x000fea0003800000 */
[----:B------:R-:W-:Y:S02]  /*cb30*/  ULDC.64 UR4, c[0x0][0x208] ;  /* 0x0000820000047ab9 */ /* 0x000fe40000000a00 */
[----:B------:R2:W5:Y:S03]  /*cb40*/  LDG.E.LTC128B.U16 R7, desc[UR4][R18.64+0x22] ;  /* 0x0000220412077981 */ /* 0x000566000c1e1520 */
.L_x_63:
[----:B------:R-:W-:Y:S05]  /*cb50*/  BSYNC B1 ;  /* 0x0000000000017941 */ /* 0x000fea0003800000 */
.L_x_62:
[----:B------:R-:W3:Y:S01]  /*cb60*/  LDL.LU R15, [R1+0x4c] ;  /* 0x00004c00010f7983 */ /* 0x000ee20000300800 */
[----:B0----5:R-:W-:Y:S01]  /*cb70*/  SHF.L.U32 R14, R7, 0x10, RZ ;  /* 0x00000010070e7819 */ /* 0x021fe200000006ff */
[----:B------:R-:W-:Y:S01]  /*cb80*/  ULDC.64 UR4, c[0x0][0x208] ;  /* 0x0000820000047ab9 */ /* 0x000fe20000000a00 */
[----:B------:R-:W-:Y:S01]  /*cb90*/  ISETP.GT.AND P1, PT, R3, 0x18, PT ;  /* 0x000000180300780c */ /* 0x000fe20003f24270 */
[----:B------:R-:W-:Y:S02]  /*cba0*/  BSSY B1, `(.L_x_64) ;  /* 0x0000009000017945 */ /* 0x000fe40003800000 */
        /* <DEDUP_REMOVED lines=8> */
.L_x_65:
[----:B------:R-:W-:Y:S05]  /*cc30*/  BSYNC B1 ;  /* 0x0000000000017941 */ /* 0x000fea0003800000 */
.L_x_64:
[----:B------:R-:W2:Y:S01]  /*cc40*/  LDL.LU R15, [R1+0x50] ;  /* 0x00005000010f7983 */ /* 0x000ea20000300800 */
[----:B0----5:R-:W-:Y:S01]  /*cc50*/  IMAD.U32 R14, R7, 0x10000, RZ ;  /* 0x00010000070e7824 */ /* 0x021fe200078e00ff */
        /* <DEDUP_REMOVED lines=11> */
.L_x_67:
[----:B------:R-:W-:Y:S05]  /*cd10*/  BSYNC B1 ;  /* 0x0000000000017941 */ /* 0x000fea0003800000 */
.L_x_66:
        /* <DEDUP_REMOVED lines=12> */
.L_x_69:
[----:B------:R-:W-:Y:S05]  /*cde0*/  BSYNC B1 ;  /* 0x0000000000017941 */ /* 0x000fea0003800000 */
.L_x_68:
        /* <DEDUP_REMOVED lines=12> */
.L_x_71:
[----:B------:R-:W-:Y:S05]  /*ceb0*/  BSYNC B1 ;  /* 0x0000000000017941 */ /* 0x000fea0003800000 */
.L_x_70:
[----:B------:R-:W3:Y:S01]  /*cec0*/  LDL.LU R15, [R1+0x5c] ;  /* 0x00005c00010f7983 */ /* 0x000ee20000300800 */
[C---:B0----5:R-:W-:Y:S01]  /*ced0*/  IMAD.U32 R14, R7.reuse, 0x10000, RZ ;  /* 0x00010000070e7824 */ /* 0x061fe200078e00ff */
[----:B------:R-:W-:Y:S01]  /*cee0*/  ISETP.GT.AND P5, PT, R0, 0x80, P3 ;  /* 0x000000800000780c */ /* 0x000fe20001fa4270 */
[----:B------:R-:W-:Y:S01]  /*cef0*/  ULDC.64 UR4, c[0x0][0x208] ;  /* 0x0000820000047ab9 */ /* 0x000fe20000000a00 */
[----:B------:R-:W-:Y:S01]  /*cf00*/  BSSY B1, `(.L_x_72) ;  /* 0x0000009000017945 */ /* 0x000fe20003800000 */
[----:B------:R-:W-:Y:S01]  /*cf10*/  FMUL R14, R14, R16 ;  /* 0x000000100e0e7220 */ /* 0x000fe20000400000 */
[----:B------:R-:W-:-:S03]  /*cf20*/  PRMT R17, R7, 0x7610, R17 ;  /* 0x0000761007117816 */ /* 0x000fc60000000011 */
[----:B---3--:R-:W-:-:S05]  /*cf30*/  FFMA R14, R15, R2, R14 ;  /* 0x000000020f0e7223 */ /* 0x008fca000000000e */
[----:B------:R-:W-:-:S05]  /*cf40*/  F2FP.BF16.F32.PACK_AB R14, RZ, R14 ;  /* 0x0000000eff0e723e */ /* 0x000fca00000010ff */
[----:B------:R0:W-:Y:S01]  /*cf50*/  @P4 STG.E.U16 desc[UR4][R12.64+0x32], R14 ;  /* 0x0000320e0c004986 */ /* 0x0001e2000c101504 */
[----:B------:R-:W-:Y:S05]  /*cf60*/  @!P5 BRA `(.L_x_73) ;  /* 0x000000000008d947 */ /* 0x000fea0003800000 */
[----:B------:R-:W-:Y:S02]  /*cf70*/  ULDC.64 UR4, c[0x0][0x208] ;  /* 0x0000820000047ab9 */ /* 0x000fe40000000a00 */
[----:B------:R3:W5:Y:S03]  /*cf80*/  LDG.E.LTC128B.U16 R17, desc[UR4][R10.64+0x20] ;  /* 0x000020040a117981 */ /* 0x000766000c1e1520 */
.L_x_73:
[----:B------:R-:W-:Y:S05]  /*cf90*/  BSYNC B1 ;  /* 0x0000000000017941 */ /* 0x000fea0003800000 */
.L_x_72:
[----:B0-----:R-:W2:Y:S04]  /*cfa0*/  LDL.LU R14, [R1+0x20] ;  /* 0x00002000010e7983 */ /* 0x001ea80000300800 */
[----:B------:R-:W4:Y:S01]  /*cfb0*/  LDL.LU R23, [R1+0x94] ;  /* 0x0000940001177983 */ /* 0x000f220000300800 */
[----:B-----5:R-:W-:Y:S01]  /*cfc0*/  IMAD.U32 R7, R17, 0x10000, RZ ;  /* 0x0001000011077824 */ /* 0x020fe200078e00ff */
[----:B------:R-:W-:Y:S01]  /*cfd0*/  ISETP.GT.AND P4, PT, R0, 0x80, P2 ;  /* 0x000000800000780c */ /* 0x000fe20001784270 */
[----:B------:R-:W-:Y:S01]  /*cfe0*/  ULDC.64 UR4, c[0x0][0x208] ;  /* 0x0000820000047ab9 */ /* 0x000fe20000000a00 */
[----:B------:R-:W-:Y:S01]  /*cff0*/  BSSY B1, `(.L_x_74) ;  /* 0x000000c000017945 */ /* 0x000fe20003800000 */
[----:B------:R-:W-:-:S04]  /*d000*/  FMUL R7, R7, R16 ;  /* 0x0000001007077220 */ /* 0x000fc80000400000 */
[----:B--2---:R-:W-:Y:S01]  /*d010*/  FFMA R7, R14, R2, R7 ;  /* 0x000000020e077223 */ /* 0x004fe20000000007 */
[----:B------:R-:W-:-:S04]  /*d020*/  IMAD.WIDE.U32 R14, R6, 0xf0, R12 ;  /* 0x000000f0060e7825 */ /* 0x000fc800078e000c */
[----:B------:R-:W-:Y:S01]  /*d030*/  F2FP.BF16.F32.PACK_AB R6, RZ, R7 ;  /* 0x00000007ff06723e */ /* 0x000fe200000010ff */
[----:B----4-:R-:W-:-:S03]  /*d040*/  IMAD.IADD R7, R23, 0x1, R15 ;  /* 0x0000000117077824 */ /* 0x010fc600078e020f */
[----:B------:R-:W-:Y:S01]  /*d050*/  PRMT R22, R6, 0x7610, R22 ;  /* 0x0000761006167816 */ /* 0x000fe20000000016 */
[----:B------:R-:W-:-:S05]  /*d060*/  IMAD.MOV.U32 R6, RZ, RZ, R14 ;  /* 0x000000ffff067224 */ /* 0x000fca00078e000e */
[----:B------:R0:W-:Y:S01]  /*d070*/  @P5 STG.E.U16 desc[UR4][R6.64+0x20], R22 ;  /* 0x0000201606005986 */ /* 0x0001e2000c101504 */
[----:B------:R-:W-:Y:S05]  /*d080*/  @!P4 BRA `(.L_x_75) ;  /* 0x000000000008c947 */ /* 0x000fea0003800000 */
[----:B------:R-:W-:Y:S02]  /*d090*/  ULDC.64 UR4, c[0x0][0x208] ;  /* 0x0000820000047ab9 */ /* 0x000fe40000000a00 */
[----:B------:R2:W5:Y:S03]  /*d0a0*/  LDG.E.LTC128B.U16 R17, desc[UR4][R10.64+0x22] ;  /* 0x000022040a117981 */ /* 0x000566000c1e1520 */
.L_x_75:
[----:B------:R-:W-:Y:S05]  /*d0b0*/  BSYNC B1 ;  /* 0x0000000000017941 */ /* 0x000fea0003800000 */
.L_x_74:
[----:B------:R-:W4:Y:S01]  /*d0c0*/  LDL.LU R23, [R1+0x24] ;  /* 0x0000240001177983 */ /* 0x000f220000300800 */
[----:B0----5:R-:W-:Y:S01]  /*d0d0*/  IMAD.U32 R22, R17, 0x10000, RZ ;  /* 0x0001000011167824 */ /* 0x021fe200078e00ff */
[----:B------:R-:W-:Y:S01]  /*d0e0*/  ISETP.GT.AND P3, PT, R0, 0x88, P3 ;  /* 0x000000880000780c */ /* 0x000fe20001f64270 */
[----:B------:R-:W-:Y:S01]  /*d0f0*/  ULDC.64 UR4, c[0x0][0x208] ;  /* 0x0000820000047ab9 */ /* 0x000fe20000000a00 */
[----:B------:R-:W-:Y:S01]  /*d100*/  BSSY B1, `(.L_x_76) ;  /* 0x0000008000017945 */ /* 0x000fe20003800000 */
[----:B------:R-:W-:-:S04]  /*d110*/  FMUL R22, R22, R16 ;  /* 0x0000001016167220 */ /* 0x000fc80000400000 */
[----:B----4-:R-:W-:-:S05]  /*d120*/  FFMA R22, R23, R2, R22 ;  /* 0x0000000217167223 */ /* 0x010fca0000000016 */
[----:B------:R-:W-:-:S05]  /*d130*/  F2FP.BF16.F32.PACK_AB R22, RZ, R22 ;  /* 0x00000016ff16723e */ /* 0x000fca00000010ff */
[----:B------:R0:W-:Y:S01]  /*d140*/  @P4 STG.E.U16 desc[UR4][R6.64+0x22], R22 ;  /* 0x0000221606004986 */ /* 0x0001e2000c101504 */
[----:B------:R-:W-:Y:S05]  /*d150*/  @!P3 BRA `(.L_x_77) ;  /* 0x000000000008b947 */ /* 0x000fea0003800000 */
[----:B------:R-:W-:Y:S02]  /*d160*/  ULDC.64 UR4, c[0x0][0x208] ;  /* 0x0000820000047ab9 */ /* 0x000fe40000000a00 */
[----:B------:R4:W5:Y:S03]  /*d170*/  LDG.E.LTC128B.U16 R17, desc[UR4][R8.64+0x20] ;  /* 0x0000200408117981 */ /* 0x000966000c1e1520 */
.L_x_77:
[----:B------:R-:W-:Y:S05]  /*d180*/  BSYNC B1 ;  /* 0x0000000000017941 */ /* 0x000fea0003800000 */
.L_x_76:
[----:B0-----:R-:W2:Y:S04]  /*d190*/  LDL.LU R22, [R1+0x28] ;  /* 0x0000280001167983 */ /* 0x001ea80000300800 */
[----:B------:R-:W3:Y:S04]  /*d1a0*/  LDL.LU R224, [R1+0xd4] ;  /* 0x0000d40001e07983 */ /* 0x000ee80000300800 */
[----:B------:R-:W4:Y:S01]  /*d1b0*/  LDL.LU R23, [R1+0xc8] ;  /* 0x0000c80001177983 */ /* 0x000f220000300800 */
[----:B-----5:R-:W-:Y:S01]  /*d1c0*/  IMAD.U32 R15, R17, 0x10000, RZ ;  /* 0x00010000110f7824 */ /* 0x020fe200078e00ff */
[----:B------:R-:W-:Y:S01]  /*d1d0*/  ISETP.GT.AND P2, PT, R0, 0x88, P2 ;  /* 0x000000880000780c */ /* 0x000fe20001744270 */
[----:B------:R-:W-:Y:S01]  /*d1e0*/  ULDC.64 UR4, c[0x0][0x208] ;  /* 0x0000820000047ab9 */ /* 0x000fe20000000a00 */
[----:B------:R-:W-:Y:S01]  /*d1f0*/  BSSY B1, `(.L_x_78) ;  /* 0x000000a000017945 */ /* 0x000fe20003800000 */
[----:B------:R-:W-:-:S04]  /*d200*/  FMUL R15, R15, R16 ;  /* 0x000000100f0f7220 */ /* 0x000fc80000400000 */
[----:B--2---:R-:W-:Y:S01]  /*d210*/  FFMA R22, R22, R2, R15 ;  /* 0x0000000216167223 */ /* 0x004fe2000000000f */
[----:B---3--:R-:W-:-:S04]  /*d220*/  IADD3 R14, P4, R224, R14, RZ ;  /* 0x0000000ee00e7210 */ /* 0x008fc80007f9e0ff */
[----:B------:R-:W-:Y:S01]  /*d230*/  F2FP.BF16.F32.PACK_AB R22, RZ, R22 ;  /* 0x00000016ff16723e */ /* 0x000fe200000010ff */
[----:B----4-:R-:W-:-:S05]  /*d240*/  IMAD.X R15, R23, 0x1, R7, P4 ;  /* 0x00000001170f7824 */ /* 0x010fca00020e0607 */
[----:B------:R0:W-:Y:S01]  /*d250*/  @P3 STG.E.U16 desc[UR4][R14.64+0x20], R22 ;  /* 0x000020160e003986 */ /* 0x0001e2000c101504 */
[----:B------:R-:W-:Y:S05]  /*d260*/  @!P2 BRA `(.L_x_79) ;  /* 0x000000000008a947 */ /* 0x000fea0003800000 */
[----:B------:R-:W-:Y:S02]  /*d270*/  ULDC.64 UR4, c[0x0][0x208] ;  /* 0x0000820000047ab9 */ /* 0x000fe40000000a00 */
[----:B------:R2:W5:Y:S03]  /*d280*/  LDG.E.LTC128B.U16 R17, desc[UR4][R8.64+0x22] ;  /* 0x0000220408117981 */ /* 0x000566000c1e1520 */
.L_x_79:
[----:B------:R-:W-:Y:S05]  /*d290*/  BSYNC B1 ;  /* 0x0000000000017941 */ /* 0x000fea0003800000 */
.L_x_78:
[----:B------:R-:W3:Y:S01]  /*d2a0*/  LDL.LU R23, [R1+0x2c] ;  /* 0x00002c0001177983 */ /* 0x000ee20000300800 */
[----:B0----5:R-:W-:Y:S01]  /*d2b0*/  SHF.L.U32 R22, R17, 0x10, RZ ;  /* 0x0000001011167819 */ /* 0x021fe200000006ff */
[----:B------:R-:W-:Y:S01]  /*d2c0*/  ULDC.64 UR4, c[0x0][0x208] ;  /* 0x0000820000047ab9 */ /* 0x000fe20000000a00 */
[----:B------:R-:W-:Y:S01]  /*d2d0*/  ISETP.GT.AND P3, PT, R0, 0x80, P1 ;  /* 0x000000800000780c */ /* 0x000fe20000f64270 */
[----:B------:R-:W-:Y:S02]  /*d2e0*/  BSSY B1, `(.L_x_80) ;  /* 0x0000008000017945 */ /* 0x000fe40003800000 */
[----:B------:R-:W-:-:S04]  /*d2f0*/  FMUL R22, R22, R16 ;  /* 0x0000001016167220 */ /* 0x000fc80000400000 */
[----:B---3--:R-:W-:-:S05]  /*d300*/  FFMA R22, R23, R2, R22 ;  /* 0x0000000217167223 */ /* 0x008fca0000000016 */
[----:B------:R-:W-:-:S05]  /*d310*/  F2FP.BF16.F32.PACK_AB R22, RZ, R22 ;  /* 0x00000016ff16723e */ /* 0x000fca00000010ff */
[----:B------:R0:W-:Y:S01]  /*d320*/  @P2 STG.E.U16 desc[UR4][R14.64+0x22], R22 ;  /* 0x000022160e002986 */ /* 0x0001e2000c101504 */
[----:B------:R-:W-:Y:S05]  /*d330*/  @!P3 BRA `(.L_x_81) ;  /* 0x000000000008b947 */ /* 0x000fea0003800000 */
[----:B------:R-:W-:Y:S02]  /*d340*/  ULDC.64 UR4, c[0x0][0x208] ;  /* 0x0000820000047ab9 */ /* 0x000fe40000000a00 */
[----:B------:R3:W5:Y:S03]  /*d350*/  LDG.E.LTC128B.U16 R17, desc[UR4][R10.64+0x30] ;  /* 0x000030040a117981 */ /* 0x000766000c1e1520 */
.L_x_81:
[----:B------:R-:W-:Y:S05]  /*d360*/  BSYNC B1 ;  /* 0x0000000000017941 */ /* 0x000fea0003800000 */
.L_x_80:
        /* <DEDUP_REMOVED lines=12> */
.L_x_83:
[----:B------:R-:W-:Y:S05]  /*d430*/  BSYNC B1 ;  /* 0x0000000000017941 */ /* 0x000fea0003800000 */
.L_x_82:
        /* <DEDUP_REMOVED lines=12> */
.L_x_85:
[----:B------:R-:W-:Y:S05]  /*d500*/  BSYNC B1 ;  /* 0x0000000000017941 */ /* 0x000fea0003800000 */
.L_x_84:
        /* <DEDUP_REMOVED lines=12> */
.L_x_87:
[----:B------:R-:W-:Y:S05]  /*d5d0*/  BSYNC B1 ;  /* 0x0000000000017941 */ /* 0x000fea0003800000 */
.L_x_86:
        /* <DEDUP_REMOVED lines=13> */
.L_x_89:
[----:B------:R-:W-:Y:S05]  /*d6b0*/  BSYNC B1 ;  /* 0x0000000000017941 */ /* 0x000fea0003800000 */
.L_x_88:
[----:B------:R-:W3:Y:S01]  /*d6c0*/  LDL.LU R23, [R1] ;  /* 0x0000000001177983 */ /* 0x000ee20000300800 */
        /* <DEDUP_REMOVED lines=12> */
.L_x_91:
[----:B------:R-:W-:Y:S05]  /*d790*/  BSYNC B1 ;  /* 0x0000000000017941 */ /* 0x000fea0003800000 */
.L_x_90:
        /* <DEDUP_REMOVED lines=12> */
.L_x_93:
[----:B------:R-:W-:Y:S05]  /*d860*/  BSYNC B1 ;  /* 0x0000000000017941 */ /* 0x000fea0003800000 */
.L_x_92:
        /* <DEDUP_REMOVED lines=12> */
.L_x_95:
[----:B------:R-:W-:Y:S05]  /*d930*/  BSYNC B1 ;  /* 0x0000000000017941 */ /* 0x000fea0003800000 */
.L_x_94:
        /* <DEDUP_REMOVED lines=13> */
.L_x_97:
[----:B------:R-:W-:Y:S05]  /*da10*/  BSYNC B1 ;  /* 0x0000000000017941 */ /* 0x000fea0003800000 */
.L_x_96:
        /* <DEDUP_REMOVED lines=13> */
.L_x_99:
[----:B------:R-:W-:Y:S05]  /*daf0*/  BSYNC B1 ;  /* 0x0000000000017941 */ /* 0x000fea0003800000 */
.L_x_98:
        /* <DEDUP_REMOVED lines=12> */
.L_x_101:
[----:B------:R-:W-:Y:S05]  /*dbc0*/  BSYNC B1 ;  /* 0x0000000000017941 */ /* 0x000fea0003800000 */
.L_x_100:
        /* <DEDUP_REMOVED lines=12> */
.L_x_103:
[----:B------:R-:W-:Y:S05]  /*dc90*/  BSYNC B1 ;  /* 0x0000000000017941 */ /* 0x000fea0003800000 */
.L_x_102:
        /* <DEDUP_REMOVED lines=12> */
.L_x_105:
[----:B------:R-:W-:Y:S05]  /*dd60*/  BSYNC B1 ;  /* 0x0000000000017941 */ /* 0x000fea0003800000 */
.L_x_104:
[----:B0----5:R-:W-:Y:S01]  /*dd70*/  IMAD.U32 R22, R17, 0x10000, RZ ;  /* 0x0001000011167824 */ /* 0x021fe200078e00ff */
[----:B------:R-:W-:Y:S01]  /*dd80*/  ISETP.GT.AND P4, PT, R0, 0x80, P2 ;  /* 0x000000800000780c */ /* 0x000fe20001784270 */
[----:B------:R-:W-:Y:S01]  /*dd90*/  ULDC.64 UR4, c[0x0][0x208] ;  /* 0x0000820000047ab9 */ /* 0x000fe20000000a00 */
[----:B------:R-:W-:Y:S01]  /*dda0*/  BSSY B1, `(.L_x_106) ;  /* 0x0000008000017945 */ /* 0x000fe20003800000 */
[----:B------:R-:W-:-:S04]  /*ddb0*/  FMUL R22, R22, R16 ;  /* 0x0000001016167220 */ /* 0x000fc80000400000 */
[----:B------:R-:W-:-:S05]  /*ddc0*/  FFMA R22, R216, R2, R22 ;  /* 0x00000002d8167223 */ /* 0x000fca0000000016 */
[----:B------:R-:W-:-:S05]  /*ddd0*/  F2FP.BF16.F32.PACK_AB R22, RZ, R22 ;  /* 0x00000016ff16723e */ /* 0x000fca00000010ff */
[----:B------:R0:W-:Y:S01]  /*dde0*/  @P5 STG.E.U16 desc[UR4][R6.64+0x40], R22 ;  /* 0x0000401606005986 */ /* 0x0001e2000c101504 */
[----:B------:R-:W-:Y:S05]  /*ddf0*/  @!P4 BRA `(.L_x_107) ;  /* 0x000000000008c947 */ /* 0x000fea0003800000 */
[----:B------:R-:W-:Y:S02]  /*de00*/  ULDC.64 UR4, c[0x0][0x208] ;  /* 0x0000820000047ab9 */ /* 0x000fe40000000a00 */
[----:B------:R0:W5:Y:S03]  /*de10*/  LDG.E.LTC128B.U16 R17, desc[UR4][R10.64+0x42] ;  /* 0x000042040a117981 */ /* 0x000166000c1e1520 */
.L_x_107:
[----:B------:R-:W-:Y:S05]  /*de20*/  BSYNC B1 ;  /* 0x0000000000017941 */ /* 0x000fea0003800000 */
.L_x_106:
        /* <DEDUP_REMOVED lines=11> */
.L_x_109:
[----:B------:R-:W-:Y:S05]  /*dee0*/  BSYNC B1 ;  /* 0x0000000000017941 */ /* 0x000fea0003800000 */
.L_x_108:
        /* <DEDUP_REMOVED lines=11> */
.L_x_111:
[----:B------:R-:W-:Y:S05]  /*dfa0*/  BSYNC B1 ;  /* 0x0000000000017941 */ /* 0x000fea0003800000 */
.L_x_110:
[----:B-----5:R-:W-:Y:S01]  /*dfb0*/  IMAD.U32 R23, R17, 0x10000, RZ ;  /* 0x0001000011177824 */ /* 0x020fe200078e00ff */
[----:B------:R-:W-:Y:S01]  /*dfc0*/  ISETP.GT.AND P3, PT, R0, 0x80, P1 ;  /* 0x000000800000780c */ /* 0x000fe20000f64270 */
[----:B------:R-:W-:Y:S01]  /*dfd0*/  ULDC.64 UR4, c[0x0][0x208] ;  /* 0x0000820000047ab9 */ /* 0x000fe20000000a00 */
[----:B------:R-:W-:Y:S01]  /*dfe0*/  BSSY B1, `(.L_x_112) ;  /* 0x0000008000017945 */ /* 0x000fe20003800000 */
[----:B0-----:R-:W-:-:S04]  /*dff0*/  FMUL R22, R23, R16 ;  /* 0x0000001017167220 */ /* 0x001fc80000400000 */
[----:B------:R-:W-:-:S05]  /*e000*/  FFMA R22, R219, R2, R22 ;  /* 0x00000002db167223 */ /* 0x000fca0000000016 */
[----:B------:R-:W-:-:S05]  /*e010*/  F2FP.BF16.F32.PACK_AB R22, RZ, R22 ;  /* 0x00000016ff16723e */ /* 0x000fca00000010ff */
[----:B------:R0:W-:Y:S01]  /*e020*/  @P2 STG.E.U16 desc[UR4][R14.64+0x42], R22 ;  /* 0x000042160e002986 */ /* 0x0001e2000c101504 */
[----:B------:R-:W-:Y:S05]  /*e030*/  @!P3 BRA `(.L_x_113) ;  /* 0x000000000008b947 */ /* 0x000fea0003800000 */
[----:B------:R-:W-:Y:S02]  /*e040*/  ULDC.64 UR4, c[0x0][0x208] ;  /* 0x0000820000047ab9 */ /* 0x000fe40000000a00 */
[----:B------:R0:W5:Y:S03]  /*e050*/  LDG.E.LTC128B.U16 R17, desc[UR4][R10.64+0x50] ;  /* 0x000050040a117981 */ /* 0x000166000c1e1520 */
.L_x_113:
[----:B------:R-:W-:Y:S05]  /*e060*/  BSYNC B1 ;  /* 0x0000000000017941 */ /* 0x000fea0003800000 */
.L_x_112:
[----:B-----5:R-:W-:Y:S01]  /*e070*/  IMAD.U32 R23, R17, 0x10000, RZ ;  /* 0x0001000011177824 */ /* 0x020fe200078e00ff */
        /* <DEDUP_REMOVED lines=10> */
.L_x_115:
[----:B------:R-:W-:Y:S05]  /*e120*/  BSYNC B1 ;  /* 0x0000000000017941 */ /* 0x000fea0003800000 */
.L_x_114:
        /* <DEDUP_REMOVED lines=11> */
.L_x_117:
[----:B------:R-:W-:Y:S05]  /*e1e0*/  BSYNC B1 ;  /* 0x0000000000017941 */ /* 0x000fea0003800000 */
.L_x_116:
        /* <DEDUP_REMOVED lines=11> */
.L_x_119:
[----:B------:R-:W-:Y:S05]  /*e2a0*/  BSYNC B1 ;  /* 0x0000000000017941 */ /* 0x000fea0003800000 */
.L_x_118:
[----:B0----5:R-:W-:Y:S01]  /*e2b0*/  IMAD.U32 R23, R17, 0x10000, RZ ;  /* 0x0001000011177824 */ /* 0x021fe200078e00ff */
[----:B------:R-:W-:Y:S01]  /*e2c0*/  ISETP.GT.AND P3, PT, R3, 0x30, PT ;  /* 0x000000300300780c */ /* 0x000fe20003f64270 */
[----:B------:R-:W-:Y:S01]  /*e2d0*/  ULDC.64 UR4, c[0x0][0x208] ;  /* 0x0000820000047ab9 */ /* 0x000fe20000000a00 */
[----:B------:R-:W-:Y:S01]  /*e2e0*/  BSSY B1, `(.L_x_120) ;  /* 0x0000009000017945 */ /* 0x000fe20003800000 */
[----:B------:R-:W-:Y:S01]  /*e2f0*/  FMUL R22, R23, R16 ;  /* 0x0000001017167220 */ /* 0x000fe20000400000 */
[----:B------:R-:W-:-:S03]  /*e300*/  ISETP.GT.AND P1, PT, R0, RZ, P3 ;  /* 0x000000ff0000720c */ /* 0x000fc60001f24270 */
[----:B------:R-:W-:-:S05]  /*e310*/  FFMA R22, R223, R2, R22 ;  /* 0x00000002df167223 */ /* 0x000fca0000000016 */
[----:B------:R-:W-:-:S05]  /*e320*/  F2FP.BF16.F32.PACK_AB R22, RZ, R22 ;  /* 0x00000016ff16723e */ /* 0x000fca00000010ff */
[----:B------:R0:W-:Y:S01]  /*e330*/  @P0 STG.E.U16 desc[UR4][R14.64+0x52], R22 ;  /* 0x000052160e000986 */ /* 0x0001e2000c101504 */
[----:B------:R-:W-:Y:S05]  /*e340*/  @!P1 BRA `(.L_x_121) ;  /* 0x0000000000089947 */ /* 0x000fea0003800000 */
[----:B------:R-:W-:Y:S02]  /*e350*/  ULDC.64 UR4, c[0x0][0x208] ;  /* 0x0000820000047ab9 */ /* 0x000fe40000000a00 */
[----:B------:R0:W5:Y:S03]  /*e360*/  LDG.E.LTC128B.U16 R17, desc[UR4][R20.64+0x60] ;  /* 0x0000600414117981 */ /* 0x000166000c1e1520 */
.L_x_121:
[----:B------:R-:W-:Y:S05]  /*e370*/  BSYNC B1 ;  /* 0x0000000000017941 */ /* 0x000fea0003800000 */
.L_x_120:
[----:B-----5:R-:W-:Y:S01]  /*e380*/  IMAD.U32 R23, R17, 0x10000, RZ ;  /* 0x0001000011177824 */ /* 0x020fe200078e00ff */
        /* <DEDUP_REMOVED lines=11> */
.L_x_123:
[----:B------:R-:W-:Y:S05]  /*e440*/  BSYNC B1 ;  /* 0x0000000000017941 */ /* 0x000fea0003800000 */
.L_x_122:
[----:B0----5:R-:W-:Y:S01]  /*e450*/  SHF.L.U32 R23, R17, 0x10, RZ ;  /* 0x0000001011177819 */ /* 0x021fe200000006ff */
[----:B------:R-:W-:Y:S01]  /*e460*/  ULDC.64 UR4, c[0x0][0x208] ;  /* 0x0000820000047ab9 */ /* 0x000fe20000000a00 */
[----:B------:R-:W-:Y:S01]  /*e470*/  ISETP.GT.AND P1, PT, R0, 0x8, P3 ;  /* 0x000000080000780c */ /* 0x000fe20001f24270 */
[----:B------:R-:W-:Y:S02]  /*e480*/  BSSY B1, `(.L_x_124) ;  /* 0x0000008000017945 */ /* 0x000fe40003800000 */
[----:B------:R-:W-:-:S04]  /*e490*/  FMUL R22, R23, R16 ;  /* 0x0000001017167220 */ /* 0x000fc80000400000 */
[----:B------:R-:W-:-:S05]  /*e4a0*/  FFMA R22, R209, R2, R22 ;  /* 0x00000002d1167223 */ /* 0x000fca0000000016 */
[----:B------:R-:W-:-:S05]  /*e4b0*/  F2FP.BF16.F32.PACK_AB R22, RZ, R22 ;  /* 0x00000016ff16723e */ /* 0x000fca00000010ff */
[----:B------:R0:W-:Y:S01]  /*e4c0*/  @P0 STG.E.U16 desc[UR4][R4.64+0x62], R22 ;  /* 0x0000621604000986 */ /* 0x0001e2000c101504 */
[----:B------:R-:W-:Y:S05]  /*e4d0*/  @!P1 BRA `(.L_x_125) ;  /* 0x0000000000089947 */ /* 0x000fea0003800000 */
[----:B------:R-:W-:Y:S02]  /*e4e0*/  ULDC.64 UR4, c[0x0][0x208] ;  /* 0x0000820000047ab9 */ /* 0x000fe40000000a00 */
[----:B------:R0:W5:Y:S03]  /*e4f0*/  LDG.E.LTC128B.U16 R17, desc[UR4][R18.64+0x60] ;  /* 0x0000600412117981 */ /* 0x000166000c1e1520 */
.L_x_125:
[----:B------:R-:W-:Y:S05]  /*e500*/  BSYNC B1 ;  /* 0x0000000000017941 */ /* 0x000fea0003800000 */
.L_x_124:
        /* <DEDUP_REMOVED lines=11> */
.L_x_127:
[----:B------:R-:W-:Y:S05]  /*e5c0*/  BSYNC B1 ;  /* 0x0000000000017941 */ /* 0x000fea0003800000 */
.L_x_126:
        /* <DEDUP_REMOVED lines=12> */
.L_x_129:
[----:B------:R-:W-:Y:S05]  /*e690*/  BSYNC B1 ;  /* 0x0000000000017941 */ /* 0x000fea0003800000 */
.L_x_128:
        /* <DEDUP_REMOVED lines=12> */
.L_x_131:
[----:B------:R-:W-:Y:S05]  /*e760*/  BSYNC B1 ;  /* 0x0000000000017941 */ /* 0x000fea0003800000 */
.L_x_130:
        /* <DEDUP_REMOVED lines=11> */
.L_x_133:
[----:B------:R-:W-:Y:S05]  /*e820*/  BSYNC B1 ;  /* 0x0000000000017941 */ /* 0x000fea0003800000 */
.L_x_132:
        /* <DEDUP_REMOVED lines=11> */
.L_x_135:
[----:B------:R-:W-:Y:S05]  /*e8e0*/  BSYNC B1 ;  /* 0x0000000000017941 */ /* 0x000fea0003800000 */
.L_x_134:
        /* <DEDUP_REMOVED lines=11> */
.L_x_137:
[----:B------:R-:W-:Y:S05]  /*e9a0*/  BSYNC B1 ;  /* 0x0000000000017941 */ /* 0x000fea0003800000 */
.L_x_136:
        /* <DEDUP_REMOVED lines=11> */
.L_x_139:
[----:B------:R-:W-:Y:S05]  /*ea60*/  BSYNC B1 ;  /* 0x0000000000017941 */ /* 0x000fea0003800000 */
.L_x_138:
        /* <DEDUP_REMOVED lines=11> */
.L_x_141:
[----:B------:R-:W-:Y:S05]  /*eb20*/  BSYNC B1 ;  /* 0x0000000000017941 */ /* 0x000fea0003800000 */
.L_x_140:
        /* <DEDUP_REMOVED lines=11> */
.L_x_143:
[----:B------:R-:W-:Y:S05]  /*ebe0*/  BSYNC B1 ;  /* 0x0000000000017941 */ /* 0x000fea0003800000 */
.L_x_142:
        /* <DEDUP_REMOVED lines=11> */
.L_x_145:
[----:B------:R-:W-:Y:S05]  /*eca0*/  BSYNC B1 ;  /* 0x0000000000017941 */ /* 0x000fea0003800000 */
.L_x_144:
[----:B-----5:R-:W-:Y:S01]  /*ecb0*/  SHF.L.U32 R23, R17, 0x10, RZ ;  /* 0x0000001011177819 */ /* 0x020fe200000006ff */
        /* <DEDUP_REMOVED lines=10> */
.L_x_147:
[----:B------:R-:W-:Y:S05]  /*ed60*/  BSYNC B1 ;  /* 0x0000000000017941 */ /* 0x000fea0003800000 */
.L_x_146:
        /* <DEDUP_REMOVED lines=11> */
.L_x_149:
[----:B------:R-:W-:Y:S05]  /*ee20*/  BSYNC B1 ;  /* 0x0000000000017941 */ /* 0x000fea0003800000 */
.L_x_148:
        /* <DEDUP_REMOVED lines=11> */
.L_x_151:
[----:B------:R-:W-:Y:S05]  /*eee0*/  BSYNC B1 ;  /* 0x0000000000017941 */ /* 0x000fea0003800000 */
.L_x_150:
        /* <DEDUP_REMOVED lines=12> */
.L_x_153:
[----:B------:R-:W-:Y:S05]  /*efb0*/  BSYNC B1 ;  /* 0x0000000000017941 */ /* 0x000fea0003800000 */
.L_x_152:
        /* <DEDUP_REMOVED lines=12> */
.L_x_155:
[----:B------:R-:W-:Y:S05]  /*f080*/  BSYNC B1 ;  /* 0x0000000000017941 */ /* 0x000fea0003800000 */
.L_x_154:
        /* <DEDUP_REMOVED lines=11> */
.L_x_157:
[----:B------:R-:W-:Y:S05]  /*f140*/  BSYNC B1 ;  /* 0x0000000000017941 */ /* 0x000fea0003800000 */
.L_x_156:
        /* <DEDUP_REMOVED lines=11> */
.L_x_159:
[----:B------:R-:W-:Y:S05]  /*f200*/  BSYNC B1 ;  /* 0x0000000000017941 */ /* 0x000fea0003800000 */
.L_x_158:
        /* <DEDUP_REMOVED lines=12> */
.L_x_161:
[----:B------:R-:W-:Y:S05]  /*f2d0*/  BSYNC B1 ;  /* 0x0000000000017941 */ /* 0x000fea0003800000 */
.L_x_160:
        /* <DEDUP_REMOVED lines=12> */
.L_x_163:
[----:B------:R-:W-:Y:S05]  /*f3a0*/  BSYNC B1 ;  /* 0x0000000000017941 */ /* 0x000fea0003800000 */
.L_x_162:
        /* <DEDUP_REMOVED lines=11> */
.L_x_165:
[----:B------:R-:W-:Y:S05]  /*f460*/  BSYNC B1 ;  /* 0x0000000000017941 */ /* 0x000fea0003800000 */
.L_x_164:
        /* <DEDUP_REMOVED lines=11> */
.L_x_167:
[----:B------:R-:W-:Y:S05]  /*f520*/  BSYNC B1 ;  /* 0x0000000000017941 */ /* 0x000fea0003800000 */
.L_x_166:
        /* <DEDUP_REMOVED lines=11> */
.L_x_169:
[----:B------:R-:W-:Y:S05]  /*f5e0*/  BSYNC B1 ;  /* 0x0000000000017941 */ /* 0x000fea0003800000 */
.L_x_168:
        /* <DEDUP_REMOVED lines=11> */
.L_x_171:
[----:B------:R-:W-:Y:S05]  /*f6a0*/  BSYNC B1 ;  /* 0x0000000000017941 */ /* 0x000fea0003800000 */
.L_x_170:
        /* <DEDUP_REMOVED lines=11> */
.L_x_173:
[----:B------:R-:W-:Y:S05]  /*f760*/  BSYNC B1 ;  /* 0x0000000000017941 */ /* 0x000fea0003800000 */
.L_x_172:
        /* <DEDUP_REMOVED lines=11> */
.L_x_175:
[----:B------:R-:W-:Y:S05]  /*f820*/  BSYNC B1 ;  /* 0x0000000000017941 */ /* 0x000fea0003800000 */
.L_x_174:
        /* <DEDUP_REMOVED lines=11> */
.L_x_177:
[----:B------:R-:W-:Y:S05]  /*f8e0*/  BSYNC B1 ;  /* 0x0000000000017941 */ /* 0x000fea0003800000 */
.L_x_176:
        /* <DEDUP_REMOVED lines=11> */
.L_x_179:
[----:B------:R-:W-:Y:S05]  /*f9a0*/  BSYNC B1 ;  /* 0x0000000000017941 */ /* 0x000fea0003800000 */
.L_x_178:
        /* <DEDUP_REMOVED lines=11> */
.L_x_181:
[----:B------:R-:W-:Y:S05]  /*fa60*/  BSYNC B1 ;  /* 0x0000000000017941 */ /* 0x000fea0003800000 */
.L_x_180:
        /* <DEDUP_REMOVED lines=11> */
.L_x_183:
[----:B------:R-:W-:Y:S05]  /*fb20*/  BSYNC B1 ;  /* 0x0000000000017941 */ /* 0x000fea0003800000 */
.L_x_182:
        /* <DEDUP_REMOVED lines=12> */
.L_x_185:
[----:B------:R-:W-:Y:S05]  /*fbf0*/  BSYNC B1 ;  /* 0x0000000000017941 */ /* 0x000fea0003800000 */
.L_x_184:
        /* <DEDUP_REMOVED lines=12> */
.L_x_187:
[----:B------:R-:W-:Y:S05]  /*fcc0*/  BSYNC B1 ;  /* 0x0000000000017941 */ /* 0x000fea0003800000 */
.L_x_186:
        /* <DEDUP_REMOVED lines=11> */
.L_x_189:
[----:B------:R-:W-:Y:S05]  /*fd80*/  BSYNC B1 ;  /* 0x0000000000017941 */ /* 0x000fea0003800000 */
.L_x_188:
        /* <DEDUP_REMOVED lines=11> */
.L_x_191:
[----:B------:R-:W-:Y:S05]  /*fe40*/  BSYNC B1 ;  /* 0x0000000000017941 */ /* 0x000fea0003800000 */
.L_x_190:
        /* <DEDUP_REMOVED lines=12> */
.L_x_193:
[----:B------:R-:W-:Y:S05]  /*ff10*/  BSYNC B1 ;  /* 0x0000000000017941 */ /* 0x000fea0003800000 */
.L_x_192:
        /* <DEDUP_REMOVED lines=12> */
.L_x_195:
[----:B------:R-:W-:Y:S05]  /*ffe0*/  BSYNC B1 ;  /* 0x0000000000017941 */ /* 0x000fea0003800000 */
.L_x_194:
        /* <DEDUP_REMOVED lines=11> */
.L_x_197:
[----:B------:R-:W-:Y:S05]  /*100a0*/  BSYNC B1 ;  /* 0x0000000000017941 */ /* 0x000fea0003800000 */
.L_x_196:
        /* <DEDUP_REMOVED lines=11> */
.L_x_199:
[----:B------:R-:W-:Y:S05]  /*10160*/  BSYNC B1 ;  /* 0x0000000000017941 */ /* 0x000fea0003800000 */
.L_x_198:
        /* <DEDUP_REMOVED lines=11> */
.L_x_201:
[----:B------:R-:W-:Y:S05]  /*10220*/  BSYNC B1 ;  /* 0x0000000000017941 */ /* 0x000fea0003800000 */
.L_x_200:
        /* <DEDUP_REMOVED lines=11> */
.L_x_203:
[----:B------:R-:W-:Y:S05]  /*102e0*/  BSYNC B1 ;  /* 0x0000000000017941 */ /* 0x000fea0003800000 */
.L_x_202:
        /* <DEDUP_REMOVED lines=11> */
.L_x_205:
[----:B------:R-:W-:Y:S05]  /*103a0*/  BSYNC B1 ;  /* 0x0000000000017941 */ /* 0x000fea0003800000 */
.L_x_204:
        /* <DEDUP_REMOVED lines=11> */
.L_x_207:
[----:B------:R-:W-:Y:S05]  /*10460*/  BSYNC B1 ;  /* 0x0000000000017941 */ /* 0x000fea0003800000 */
.L_x_206:
        /* <DEDUP_REMOVED lines=11> */
.L_x_209:
[----:B------:R-:W-:Y:S05]  /*10520*/  BSYNC B1 ;  /* 0x0000000000017941 */ /* 0x000fea0003800000 */
.L_x_208:
        /* <DEDUP_REMOVED lines=11> */
.L_x_211:
[----:B------:R-:W-:Y:S05]  /*105e0*/  BSYNC B1 ;  /* 0x0000000000017941 */ /* 0x000fea0003800000 */
.L_x_210:
        /* <DEDUP_REMOVED lines=11> */
.L_x_213:
[----:B------:R-:W-:Y:S05]  /*106a0*/  BSYNC B1 ;  /* 0x0000000000017941 */ /* 0x000fea0003800000 */
.L_x_212:
        /* <DEDUP_REMOVED lines=11> */
.L_x_215:
[----:B------:R-:W-:Y:S05]  /*10760*/  BSYNC B1 ;  /* 0x0000000000017941 */ /* 0x000fea0003800000 */
.L_x_214:
        /* <DEDUP_REMOVED lines=12> */
.L_x_217:
[----:B------:R-:W-:Y:S05]  /*10830*/  BSYNC B1 ;  /* 0x0000000000017941 */ /* 0x000fea0003800000 */
.L_x_216:
        /* <DEDUP_REMOVED lines=12> */
.L_x_219:
[----:B------:R-:W-:Y:S05]  /*10900*/  BSYNC B1 ;  /* 0x0000000000017941 */ /* 0x000fea0003800000 */
.L_x_218:
        /* <DEDUP_REMOVED lines=11> */
.L_x_221:
[----:B------:R-:W-:Y:S05]  /*109c0*/  BSYNC B1 ;  /* 0x0000000000017941 */ /* 0x000fea0003800000 */
.L_x_220:
        /* <DEDUP_REMOVED lines=11> */
.L_x_223:
[----:B------:R-:W-:Y:S05]  /*10a80*/  BSYNC B1 ;  /* 0x0000000000017941 */ /* 0x000fea0003800000 */
.L_x_222:
        /* <DEDUP_REMOVED lines=12> */
.L_x_225:
[----:B------:R-:W-:Y:S05]  /*10b50*/  BSYNC B1 ;  /* 0x0000000000017941 */ /* 0x000fea0003800000 */
.L_x_224:
        /* <DEDUP_REMOVED lines=12> */
.L_x_227:
[----:B------:R-:W-:Y:S05]  /*10c20*/  BSYNC B1 ;  /* 0x0000000000017941 */ /* 0x000fea0003800000 */
.L_x_226:
        /* <DEDUP_REMOVED lines=11> */
.L_x_229:
[----:B------:R-:W-:Y:S05]  /*10ce0*/  BSYNC B1 ;  /* 0x0000000000017941 */ /* 0x000fea0003800000 */
.L_x_228:
        /* <DEDUP_REMOVED lines=11> */
.L_x_231:
[----:B------:R-:W-:Y:S05]  /*10da0*/  BSYNC B1 ;  /* 0x0000000000017941 */ /* 0x000fea0003800000 */
.L_x_230:
        /* <DEDUP_REMOVED lines=11> */
.L_x_233:
[----:B------:R-:W-:Y:S05]  /*10e60*/  BSYNC B1 ;  /* 0x0000000000017941 */ /* 0x000fea0003800000 */
.L_x_232:
        /* <DEDUP_REMOVED lines=11> */
.L_x_235:
[----:B------:R-:W-:Y:S05]  /*10f20*/  BSYNC B1 ;  /* 0x0000000000017941 */ /* 0x000fea0003800000 */
.L_x_234:
        /* <DEDUP_REMOVED lines=11> */
.L_x_237:
[----:B------:R-:W-:Y:S05]  /*10fe0*/  BSYNC B1 ;  /* 0x0000000000017941 */ /* 0x000fea0003800000 */
.L_x_236:
        /* <DEDUP_REMOVED lines=11> */
.L_x_239:
[----:B------:R-:W-:Y:S05]  /*110a0*/  BSYNC B1 ;  /* 0x0000000000017941 */ /* 0x000fea0003800000 */
.L_x_238:
        /* <DEDUP_REMOVED lines=11> */
.L_x_241:
[----:B------:R-:W-:Y:S05]  /*11160*/  BSYNC B1 ;  /* 0x0000000000017941 */ /* 0x000fea0003800000 */
.L_x_240:
        /* <DEDUP_REMOVED lines=11> */
.L_x_243:
[----:B------:R-:W-:Y:S05]  /*11220*/  BSYNC B1 ;  /* 0x0000000000017941 */ /* 0x000fea0003800000 */
.L_x_242:
        /* <DEDUP_REMOVED lines=11> */
.L_x_245:
[----:B------:R-:W-:Y:S05]  /*112e0*/  BSYNC B1 ;  /* 0x0000000000017941 */ /* 0x000fea0003800000 */
.L_x_244:
        /* <DEDUP_REMOVED lines=11> */
.L_x_247:
[----:B------:R-:W-:Y:S05]  /*113a0*/  BSYNC B1 ;  /* 0x0000000000017941 */ /* 0x000fea0003800000 */
.L_x_246:
        /* <DEDUP_REMOVED lines=12> */
.L_x_249:
[----:B------:R-:W-:Y:S05]  /*11470*/  BSYNC B1 ;  /* 0x0000000000017941 */ /* 0x000fea0003800000 */
.L_x_248:
        /* <DEDUP_REMOVED lines=12> */
.L_x_251:
[----:B------:R-:W-:Y:S05]  /*11540*/  BSYNC B1 ;  /* 0x0000000000017941 */ /* 0x000fea0003800000 */
.L_x_250:
        /* <DEDUP_REMOVED lines=11> */
.L_x_253:
[----:B------:R-:W-:Y:S05]  /*11600*/  BSYNC B1 ;  /* 0x0000000000017941 */ /* 0x000fea0003800000 */
.L_x_252:
        /* <DEDUP_REMOVED lines=11> */
.L_x_255:
[----:B------:R-:W-:Y:S05]  /*116c0*/  BSYNC B1 ;  /* 0x0000000000017941 */ /* 0x000fea0003800000 */
.L_x_254:
[----:B0----5:R-:W-:Y:S01]  /*116d0*/  SHF.L.U32 R23, R17, 0x10, RZ ;  /* 0x0000001011177819 */ /* 0x021fe200000006ff */
[----:B------:R-:W-:Y:S01]  /*116e0*/  ULDC.64 UR4, c[0x0][0x208] ;  /* 0x0000820000047ab9 */ /* 0x000fe20000000a00 */
[----:B------:R-:W-:Y:S01]  /*116f0*/  ISETP.GT.AND P1, PT, R3, 0x78, PT ;  /* 0x000000780300780c */ /* 0x000fe20003f24270 */
[----:B------:R-:W-:Y:S02]  /*11700*/  BSSY B1, `(.L_x_256) ;  /* 0x0000009000017945 */ /* 0x000fe40003800000 */
        /* <DEDUP_REMOVED lines=8> */
.L_x_257:
[----:B------:R-:W-:Y:S05]  /*11790*/  BSYNC B1 ;  /* 0x0000000000017941 */ /* 0x000fea0003800000 */
.L_x_256:
        /* <DEDUP_REMOVED lines=12> */
.L_x_259:
[----:B------:R-:W-:Y:S05]  /*11860*/  BSYNC B1 ;  /* 0x0000000000017941 */ /* 0x000fea0003800000 */
.L_x_258:
        /* <DEDUP_REMOVED lines=11> */
.L_x_261:
[----:B------:R-:W-:Y:S05]  /*11920*/  BSYNC B1 ;  /* 0x0000000000017941 */ /* 0x000fea0003800000 */
.L_x_260:
        /* <DEDUP_REMOVED lines=11> */
.L_x_263:
[----:B------:R-:W-:Y:S05]  /*119e0*/  BSYNC B1 ;  /* 0x0000000000017941 */ /* 0x000fea0003800000 */
.L_x_262:
        /* <DEDUP_REMOVED lines=11> */
.L_x_265:
[----:B------:R-:W-:Y:S05]  /*11aa0*/  BSYNC B1 ;  /* 0x0000000000017941 */ /* 0x000fea0003800000 */
.L_x_264:
        /* <DEDUP_REMOVED lines=11> */
.L_x_267:
[----:B------:R-:W-:Y:S05]  /*11b60*/  BSYNC B1 ;  /* 0x0000000000017941 */ /* 0x000fea0003800000 */
.L_x_266:
        /* <DEDUP_REMOVED lines=11> */
.L_x_269:
[----:B------:R-:W-:Y:S05]  /*11c20*/  BSYNC B1 ;  /* 0x0000000000017941 */ /* 0x000fea0003800000 */
.L_x_268:
        /* <DEDUP_REMOVED lines=11> */
.L_x_271:
[----:B------:R-:W-:Y:S05]  /*11ce0*/  BSYNC B1 ;  /* 0x0000000000017941 */ /* 0x000fea0003800000 */
.L_x_270:
        /* <DEDUP_REMOVED lines=11> */
.L_x_273:
[----:B------:R-:W-:Y:S05]  /*11da0*/  BSYNC B1 ;  /* 0x0000000000017941 */ /* 0x000fea0003800000 */
.L_x_272:
        /* <DEDUP_REMOVED lines=11> */
.L_x_275:
[----:B------:R-:W-:Y:S05]  /*11e60*/  BSYNC B1 ;  /* 0x0000000000017941 */ /* 0x000fea0003800000 */
.L_x_274:
        /* <DEDUP_REMOVED lines=11> */
.L_x_277:
[----:B------:R-:W-:Y:S05]  /*11f20*/  BSYNC B1 ;  /* 0x0000000000017941 */ /* 0x000fea0003800000 */
.L_x_276:
        /* <DEDUP_REMOVED lines=11> */
.L_x_279:
[----:B------:R-:W-:Y:S05]  /*11fe0*/  BSYNC B1 ;  /* 0x0000000000017941 */ /* 0x000fea0003800000 */
.L_x_278:
        /* <DEDUP_REMOVED lines=12> */
.L_x_281:
[----:B------:R-:W-:Y:S05]  /*120b0*/  BSYNC B1 ;  /* 0x0000000000017941 */ /* 0x000fea0003800000 */
.L_x_280:
        /* <DEDUP_REMOVED lines=12> */
.L_x_283:
[----:B------:R-:W-:Y:S05]  /*12180*/  BSYNC B1 ;  /* 0x0000000000017941 */ /* 0x000fea0003800000 */
.L_x_282:
        /* <DEDUP_REMOVED lines=11> */
.L_x_285:
[----:B------:R-:W-:Y:S05]  /*12240*/  BSYNC B1 ;  /* 0x0000000000017941 */ /* 0x000fea0003800000 */
.L_x_284:
        /* <DEDUP_REMOVED lines=11> */
.L_x_287:
[----:B------:R-:W-:Y:S05]  /*12300*/  BSYNC B1 ;  /* 0x0000000000017941 */ /* 0x000fea0003800000 */
.L_x_286:
        /* <DEDUP_REMOVED lines=12> */
.L_x_289:
[----:B------:R-:W-:Y:S05]  /*123d0*/  BSYNC B1 ;  /* 0x0000000000017941 */ /* 0x000fea0003800000 */
.L_x_288:
        /* <DEDUP_REMOVED lines=12> */
.L_x_291:
[----:B------:R-:W-:Y:S05]  /*124a0*/  BSYNC B1 ;  /* 0x0000000000017941 */ /* 0x000fea0003800000 */
.L_x_290:
        /* <DEDUP_REMOVED lines=11> */
.L_x_293:
[----:B------:R-:W-:Y:S05]  /*12560*/  BSYNC B1 ;  /* 0x0000000000017941 */ /* 0x000fea0003800000 */
.L_x_292:
        /* <DEDUP_REMOVED lines=11> */
.L_x_295:
[----:B------:R-:W-:Y:S05]  /*12620*/  BSYNC B1 ;  /* 0x0000000000017941 */ /* 0x000fea0003800000 */
.L_x_294:
        /* <DEDUP_REMOVED lines=11> */
.L_x_297:
[----:B------:R-:W-:Y:S05]  /*126e0*/  BSYNC B1 ;  /* 0x0000000000017941 */ /* 0x000fea0003800000 */
.L_x_296:
        /* <DEDUP_REMOVED lines=11> */
.L_x_299:
[----:B------:R-:W-:Y:S05]  /*127a0*/  BSYNC B1 ;  /* 0x0000000000017941 */ /* 0x000fea0003800000 */
.L_x_298:
        /* <DEDUP_REMOVED lines=11> */
.L_x_301:
[----:B------:R-:W-:Y:S05]  /*12860*/  BSYNC B1 ;  /* 0x0000000000017941 */ /* 0x000fea0003800000 */
.L_x_300:
        /* <DEDUP_REMOVED lines=11> */
.L_x_303:
[----:B------:R-:W-:Y:S05]  /*12920*/  BSYNC B1 ;  /* 0x0000000000017941 */ /* 0x000fea0003800000 */
.L_x_302:
        /* <DEDUP_REMOVED lines=11> */
.L_x_305:
[----:B------:R-:W-:Y:S05]  /*129e0*/  BSYNC B1 ;  /* 0x0000000000017941 */ /* 0x000fea0003800000 */
.L_x_304:
        /* <DEDUP_REMOVED lines=11> */
.L_x_307:
[----:B------:R-:W-:Y:S05]  /*12aa0*/  BSYNC B1 ;  /* 0x0000000000017941 */ /* 0x000fea0003800000 */
.L_x_306:
        /* <DEDUP_REMOVED lines=11> */
.L_x_309:
[----:B------:R-:W-:Y:S05]  /*12b60*/  BSYNC B1 ;  /* 0x0000000000017941 */ /* 0x000fea0003800000 */
.L_x_308:
        /* <DEDUP_REMOVED lines=11> */
.L_x_311:
[----:B------:R-:W-:Y:S05]  /*12c20*/  BSYNC B1 ;  /* 0x0000000000017941 */ /* 0x000fea0003800000 */
.L_x_310:
        /* <DEDUP_REMOVED lines=12> */
.L_x_313:
[----:B------:R-:W-:Y:S05]  /*12cf0*/  BSYNC B1 ;  /* 0x0000000000017941 */ /* 0x000fea0003800000 */
.L_x_312:
        /* <DEDUP_REMOVED lines=12> */
.L_x_315:
[----:B------:R-:W-:Y:S05]  /*12dc0*/  BSYNC B1 ;  /* 0x0000000000017941 */ /* 0x000fea0003800000 */
.L_x_314:
        /* <DEDUP_REMOVED lines=11> */
.L_x_317:
[----:B------:R-:W-:Y:S05]  /*12e80*/  BSYNC B1 ;  /* 0x0000000000017941 */ /* 0x000fea0003800000 */
.L_x_316:
        /* <DEDUP_REMOVED lines=11> */
.L_x_319:
[----:B------:R-:W-:Y:S05]  /*12f40*/  BSYNC B1 ;  /* 0x0000000000017941 */ /* 0x000fea0003800000 */
.L_x_318:
        /* <DEDUP_REMOVED lines=12> */
.L_x_321:
[----:B------:R-:W-:Y:S05]  /*13010*/  BSYNC B1 ;  /* 0x0000000000017941 */ /* 0x000fea0003800000 */
.L_x_320:
[----:B-----5:R-:W-:Y:S01]  /*13020*/  SHF.L.U32 R23, R17, 0x10, RZ ;  /* 0x0000001011177819 */ /* 0x020fe200000006ff */
        /* <DEDUP_REMOVED lines=11> */
.L_x_323:
[----:B------:R-:W-:Y:S05]  /*130e0*/  BSYNC B1 ;  /* 0x0000000000017941 */ /* 0x000fea0003800000 */
.L_x_322:
        /* <DEDUP_REMOVED lines=11> */
.L_x_325:
[----:B------:R-:W-:Y:S05]  /*131a0*/  BSYNC B1 ;  /* 0x0000000000017941 */ /* 0x000fea0003800000 */
.L_x_324:
        /* <DEDUP_REMOVED lines=11> */
.L_x_327:
[----:B------:R-:W-:Y:S05]  /*13260*/  BSYNC B1 ;  /* 0x0000000000017941 */ /* 0x000fea0003800000 */
.L_x_326:
        /* <DEDUP_REMOVED lines=11> */
.L_x_329:
[----:B------:R-:W-:Y:S05]  /*13320*/  BSYNC B1 ;  /* 0x0000000000017941 */ /* 0x000fea0003800000 */
.L_x_328:
        /* <DEDUP_REMOVED lines=11> */
.L_x_331:
[----:B------:R-:W-:Y:S05]  /*133e0*/  BSYNC B1 ;  /* 0x0000000000017941 */ /* 0x000fea0003800000 */
.L_x_330:
        /* <DEDUP_REMOVED lines=11> */
.L_x_333:
[----:B------:R-:W-:Y:S05]  /*134a0*/  BSYNC B1 ;  /* 0x0000000000017941 */ /* 0x000fea0003800000 */
.L_x_332:
        /* <DEDUP_REMOVED lines=11> */
.L_x_335:
[----:B------:R-:W-:Y:S05]  /*13560*/  BSYNC B1 ;  /* 0x0000000000017941 */ /* 0x000fea0003800000 */
.L_x_334:
        /* <DEDUP_REMOVED lines=11> */
.L_x_337:
[----:B------:R-:W-:Y:S05]  /*13620*/  BSYNC B1 ;  /* 0x0000000000017941 */ /* 0x000fea0003800000 */
.L_x_336:
        /* <DEDUP_REMOVED lines=11> */
.L_x_339:
[----:B------:R-:W-:Y:S05]  /*136e0*/  BSYNC B1 ;  /* 0x0000000000017941 */ /* 0x000fea0003800000 */
.L_x_338:
        /* <DEDUP_REMOVED lines=11> */
.L_x_341:
[----:B------:R-:W-:Y:S05]  /*137a0*/  BSYNC B1 ;  /* 0x0000000000017941 */ /* 0x000fea0003800000 */
.L_x_340:
        /* <DEDUP_REMOVED lines=11> */
.L_x_343:
[----:B------:R-:W-:Y:S05]  /*13860*/  BSYNC B1 ;  /* 0x0000000000017941 */ /* 0x000fea0003800000 */
.L_x_342:
        /* <DEDUP_REMOVED lines=12> */
.L_x_345:
[----:B------:R-:W-:Y:S05]  /*13930*/  BSYNC B1 ;  /* 0x0000000000017941 */ /* 0x000fea0003800000 */
.L_x_344:
        /* <DEDUP_REMOVED lines=12> */
.L_x_347:
[----:B------:R-:W-:Y:S05]  /*13a00*/  BSYNC B1 ;  /* 0x0000000000017941 */ /* 0x000fea0003800000 */
.L_x_346:
        /* <DEDUP_REMOVED lines=11> */
.L_x_349:
[----:B------:R-:W-:Y:S05]  /*13ac0*/  BSYNC B1 ;  /* 0x0000000000017941 */ /* 0x000fea0003800000 */
.L_x_348:
        /* <DEDUP_REMOVED lines=11> */
.L_x_351:
[----:B------:R-:W-:Y:S05]  /*13b80*/  BSYNC B1 ;  /* 0x0000000000017941 */ /* 0x000fea0003800000 */
.L_x_350:
        /* <DEDUP_REMOVED lines=12> */
.L_x_353:
[----:B------:R-:W-:Y:S05]  /*13c50*/  BSYNC B1 ;  /* 0x0000000000017941 */ /* 0x000fea0003800000 */
.L_x_352:
        /* <DEDUP_REMOVED lines=12> */
.L_x_355:
[----:B------:R-:W-:Y:S05]  /*13d20*/  BSYNC B1 ;  /* 0x0000000000017941 */ /* 0x000fea0003800000 */
.L_x_354:
        /* <DEDUP_REMOVED lines=11> */
.L_x_357:
[----:B------:R-:W-:Y:S05]  /*13de0*/  BSYNC B1 ;  /* 0x0000000000017941 */ /* 0x000fea0003800000 */
.L_x_356:
        /* <DEDUP_REMOVED lines=11> */
.L_x_359:
[----:B------:R-:W-:Y:S05]  /*13ea0*/  BSYNC B1 ;  /* 0x0000000000017941 */ /* 0x000fea0003800000 */
.L_x_358:
        /* <DEDUP_REMOVED lines=11> */
.L_x_361:
[----:B------:R-:W-:Y:S05]  /*13f60*/  BSYNC B1 ;  /* 0x0000000000017941 */ /* 0x000fea0003800000 */
.L_x_360:
        /* <DEDUP_REMOVED lines=11> */
.L_x_363:
[----:B------:R-:W-:Y:S05]  /*14020*/  BSYNC B1 ;  /* 0x0000000000017941 */ /* 0x000fea0003800000 */
.L_x_362:
        /* <DEDUP_REMOVED lines=11> */
.L_x_365:
[----:B------:R-:W-:Y:S05]  /*140e0*/  BSYNC B1 ;  /* 0x0000000000017941 */ /* 0x000fea0003800000 */
.L_x_364:
        /* <DEDUP_REMOVED lines=11> */
.L_x_367:
[----:B------:R-:W-:Y:S05]  /*141a0*/  BSYNC B1 ;  /* 0x0000000000017941 */ /* 0x000fea0003800000 */
.L_x_366:
        /* <DEDUP_REMOVED lines=11> */
.L_x_369:
[----:B------:R-:W-:Y:S05]  /*14260*/  BSYNC B1 ;  /* 0x0000000000017941 */ /* 0x000fea0003800000 */
.L_x_368:
        /* <DEDUP_REMOVED lines=11> */
.L_x_371:
[----:B------:R-:W-:Y:S05]  /*14320*/  BSYNC B1 ;  /* 0x0000000000017941 */ /* 0x000fea0003800000 */
.L_x_370:
        /* <DEDUP_REMOVED lines=11> */
.L_x_373:
[----:B------:R-:W-:Y:S05]  /*143e0*/  BSYNC B1 ;  /* 0x0000000000017941 */ /* 0x000fea0003800000 */
.L_x_372:
        /* <DEDUP_REMOVED lines=11> */
.L_x_375:
[----:B------:R-:W-:Y:S05]  /*144a0*/  BSYNC B1 ;  /* 0x0000000000017941 */ /* 0x000fea0003800000 */
.L_x_374:
        /* <DEDUP_REMOVED lines=12> */
.L_x_377:
[----:B------:R-:W-:Y:S05]  /*14570*/  BSYNC B1 ;  /* 0x0000000000017941 */ /* 0x000fea0003800000 */
.L_x_376:
        /* <DEDUP_REMOVED lines=12> */
.L_x_379:
[----:B------:R-:W-:Y:S05]  /*14640*/  BSYNC B1 ;  /* 0x0000000000017941 */ /* 0x000fea0003800000 */
.L_x_378:
        /* <DEDUP_REMOVED lines=11> */
.L_x_381:
[----:B------:R-:W-:Y:S05]  /*14700*/  BSYNC B1 ;  /* 0x0000000000017941 */ /* 0x000fea0003800000 */
.L_x_380:
        /* <DEDUP_REMOVED lines=11> */
.L_x_383:
[----:B------:R-:W-:Y:S05]  /*147c0*/  BSYNC B1 ;  /* 0x0000000000017941 */ /* 0x000fea0003800000 */
.L_x_382:
        /* <DEDUP_REMOVED lines=12> */
.L_x_385:
[----:B------:R-:W-:Y:S05]  /*14890*/  BSYNC B1 ;  /* 0x0000000000017941 */ /* 0x000fea0003800000 */
.L_x_384:
        /* <DEDUP_REMOVED lines=12> */
.L_x_387:
[----:B------:R-:W-:Y:S05]  /*14960*/  BSYNC B1 ;  /* 0x0000000000017941 */ /* 0x000fea0003800000 */
.L_x_386:
        /* <DEDUP_REMOVED lines=11> */
.L_x_389:
[----:B------:R-:W-:Y:S05]  /*14a20*/  BSYNC B1 ;  /* 0x0000000000017941 */ /* 0x000fea0003800000 */
.L_x_388:
        /* <DEDUP_REMOVED lines=11> */
.L_x_391:
[----:B------:R-:W-:Y:S05]  /*14ae0*/  BSYNC B1 ;  /* 0x0000000000017941 */ /* 0x000fea0003800000 */
.L_x_390:
        /* <DEDUP_REMOVED lines=11> */
.L_x_393:
[----:B------:R-:W-:Y:S05]  /*14ba0*/  BSYNC B1 ;  /* 0x0000000000017941 */ /* 0x000fea0003800000 */
.L_x_392:
        /* <DEDUP_REMOVED lines=11> */
.L_x_395:
[----:B------:R-:W-:Y:S05]  /*14c60*/  BSYNC B1 ;  /* 0x0000000000017941 */ /* 0x000fea0003800000 */
.L_x_394:
        /* <DEDUP_REMOVED lines=11> */
.L_x_397:
[----:B------:R-:W-:Y:S05]  /*14d20*/  BSYNC B1 ;  /* 0x0000000000017941 */ /* 0x000fea0003800000 */
.L_x_396:
        /* <DEDUP_REMOVED lines=11> */
.L_x_399:
[----:B------:R-:W-:Y:S05]  /*14de0*/  BSYNC B1 ;  /* 0x0000000000017941 */ /* 0x000fea0003800000 */
.L_x_398:
        /* <DEDUP_REMOVED lines=11> */
.L_x_401:
[----:B------:R-:W-:Y:S05]  /*14ea0*/  BSYNC B1 ;  /* 0x0000000000017941 */ /* 0x000fea0003800000 */
.L_x_400:
        /* <DEDUP_REMOVED lines=11> */
.L_x_403:
[----:B------:R-:W-:Y:S05]  /*14f60*/  BSYNC B1 ;  /* 0x0000000000017941 */ /* 0x000fea0003800000 */
.L_x_402:
        /* <DEDUP_REMOVED lines=11> */
.L_x_405:
[----:B------:R-:W-:Y:S05]  /*15020*/  BSYNC B1 ;  /* 0x0000000000017941 */ /* 0x000fea0003800000 */
.L_x_404:
        /* <DEDUP_REMOVED lines=11> */
.L_x_407:
[----:B------:R-:W-:Y:S05]  /*150e0*/  BSYNC B1 ;  /* 0x0000000000017941 */ /* 0x000fea0003800000 */
.L_x_406:
        /* <DEDUP_REMOVED lines=12> */
.L_x_409:
[----:B------:R-:W-:Y:S05]  /*151b0*/  BSYNC B1 ;  /* 0x0000000000017941 */ /* 0x000fea0003800000 */
.L_x_408:
        /* <DEDUP_REMOVED lines=12> */
.L_x_411:
[----:B------:R-:W-:Y:S05]  /*15280*/  BSYNC B1 ;  /* 0x0000000000017941 */ /* 0x000fea0003800000 */
.L_x_410:
        /* <DEDUP_REMOVED lines=11> */
.L_x_413:
[----:B------:R-:W-:Y:S05]  /*15340*/  BSYNC B1 ;  /* 0x0000000000017941 */ /* 0x000fea0003800000 */
.L_x_412:
        /* <DEDUP_REMOVED lines=11> */
.L_x_415:
[----:B------:R-:W-:Y:S05]  /*15400*/  BSYNC B1 ;  /* 0x0000000000017941 */ /* 0x000fea0003800000 */
.L_x_414:
        /* <DEDUP_REMOVED lines=12> */
.L_x_417:
[----:B------:R-:W-:Y:S05]  /*154d0*/  BSYNC B1 ;  /* 0x0000000000017941 */ /* 0x000fea0003800000 */
.L_x_416:
        /* <DEDUP_REMOVED lines=12> */
.L_x_419:
[----:B------:R-:W-:Y:S05]  /*155a0*/  BSYNC B1 ;  /* 0x0000000000017941 */ /* 0x000fea0003800000 */
.L_x_418:
        /* <DEDUP_REMOVED lines=11> */
.L_x_421:
[----:B------:R-:W-:Y:S05]  /*15660*/  BSYNC B1 ;  /* 0x0000000000017941 */ /* 0x000fea0003800000 */
.L_x_420:
        /* <DEDUP_REMOVED lines=11> */
.L_x_423:
[----:B------:R-:W-:Y:S05]  /*15720*/  BSYNC B1 ;  /* 0x0000000000017941 */ /* 0x000fea0003800000 */
.L_x_422:
        /* <DEDUP_REMOVED lines=11> */
.L_x_425:
[----:B------:R-:W-:Y:S05]  /*157e0*/  BSYNC B1 ;  /* 0x0000000000017941 */ /* 0x000fea0003800000 */
.L_x_424:
        /* <DEDUP_REMOVED lines=11> */
.L_x_427:
[----:B------:R-:W-:Y:S05]  /*158a0*/  BSYNC B1 ;  /* 0x0000000000017941 */ /* 0x000fea0003800000 */
.L_x_426:
        /* <DEDUP_REMOVED lines=11> */
.L_x_429:
[----:B------:R-:W-:Y:S05]  /*15960*/  BSYNC B1 ;  /* 0x0000000000017941 */ /* 0x000fea0003800000 */
.L_x_428:
        /* <DEDUP_REMOVED lines=11> */
.L_x_431:
[----:B------:R-:W-:Y:S05]  /*15a20*/  BSYNC B1 ;  /* 0x0000000000017941 */ /* 0x000fea0003800000 */
.L_x_430:
        /* <DEDUP_REMOVED lines=11> */
.L_x_433:
[----:B------:R-:W-:Y:S05]  /*15ae0*/  BSYNC B1 ;  /* 0x0000000000017941 */ /* 0x000fea0003800000 */
.L_x_432:
        /* <DEDUP_REMOVED lines=11> */
.L_x_435:
[----:B------:R-:W-:Y:S05]  /*15ba0*/  BSYNC B1 ;  /* 0x0000000000017941 */ /* 0x000fea0003800000 */
.L_x_434:
        /* <DEDUP_REMOVED lines=11> */
.L_x_437:
[----:B------:R-:W-:Y:S05]  /*15c60*/  BSYNC B1 ;  /* 0x0000000000017941 */ /* 0x000fea0003800000 */
.L_x_436:
        /* <DEDUP_REMOVED lines=11> */
.L_x_439:
[----:B------:R-:W-:Y:S05]  /*15d20*/  BSYNC B1 ;  /* 0x0000000000017941 */ /* 0x000fea0003800000 */
.L_x_438:
        /* <DEDUP_REMOVED lines=12> */
.L_x_441:
[----:B------:R-:W-:Y:S05]  /*15df0*/  BSYNC B1 ;  /* 0x0000000000017941 */ /* 0x000fea0003800000 */
.L_x_440:
        /* <DEDUP_REMOVED lines=12> */
.L_x_443:
[----:B------:R-:W-:Y:S05]  /*15ec0*/  BSYNC B1 ;  /* 0x0000000000017941 */ /* 0x000fea0003800000 */
.L_x_442:
        /* <DEDUP_REMOVED lines=11> */
.L_x_445:
[----:B------:R-:W-:Y:S05]  /*15f80*/  BSYNC B1 ;  /* 0x0000000000017941 */ /* 0x000fea0003800000 */
.L_x_444:
        /* <DEDUP_REMOVED lines=11> */
.L_x_447:
[----:B------:R-:W-:Y:S05]  /*16040*/  BSYNC B1 ;  /* 0x0000000000017941 */ /* 0x000fea0003800000 */
.L_x_446:
        /* <DEDUP_REMOVED lines=12> */
.L_x_449:
[----:B------:R-:W-:Y:S05]  /*16110*/  BSYNC B1 ;  /* 0x0000000000017941 */ /* 0x000fea0003800000 */
.L_x_448:
        /* <DEDUP_REMOVED lines=12> */
.L_x_451:
[----:B------:R-:W-:Y:S05]  /*161e0*/  BSYNC B1 ;  /* 0x0000000000017941 */ /* 0x000fea0003800000 */
.L_x_450:
        /* <DEDUP_REMOVED lines=11> */
.L_x_453:
[----:B------:R-:W-:Y:S05]  /*162a0*/  BSYNC B1 ;  /* 0x0000000000017941 */ /* 0x000fea0003800000 */
.L_x_452:
        /* <DEDUP_REMOVED lines=11> */
.L_x_455:
[----:B------:R-:W-:Y:S05]  /*16360*/  BSYNC B1 ;  /* 0x0000000000017941 */ /* 0x000fea0003800000 */
.L_x_454:
        /* <DEDUP_REMOVED lines=11> */
.L_x_457:
[----:B------:R-:W-:Y:S05]  /*16420*/  BSYNC B1 ;  /* 0x0000000000017941 */ /* 0x000fea0003800000 */
.L_x_456:
        /* <DEDUP_REMOVED lines=11> */
.L_x_459:
[----:B------:R-:W-:Y:S05]  /*164e0*/  BSYNC B1 ;  /* 0x0000000000017941 */ /* 0x000fea0003800000 */
.L_x_458:
        /* <DEDUP_REMOVED lines=11> */
.L_x_461:
[----:B------:R-:W-:Y:S05]  /*165a0*/  BSYNC B1 ;  /* 0x0000000000017941 */ /* 0x000fea0003800000 */
.L_x_460:
        /* <DEDUP_REMOVED lines=11> */
.L_x_463:
[----:B------:R-:W-:Y:S05]  /*16660*/  BSYNC B1 ;  /* 0x0000000000017941 */ /* 0x000fea0003800000 */
.L_x_462:
        /* <DEDUP_REMOVED lines=11> */
.L_x_465:
[----:B------:R-:W-:Y:S05]  /*16720*/  BSYNC B1 ;  /* 0x0000000000017941 */ /* 0x000fea0003800000 */
.L_x_464:
        /* <DEDUP_REMOVED lines=11> */
.L_x_467:
[----:B------:R-:W-:Y:S05]  /*167e0*/  BSYNC B1 ;  /* 0x0000000000017941 */ /* 0x000fea0003800000 */
.L_x_466:
        /* <DEDUP_REMOVED lines=11> */
.L_x_469:
[----:B------:R-:W-:Y:S05]  /*168a0*/  BSYNC B1 ;  /* 0x0000000000017941 */ /* 0x000fea0003800000 */
.L_x_468:
        /* <DEDUP_REMOVED lines=11> */
.L_x_471:
[----:B------:R-:W-:Y:S05]  /*16960*/  BSYNC B1 ;  /* 0x0000000000017941 */ /* 0x000fea0003800000 */
.L_x_470:
        /* <DEDUP_REMOVED lines=12> */
.L_x_473:
[----:B------:R-:W-:Y:S05]  /*16a30*/  BSYNC B1 ;  /* 0x0000000000017941 */ /* 0x000fea0003800000 */
.L_x_472:
        /* <DEDUP_REMOVED lines=12> */
.L_x_475:
[----:B------:R-:W-:Y:S05]  /*16b00*/  BSYNC B1 ;  /* 0x0000000000017941 */ /* 0x000fea0003800000 */
.L_x_474:
        /* <DEDUP_REMOVED lines=11> */
.L_x_477:
[----:B------:R-:W-:Y:S05]  /*16bc0*/  BSYNC B1 ;  /* 0x0000000000017941 */ /* 0x000fea0003800000 */
.L_x_476:
        /* <DEDUP_REMOVED lines=11> */
.L_x_479:
[----:B------:R-:W-:Y:S05]  /*16c80*/  BSYNC B1 ;  /* 0x0000000000017941 */ /* 0x000fea0003800000 */
.L_x_478:
        /* <DEDUP_REMOVED lines=12> */
.L_x_481:
[----:B------:R-:W-:Y:S05]  /*16d50*/  BSYNC B1 ;  /* 0x0000000000017941 */ /* 0x000fea0003800000 */
.L_x_480:
        /* <DEDUP_REMOVED lines=12> */
.L_x_483:
[----:B------:R-:W-:Y:S05]  /*16e20*/  BSYNC B1 ;  /* 0x0000000000017941 */ /* 0x000fea0003800000 */
.L_x_482:
        /* <DEDUP_REMOVED lines=11> */
.L_x_485:
[----:B------:R-:W-:Y:S05]  /*16ee0*/  BSYNC B1 ;  /* 0x0000000000017941 */ /* 0x000fea0003800000 */
.L_x_484:
        /* <DEDUP_REMOVED lines=11> */
.L_x_487:
[----:B------:R-:W-:Y:S05]  /*16fa0*/  BSYNC B1 ;  /* 0x0000000000017941 */ /* 0x000fea0003800000 */
.L_x_486:
        /* <DEDUP_REMOVED lines=11> */
.L_x_489:
[----:B------:R-:W-:Y:S05]  /*17060*/  BSYNC B1 ;  /* 0x0000000000017941 */ /* 0x000fea0003800000 */
.L_x_488:
        /* <DEDUP_REMOVED lines=11> */
.L_x_491:
[----:B------:R-:W-:Y:S05]  /*17120*/  BSYNC B1 ;  /* 0x0000000000017941 */ /* 0x000fea0003800000 */
.L_x_490:
        /* <DEDUP_REMOVED lines=11> */
.L_x_493:
[----:B------:R-:W-:Y:S05]  /*171e0*/  BSYNC B1 ;  /* 0x0000000000017941 */ /* 0x000fea0003800000 */
.L_x_492:
        /* <DEDUP_REMOVED lines=11> */
.L_x_495:
[----:B------:R-:W-:Y:S05]  /*172a0*/  BSYNC B1 ;  /* 0x0000000000017941 */ /* 0x000fea0003800000 */
.L_x_494:
        /* <DEDUP_REMOVED lines=11> */
.L_x_497:
[----:B------:R-:W-:Y:S05]  /*17360*/  BSYNC B1 ;  /* 0x0000000000017941 */ /* 0x000fea0003800000 */
.L_x_496:
        /* <DEDUP_REMOVED lines=11> */
.L_x_499:
[----:B------:R-:W-:Y:S05]  /*17420*/  BSYNC B1 ;  /* 0x0000000000017941 */ /* 0x000fea0003800000 */
.L_x_498:
        /* <DEDUP_REMOVED lines=11> */
.L_x_501:
[----:B------:R-:W-:Y:S05]  /*174e0*/  BSYNC B1 ;  /* 0x0000000000017941 */ /* 0x000fea0003800000 */
.L_x_500:
        /* <DEDUP_REMOVED lines=11> */
.L_x_503:
[----:B------:R-:W-:Y:S05]  /*175a0*/  BSYNC B1 ;  /* 0x0000000000017941 */ /* 0x000fea0003800000 */
.L_x_502:
[----:B------:R-:W-:Y:S05]  /*175b0*/  @!P0 BRA `(.L_x_504) ;  /* 0x00000044000c8947 */ /* 0x000fea0003800000 */
[----:B-----5:R-:W-:Y:S01]  /*175c0*/  IMAD.U32 R17, R17, 0x10000, RZ ;  /* 0x0001000011117824 */ /* 0x020fe200078e00ff */
[----:B------:R-:W-:-:S03]  /*175d0*/  ULDC.64 UR4, c[0x0][0x208] ;  /* 0x0000820000047ab9 */ /* 0x000fc60000000a00 */
[----:B------:R-:W-:-:S04]  /*175e0*/  FMUL R0, R17, R16 ;  /* 0x0000001011007220 */ /* 0x000fc80000400000 */
[----:B------:R-:W-:-:S05]  /*175f0*/  FFMA R0, R31, R2, R0 ;  /* 0x000000021f007223 */ /* 0x000fca0000000000 */
[----:B------:R-:W-:-:S05]  /*17600*/  F2FP.BF16.F32.PACK_AB R0, RZ, R0 ;  /* 0x00000000ff00723e */ /* 0x000fca00000010ff */
[----:B------:R0:W-:Y:S01]  /*17610*/  STG.E.U16 desc[UR4][R14.64+0x1d2], R0 ;  /* 0x0001d2000e007986 */ /* 0x0001e2000c101504 */
[----:B------:R-:W-:Y:S05]  /*17620*/  BRA `(.L_x_504) ;  /* 0x0000004000f07947 */ /* 0x000fea0003800000 */
.L_x_29:
[----:B------:R-:W2:Y:S01]  /*17630*/  LDL.LU R9, [R1+0x84] ;  /* 0x0000840001097983 */ /* 0x000ea20000300800 */
[----:B------:R-:W-:-:S03]  /*17640*/  ULDC.64 UR4, c[0x0][0x5c0] ;  /* 0x0001700000047ab9 */ /* 0x000fc60000000a00 */
[----:B------:R-:W3:Y:S04]  /*17650*/  LDL.LU R15, [R1+0x88] ;  /* 0x00008800010f7983 */ /* 0x000ee80000300800 */
[----:B------:R-:W4:Y:S04]  /*17660*/  LDL.LU R14, [R1+0x8c] ;  /* 0x00008c00010e7983 */ /* 0x000f280000300800 */
[----:B------:R-:W5:Y:S04]  /*17670*/  LDL.LU R8, [R1+0x80] ;  /* 0x0000800001087983 */ /* 0x000f680000300800 */
[----:B------:R-:W5:Y:S04]  /*17680*/  LDL.LU R13, [R1+0x90] ;  /* 0x00009000010d7983 */ /* 0x000f680000300800 */
[----:B------:R-:W5:Y:S04]  /*17690*/  LDL.LU R12, [R1+0x94] ;  /* 0x00009400010c7983 */ /* 0x000f680000300800 */
[----:B------:R-:W5:Y:S04]  /*176a0*/  LDL.LU R21, [R1+0x98] ;  /* 0x0000980001157983 */ /* 0x000f680000300800 */
[----:B------:R-:W5:Y:S01]  /*176b0*/  LDL.LU R20, [R1+0x9c] ;  /* 0x00009c0001147983 */ /* 0x000f620000300800 */
[----:B------:R-:W-:Y:S01]  /*176c0*/  LEA R4, P2, R18, UR4, 0x1 ;  /* 0x0000000412047c11 */ /* 0x000fe2000f8408ff */
[----:B------:R-:W-:-:S03]  /*176d0*/  ULDC.64 UR6, c[0x0][0x208] ;  /* 0x0000820000067ab9 */ /* 0x000fc60000000a00 */
[----:B------:R-:W-:Y:S02]  /*176e0*/  LEA.HI.X R5, R18, UR5, R22, 0x1, P2 ;  /* 0x0000000512057c11 */ /* 0x000fe400090f0c16 */
[----:B------:R-:W5:Y:S01]  /*176f0*/  LDL.LU R18, [R1+0x60] ;  /* 0x0000600001127983 */ /* 0x000f620000300800 */
[----:B------:R-:W-:-:S03]  /*17700*/  ISETP.GT.AND P2, PT, R3, 0x1, PT ;  /* 0x000000010300780c */ /* 0x000fc60003f44270 */
[----:B------:R-:W5:Y:S01]  /*17710*/  LDL.LU R22, [R1+0x64] ;  /* 0x0000640001167983 */ /* 0x000f620000300800 */
[----:B------:R-:W-:-:S03]  /*17720*/  ISETP.GT.AND P3, PT, R0, RZ, P2 ;  /* 0x000000ff0000720c */ /* 0x000fc60001764270 */
[----:B------:R-:W5:Y:S04]  /*17730*/  LDL.LU R227, [R1+0x68] ;  /* 0x0000680001e37983 */ /* 0x000f680000300800 */
[----:B------:R-:W5:Y:S04]  /*17740*/  LDL.LU R226, [R1+0x6c] ;  /* 0x00006c0001e27983 */ /* 0x000f680000300800 */
[----:B------:R-:W5:Y:S04]  /*17750*/  LDL.LU R225, [R1+0x70] ;  /* 0x0000700001e17983 */ /* 0x000f680000300800 */
[----:B------:R-:W5:Y:S04]  /*17760*/  LDL.LU R224, [R1+0x74] ;  /* 0x0000740001e07983 */ /* 0x000f680000300800 */
[----:B------:R-:W5:Y:S01]  /*17770*/  LDL.LU R23, [R1+0x78] ;  /* 0x0000780001177983 */ /* 0x000f620000300800 */
[----:B------:R-:W-:-:S02]  /*17780*/  IMAD.SHL.U32 R19, R6, 0x10, RZ ;  /* 0x0000001006137824 */ /* 0x000fc400078e00ff */
[-C--:B--2---:R-:W-:Y:S01]  /*17790*/  FMUL R9, R9, R2.reuse ;  /* 0x0000000209097220 */ /* 0x084fe20000400000 */
[----:B---3--:R-:W-:-:S04]  /*177a0*/  FMUL R15, R15, R2 ;  /* 0x000000020f0f7220 */ /* 0x008fc80000400000 */
[----:B------:R-:W-:Y:S01]  /*177b0*/  F2FP.BF16.F32.PACK_AB R9, RZ, R9 ;  /* 0x00000009ff09723e */ /* 0x000fe200000010ff */
[----:B----4-:R-:W-:-:S03]  /*177c0*/  FMUL R14, R14, R2 ;  /* 0x000000020e0e7220 */ /* 0x010fc60000400000 */
[----:B------:R-:W-:Y:S02]  /*177d0*/  PRMT R10, R9, 0x7610, R10 ;  /* 0x00007610090a7816 */ /* 0x000fe4000000000a */
[----:B------:R-:W-:Y:S01]  /*177e0*/  F2FP.BF16.F32.PACK_AB R15, RZ, R15 ;  /* 0x0000000fff0f723e */ /* 0x000fe200000010ff */
[----:B-----5:R-:W-:Y:S01]  /*177f0*/  FMUL R8, R8, R2 ;  /* 0x0000000208087220 */ /* 0x020fe20000400000 */
[----:B------:R-:W-:Y:S01]  /*17800*/  F2FP.BF16.F32.PACK_AB R14, RZ, R14 ;  /* 0x0000000eff0e723e */ /* 0x000fe200000010ff */
[----:B------:R-:W-:-:S03]  /*17810*/  FMUL R13, R13, R2 ;  /* 0x000000020d0d7220 */ /* 0x000fc60000400000 */
[----:B------:R-:W-:Y:S01]  /*17820*/  F2FP.BF16.F32.PACK_AB R8, RZ, R8 ;  /* 0x00000008ff08723e */ /* 0x000fe200000010ff */
[----:B------:R-:W-:-:S03]  /*17830*/  FMUL R12, R12, R2 ;  /* 0x000000020c0c7220 */ /* 0x000fc60000400000 */
[----:B------:R-:W-:Y:S01]  /*17840*/  PRMT R11, R8, 0x7610, R11 ;  /* 0x00007610080b7816 */ /* 0x000fe2000000000b */
[-C--:B------:R-:W-:Y:S01]  /*17850*/  FMUL R9, R21, R2.reuse ;  /* 0x0000000215097220 */ /* 0x080fe20000400000 */
[----:B------:R0:W-:Y:S01]  /*17860*/  @P3 STG.E.U16 desc[UR6][R4.64+0x2], R10 ;  /* 0x0000020a04003986 */ /* 0x0001e2000c101506 */
[----:B------:R-:W-:Y:S01]  /*17870*/  F2FP.BF16.F32.PACK_AB R13, RZ, R13 ;  /* 0x0000000dff0d723e */ /* 0x000fe200000010ff */
[----:B------:R-:W-:Y:S02]  /*17880*/  FMUL R8, R20, R2 ;  /* 0x0000000214087220 */ /* 0x000fe40000400000 */
[----:B------:R-:W2:Y:S01]  /*17890*/  LDL.LU R21, [R1+0x7c] ;  /* 0x00007c0001157983 */ /* 0x000ea20000300800 */
[----:B------:R-:W-:Y:S02]  /*178a0*/  SHF.L.U64.HI R20, R6, 0x4, R7 ;  /* 0x0000000406147819 */ /* 0x000fe40000010207 */
[----:B------:R-:W-:Y:S01]  /*178b0*/  F2FP.BF16.F32.PACK_AB R12, RZ, R12 ;  /* 0x0000000cff0c723e */ /* 0x000fe200000010ff */
[----:B------:R1:W-:Y:S01]  /*178c0*/  @P1 STG.E.U16 desc[UR6][R4.64], R11 ;  /* 0x0000000b04001986 */ /* 0x0003e2000c101506 */
[----:B------:R-:W-:-:S02]  /*178d0*/  ISETP.GT.AND P3, PT, R0, 0x8, P0 ;  /* 0x000000080000780c */ /* 0x000fc40000764270 */
[----:B0-----:R-:W-:-:S05]  /*178e0*/  IADD3 R10, P1, R19, R4, RZ ;  /* 0x00000004130a7210 */ /* 0x001fca0007f3e0ff */
[----:B-1----:R-:W-:Y:S01]  /*178f0*/  IMAD.X R11, R20, 0x1, R5, P1 ;  /* 0x00000001140b7824 */ /* 0x002fe200008e0605 */
[----:B------:R-:W-:-:S05]  /*17900*/  ISETP.GT.AND P1, PT, R0, 0x8, P2 ;  /* 0x000000080000780c */ /* 0x000fca0001724270 */
[----:B------:R-:W-:Y:S01]  /*17910*/  @P3 STG.E.U16 desc[UR6][R10.64], R15 ;  /* 0x0000000f0a003986 */ /* 0x000fe2000c101506 */
[----:B------:R-:W-:-:S07]  /*17920*/  ISETP.GT.AND P3, PT, R3, 0x8, PT ;  /* 0x000000080300780c */ /* 0x000fce0003f64270 */
[----:B------:R-:W-:Y:S01]  /*17930*/  @P1 STG.E.U16 desc[UR6][R10.64+0x2], R14 ;  /* 0x0000020e0a001986 */ /* 0x000fe2000c101506 */
[----:B------:R-:W-:-:S13]  /*17940*/  ISETP.GT.AND P1, PT, R0, RZ, P3 ;  /* 0x000000ff0000720c */ /* 0x000fda0001f24270 */
[----:B------:R-:W-:Y:S01]  /*17950*/  @P1 STG.E.U16 desc[UR6][R4.64+0x10], R13 ;  /* 0x0000100d04001986 */ /* 0x000fe2000c101506 */
[----:B------:R-:W-:-:S04]  /*17960*/  ISETP.GT.AND P1, PT, R3, 0x9, PT ;  /* 0x000000090300780c */ /* 0x000fc80003f24270 */
[C---:B------:R-:W-:Y:S02]  /*17970*/  ISETP.GT.AND P4, PT, R0.reuse, RZ, P1 ;  /* 0x000000ff0000720c */ /* 0x040fe40000f84270 */
[----:B------:R-:W-:Y:S02]  /*17980*/  ISETP.GT.AND P5, PT, R0, 0x8, P1 ;  /* 0x000000080000780c */ /* 0x000fe40000fa4270 */
[----:B------:R-:W-:-:S09]  /*17990*/  F2FP.BF16.F32.PACK_AB R9, RZ, R9 ;  /* 0x00000009ff09723e */ /* 0x000fd200000010ff */
[----:B------:R0:W-:Y:S01]  /*179a0*/  @P4 STG.E.U16 desc[UR6][R4.64+0x12], R12 ;  /* 0x0000120c04004986 */ /* 0x0001e2000c101506 */
[----:B------:R-:W-:Y:S02]  /*179b0*/  ISETP.GT.AND P4, PT, R0, 0x8, P3 ;  /* 0x000000080000780c */ /* 0x000fe40001f84270 */
[----:B------:R-:W-:-:S05]  /*179c0*/  F2FP.BF16.F32.PACK_AB R8, RZ, R8 ;  /* 0x00000008ff08723e */ /* 0x000fca00000010ff */
[----:B------:R-:W-:Y:S06]  /*179d0*/  @P5 STG.E.U16 desc[UR6][R10.64+0x12], R8 ;  /* 0x000012080a005986 */ /* 0x000fec000c101506 */
[----:B------:R1:W-:Y:S01]  /*179e0*/  @P4 STG.E.U16 desc[UR6][R10.64+0x10], R9 ;  /* 0x000010090a004986 */ /* 0x0003e2000c101506 */
[----:B------:R-:W-:Y:S01]  /*179f0*/  ISETP.GT.AND P4, PT, R0, 0x80, P0 ;  /* 0x000000800000780c */ /* 0x000fe20000784270 */
[----:B0-----:R-:W-:Y:S01]  /*17a00*/  FMUL R12, R18, R2 ;  /* 0x00000002120c7220 */ /* 0x001fe20000400000 */
[----:B------:R-:W-:-:S04]  /*17a10*/  IMAD R18, R7, 0xf0, RZ ;  /* 0x000000f007127824 */ /* 0x000fc800078e02ff */
[----:B------:R-:W-:Y:S01]  /*17a20*/  F2FP.BF16.F32.PACK_AB R12, RZ, R12 ;  /* 0x0000000cff0c723e */ /* 0x000fe200000010ff */
[----:B-1----:R-:W-:-:S04]  /*17a30*/  IMAD.WIDE.U32 R8, R6, 0xf0, R10 ;  /* 0x000000f006087825 */ /* 0x002fc800078e000a */
[----:B------:R-:W-:Y:S02]  /*17a40*/  IMAD.IADD R9, R18, 0x1, R9 ;  /* 0x0000000112097824 */ /* 0x000fe400078e0209 */
[----:B------:R-:W-:-:S03]  /*17a50*/  FMUL R7, R22, R2 ;  /* 0x0000000216077220 */ /* 0x000fc60000400000 */
[----:B------:R0:W-:Y:S01]  /*17a60*/  @P4 STG.E.U16 desc[UR6][R8.64], R12 ;  /* 0x0000000c08004986 */ /* 0x0001e2000c101506 */
[C---:B------:R-:W-:Y:S02]  /*17a70*/  ISETP.GT.AND P4, PT, R0.reuse, 0x80, P2 ;  /* 0x000000800000780c */ /* 0x040fe40001784270 */
[----:B------:R-:W-:Y:S02]  /*17a80*/  F2FP.BF16.F32.PACK_AB R7, RZ, R7 ;  /* 0x00000007ff07723e */ /* 0x000fe400000010ff */
[----:B------:R-:W-:-:S09]  /*17a90*/  ISETP.GT.AND P0, PT, R0, 0x88, P0 ;  /* 0x000000880000780c */ /* 0x000fd20000704270 */
[----:B------:R1:W-:Y:S01]  /*17aa0*/  @P4 STG.E.U16 desc[UR6][R8.64+0x2], R7 ;  /* 0x0000020708004986 */ /* 0x0003e2000c101506 */
[----:B0-----:R-:W-:Y:S01]  /*17ab0*/  IADD3 R12, P4, R19, R8, RZ ;  /* 0x00000008130c7210 */ /* 0x001fe20007f9e0ff */
[----:B-1----:R-:W-:-:S04]  /*17ac0*/  FMUL R7, R227, R2 ;  /* 0x00000002e3077220 */ /* 0x002fc80000400000 */
[----:B------:R-:W-:Y:S01]  /*17ad0*/  IMAD.X R13, R20, 0x1, R9, P4 ;  /* 0x00000001140d7824 */ /* 0x000fe200020e0609 */
[----:B------:R-:W-:-:S04]  /*17ae0*/  F2FP.BF16.F32.PACK_AB R7, RZ, R7 ;  /* 0x00000007ff07723e */ /* 0x000fc800000010ff */
[----:B------:R-:W-:Y:S02]  /*17af0*/  PRMT R17, R7, 0x7610, R17 ;  /* 0x0000761007117816 */ /* 0x000fe40000000011 */
[----:B------:R-:W-:-:S03]  /*17b00*/  ISETP.GT.AND P2, PT, R0, 0x88, P2 ;  /* 0x000000880000780c */ /* 0x000fc60001744270 */
[----:B------:R-:W-:Y:S01]  /*17b10*/  @P0 STG.E.U16 desc[UR6][R12.64], R17 ;  /* 0x000000110c000986 */ /* 0x000fe2000c101506 */
[----:B------:R-:W-:Y:S01]  /*17b20*/  ISETP.GT.AND P0, PT, R0, 0x80, P3 ;  /* 0x000000800000780c */ /* 0x000fe20001f04270 */
[-C--:B------:R-:W-:Y:S01]  /*17b30*/  FMUL R14, R226, R2.reuse ;  /* 0x00000002e20e7220 */ /* 0x080fe20000400000 */
[----:B------:R-:W-:-:S04]  /*17b40*/  FMUL R15, R225, R2 ;  /* 0x00000002e10f7220 */ /* 0x000fc80000400000 */
[----:B------:R-:W-:Y:S02]  /*17b50*/  F2FP.BF16.F32.PACK_AB R14, RZ, R14 ;  /* 0x0000000eff0e723e */ /* 0x000fe400000010ff */
[----:B------:R-:W-:-:S03]  /*17b60*/  F2FP.BF16.F32.PACK_AB R7, RZ, R15 ;  /* 0x0000000fff07723e */ /* 0x000fc600000010ff */
[----:B------:R0:W-:Y:S04]  /*17b70*/  @P2 STG.E.U16 desc[UR6][R12.64+0x2], R14 ;  /* 0x0000020e0c002986 */ /* 0x0001e8000c101506 */
[----:B------:R1:W-:Y:S01]  /*17b80*/  @P0 STG.E.U16 desc[UR6][R8.64+0x10], R7 ;  /* 0x0000100708000986 */ /* 0x0003e2000c101506 */
[C---:B------:R-:W-:Y:S02]  /*17b90*/  ISETP.GT.AND P0, PT, R0.reuse, 0x80, P1 ;  /* 0x000000800000780c */ /* 0x040fe40000f04270 */
[----:B------:R-:W-:Y:S01]  /*17ba0*/  ISETP.GT.AND P3, PT, R0, 0x88, P3 ;  /* 0x000000880000780c */ /* 0x000fe20001f64270 */
[----:B0-----:R-:W3:Y:S01]  /*17bb0*/  LDL.LU R14, [R1+0x50] ;  /* 0x00005000010e7983 */ /* 0x001ee20000300800 */
[----:B-1----:R-:W-:-:S05]  /*17bc0*/  FMUL R7, R224, R2 ;  /* 0x00000002e0077220 */ /* 0x002fca0000400000 */
[----:B------:R-:W-:-:S05]  /*17bd0*/  F2FP.BF16.F32.PACK_AB R7, RZ, R7 ;  /* 0x00000007ff07723e */ /* 0x000fca00000010ff */
[----:B------:R0:W-:Y:S01]  /*17be0*/  @P0 STG.E.U16 desc[UR6][R8.64+0x12], R7 ;  /* 0x0000120708000986 */ /* 0x0001e2000c101506 */
[----:B------:R-:W-:Y:S01]  /*17bf0*/  ISETP.GT.AND P1, PT, R0, 0x88, P1 ;  /* 0x000000880000780c */ /* 0x000fe20000f24270 */
[----:B0-----:R-:W-:Y:S01]  /*17c00*/  FMUL R7, R23, R2 ;  /* 0x0000000217077220 */ /* 0x001fe20000400000 */
[----:B------:R-:W-:Y:S02]  /*17c10*/  @P3 IMAD.MOV.U32 R8, RZ, RZ, R12 ;  /* 0x000000ffff083224 */ /* 0x000fe400078e000c */
[----:B------:R-:W-:Y:S02]  /*17c20*/  @P3 IMAD.MOV.U32 R9, RZ, RZ, R13 ;  /* 0x000000ffff093224 */ /* 0x000fe400078e000d */
[----:B------:R-:W-:-:S05]  /*17c30*/  F2FP.BF16.F32.PACK_AB R7, RZ, R7 ;  /* 0x00000007ff07723e */ /* 0x000fca00000010ff */
[----:B------:R0:W-:Y:S04]  /*17c40*/  @P3 STG.E.U16 desc[UR6][R8.64+0x10], R7 ;  /* 0x0000100708003986 */ /* 0x0001e8000c101506 */
[----:B0-----:R-:W4:Y:S04]  /*17c50*/  LDL.LU R8, [R1+0x40] ;  /* 0x0000400001087983 */ /* 0x001f280000300800 */
[----:B------:R-:W5:Y:S04]  /*17c60*/  LDL.LU R9, [R1+0x48] ;  /* 0x0000480001097983 */ /* 0x000f680000300800 */
[----:B------:R-:W3:Y:S04]  /*17c70*/  LDL.LU R22, [R1+0x54] ;  /* 0x0000540001167983 */ /* 0x000ee80000300800 */
[----:B------:R-:W3:Y:S01]  /*17c80*/  LDL.LU R23, [R1+0x58] ;  /* 0x0000580001177983 */ /* 0x000ee20000300800 */
[----:B--2---:R-:W-:-:S03]  /*17c90*/  FMUL R7, R21, R2 ;  /* 0x0000000215077220 */ /* 0x004fc60000400000 */
[----:B------:R-:W2:Y:S02]  /*17ca0*/  LDL.LU R21, [R1+0x5c] ;  /* 0x00005c0001157983 */ /* 0x000ea40000300800 */
[----:B------:R-:W-:Y:S02]  /*17cb0*/  F2FP.BF16.F32.PACK_AB R7, RZ, R7 ;  /* 0x00000007ff07723e */ /* 0x000fe400000010ff */
[----:B------:R-:W2:Y:S04]  /*17cc0*/  LDL.LU R17, [R1+0x20] ;  /* 0x0000200001117983 */ /* 0x000ea80000300800 */
[----:B------:R-:W2:Y:S04]  /*17cd0*/  LDL.LU R15, [R1+0x24] ;  /* 0x00002400010f7983 */ /* 0x000ea80000300800 */
[----:B------:R-:W2:Y:S04]  /*17ce0*/  LDL.LU R227, [R1+0x28] ;  /* 0x0000280001e37983 */ /* 0x000ea80000300800 */
[----:B------:R-:W2:Y:S04]  /*17cf0*/  LDL.LU R226, [R1+0x2c] ;  /* 0x00002c0001e27983 */ /* 0x000ea80000300800 */
[----:B------:R-:W2:Y:S04]  /*17d00*/  LDL.LU R225, [R1+0x30] ;  /* 0x0000300001e17983 */ /* 0x000ea80000300800 */
[----:B------:R-:W2:Y:S04]  /*17d10*/  LDL.LU R224, [R1+0x34] ;  /* 0x0000340001e07983 */ /* 0x000ea80000300800 */
[----:B------:R0:W-:Y:S04]  /*17d20*/  @P1 STG.E.U16 desc[UR6][R12.64+0x12], R7 ;  /* 0x000012070c001986 */ /* 0x0001e8000c101506 */
[----:B0-----:R-:W3:Y:S04]  /*17d30*/  LDL.LU R12, [R1+0x44] ;  /* 0x00004400010c7983 */ /* 0x001ee80000300800 */
[----:B------:R-:W2:Y:S01]  /*17d40*/  LDL.LU R13, [R1+0x4c] ;  /* 0x00004c00010d7983 */ /* 0x000ea20000300800 */
[----:B------:R-:W-:-:S02]  /*17d50*/  ISETP.GT.AND P3, PT, R3, 0x10, PT ;  /* 0x000000100300780c */ /* 0x000fc40003f64270 */
[----:B------:R-:W-:Y:S02]  /*17d60*/  ISETP.GT.AND P2, PT, R3, 0x11, PT ;  /* 0x000000110300780c */ /* 0x000fe40003f44270 */
[C---:B------:R-:W-:Y:S02]  /*17d70*/  ISETP.GT.AND P0, PT, R0.reuse, RZ, P3 ;  /* 0x000000ff0000720c */ /* 0x040fe40001f04270 */
[C---:B------:R-:W-:Y:S02]  /*17d80*/  ISETP.GT.AND P1, PT, R0.reuse, RZ, P2 ;  /* 0x000000ff0000720c */ /* 0x040fe40001724270 */
[----:B------:R-:W-:Y:S01]  /*17d90*/  ISETP.GT.AND P4, PT, R0, 0x8, P2 ;  /* 0x000000080000780c */ /* 0x000fe20001784270 */
[----:B----4-:R-:W-:-:S05]  /*17da0*/  FMUL R8, R8, R2 ;  /* 0x0000000208087220 */ /* 0x010fca0000400000 */
[----:B------:R-:W-:-:S05]  /*17db0*/  F2FP.BF16.F32.PACK_AB R8, RZ, R8 ;  /* 0x00000008ff08723e */ /* 0x000fca00000010ff */
[----:B------:R2:W-:Y:S01]  /*17dc0*/  @P0 STG.E.U16 desc[UR6][R4.64+0x20], R8 ;  /* 0x0000200804000986 */ /* 0x0005e2000c101506 */
[----:B------:R-:W-:Y:S01]  /*17dd0*/  ISETP.GT.AND P0, PT, R3, 0x18, PT ;  /* 0x000000180300780c */ /* 0x000fe20003f04270 */
[----:B-----5:R-:W-:-:S03]  /*17de0*/  FMUL R9, R9, R2 ;  /* 0x0000000209097220 */ /* 0x020fc60000400000 */
[----:B------:R-:W-:Y:S02]  /*17df0*/  ISETP.GT.AND P5, PT, R0, RZ, P0 ;  /* 0x000000ff0000720c */ /* 0x000fe400007a4270 */
[----:B------:R-:W-:Y:S01]  /*17e00*/  F2FP.BF16.F32.PACK_AB R9, RZ, R9 ;  /* 0x00000009ff09723e */ /* 0x000fe200000010ff */
[----:B---3--:R-:W-:-:S05]  /*17e10*/  FMUL R7, R12, R2 ;  /* 0x000000020c077220 */ /* 0x008fca0000400000 */
[----:B------:R-:W-:Y:S01]  /*17e20*/  F2FP.BF16.F32.PACK_AB R7, RZ, R7 ;  /* 0x00000007ff07723e */ /* 0x000fe200000010ff */
[----:B--2---:R-:W-:-:S04]  /*17e30*/  FMUL R8, R13, R2 ;  /* 0x000000020d087220 */ /* 0x004fc80000400000 */
[----:B------:R0:W-:Y:S01]  /*17e40*/  @P1 STG.E.U16 desc[UR6][R4.64+0x22], R7 ;  /* 0x0000220704001986 */ /* 0x0001e2000c101506 */
[----:B------:R-:W-:Y:S02]  /*17e50*/  ISETP.GT.AND P1, PT, R0, 0x8, P3 ;  /* 0x000000080000780c */ /* 0x000fe40001f24270 */
[----:B------:R-:W-:-:S05]  /*17e60*/  F2FP.BF16.F32.PACK_AB R8, RZ, R8 ;  /* 0x00000008ff08723e */ /* 0x000fca00000010ff */
[----:B------:R1:W-:Y:S01]  /*17e70*/  @P4 STG.E.U16 desc[UR6][R10.64+0x22], R8 ;  /* 0x000022080a004986 */ /* 0x0003e2000c101506 */
[----:B0-----:R-:W-:-:S05]  /*17e80*/  FMUL R7, R14, R2 ;  /* 0x000000020e077220 */ /* 0x001fca0000400000 */
[----:B------:R-:W-:Y:S01]  /*17e90*/  F2FP.BF16.F32.PACK_AB R7, RZ, R7 ;  /* 0x00000007ff07723e */ /* 0x000fe200000010ff */
[----:B-1----:R-:W-:Y:S01]  /*17ea0*/  FMUL R8, R22, R2 ;  /* 0x0000000216087220 */ /* 0x002fe20000400000 */
[----:B------:R0:W-:Y:S04]  /*17eb0*/  @P1 STG.E.U16 desc[UR6][R10.64+0x20], R9 ;  /* 0x000020090a001986 */ /* 0x0001e8000c101506 */
[----:B------:R1:W-:Y:S01]  /*17ec0*/  @P5 STG.E.U16 desc[UR6][R4.64+0x30], R7 ;  /* 0x0000300704005986 */ /* 0x0003e2000c101506 */
[----:B------:R-:W-:-:S04]  /*17ed0*/  F2FP.BF16.F32.PACK_AB R8, RZ, R8 ;  /* 0x00000008ff08723e */ /* 0x000fc800000010ff */
[----:B0-----:R-:W-:Y:S01]  /*17ee0*/  PRMT R9, R8, 0x7610, R9 ;  /* 0x0000761008097816 */ /* 0x001fe20000000009 */
[-C--:B-1----:R-:W-:Y:S02]  /*17ef0*/  FMUL R7, R23, R2.reuse ;  /* 0x0000000217077220 */ /* 0x082fe40000400000 */
[----:B------:R-:W2:Y:S01]  /*17f00*/  LDL.LU R23, [R1+0x38] ;  /* 0x0000380001177983 */ /* 0x000ea20000300800 */
[----:B------:R-:W-:-:S03]  /*17f10*/  FMUL R8, R21, R2 ;  /* 0x0000000215087220 */ /* 0x000fc60000400000 */
[----:B------:R-:W3:Y:S01]  /*17f20*/  LDL.LU R21, [R1+0x3c] ;  /* 0x00003c0001157983 */ /* 0x000ee20000300800 */
[----:B------:R-:W-:Y:S02]  /*17f30*/  ISETP.GT.AND P1, PT, R3, 0x19, PT ;  /* 0x000000190300780c */ /* 0x000fe40003f24270 */
[C---:B------:R-:W-:Y:S01]  /*17f40*/  ISETP.GT.AND P4, PT, R0.reuse, 0x8, P0 ;  /* 0x000000080000780c */ /* 0x040fe20000784270 */
[----:B------:R-:W4:Y:S01]  /*17f50*/  LDL.LU R22, [R1+0x4] ;  /* 0x0000040001167983 */ /* 0x000f220000300800 */
[----:B------:R-:W-:Y:S02]  /*17f60*/  ISETP.GT.AND P5, PT, R0, RZ, P1 ;  /* 0x000000ff0000720c */ /* 0x000fe40000fa4270 */
[----:B------:R-:W-:Y:S02]  /*17f70*/  F2FP.BF16.F32.PACK_AB R7, RZ, R7 ;  /* 0x00000007ff07723e */ /* 0x000fe400000010ff */
[----:B------:R-:W-:-:S09]  /*17f80*/  F2FP.BF16.F32.PACK_AB R8, RZ, R8 ;  /* 0x00000008ff08723e */ /* 0x000fd200000010ff */
[----:B------:R0:W-:Y:S01]  /*17f90*/  @P5 STG.E.U16 desc[UR6][R4.64+0x32], R9 ;  /* 0x0000320904005986 */ /* 0x0001e2000c101506 */
[----:B------:R-:W-:-:S03]  /*17fa0*/  ISETP.GT.AND P5, PT, R0, 0x8, P1 ;  /* 0x000000080000780c */ /* 0x000fc60000fa4270 */
[----:B------:R1:W-:Y:S01]  /*17fb0*/  @P4 STG.E.U16 desc[UR6][R10.64+0x30], R7 ;  /* 0x000030070a004986 */ /* 0x0003e2000c101506 */
[----:B------:R-:W-:Y:S01]  /*17fc0*/  ISETP.GT.AND P4, PT, R0, 0x80, P3 ;  /* 0x000000800000780c */ /* 0x000fe20001f84270 */
[----:B0-----:R-:W-:Y:S01]  /*17fd0*/  FMUL R9, R17, R2 ;  /* 0x0000000211097220 */ /* 0x001fe20000400000 */
[----:B-1----:R-:W-:-:S04]  /*17fe0*/  IMAD.WIDE.U32 R6, R6, 0xf0, R10 ;  /* 0x000000f006067825 */ /* 0x002fc800078e000a */
[----:B------:R-:W-:-:S03]  /*17ff0*/  F2FP.BF16.F32.PACK_AB R9, RZ, R9 ;  /* 0x00000009ff09723e */ /* 0x000fc600000010ff */
[----:B------:R0:W-:Y:S01]  /*18000*/  @P5 STG.E.U16 desc[UR6][R10.64+0x32], R8 ;  /* 0x000032080a005986 */ /* 0x0001e2000c101506 */
[----:B------:R-:W-:Y:S02]  /*18010*/  IMAD.IADD R7, R18, 0x1, R7 ;  /* 0x0000000112077824 */ /* 0x000fe400078e0207 */
[-C--:B------:R-:W-:Y:S01]  /*18020*/  FMUL R13, R15, R2.reuse ;  /* 0x000000020f0d7220 */ /* 0x080fe20000400000 */
[----:B------:R-:W-:Y:S02]  /*18030*/  FMUL R12, R227, R2 ;  /* 0x00000002e30c7220 */ /* 0x000fe40000400000 */
[----:B------:R1:W-:Y:S01]  /*18040*/  @P4 STG.E.U16 desc[UR6][R6.64+0x20], R9 ;  /* 0x0000200906004986 */ /* 0x0003e2000c101506 */
[----:B0-----:R-:W-:Y:S01]  /*18050*/  IADD3 R8, P5, R19, R6, RZ ;  /* 0x0000000613087210 */ /* 0x001fe20007fbe0ff */
[----:B------:R-:W-:-:S03]  /*18060*/  FMUL R15, R226, R2 ;  /* 0x00000002e20f7220 */ /* 0x000fc60000400000 */
[----:B-1----:R-:W-:Y:S02]  /*18070*/  IADD3.X R9, R20, R7, RZ, P5, !PT ;  /* 0x0000000714097210 */ /* 0x002fe40002ffe4ff */
[----:B------:R-:W5:Y:S04]  /*18080*/  LDL.LU R20, [R1] ;  /* 0x0000000001147983 */ /* 0x000f680000300800 */
[----:B------:R-:W5:Y:S04]  /*18090*/  LDL.LU R227, [R1+0x8] ;  /* 0x0000080001e37983 */ /* 0x000f680000300800 */
[----:B------:R-:W5:Y:S01]  /*180a0*/  LDL.LU R226, [R1+0xc] ;  /* 0x00000c0001e27983 */ /* 0x000f620000300800 */
[----:B------:R-:W-:Y:S01]  /*180b0*/  F2FP.BF16.F32.PACK_AB R13, RZ, R13 ;  /* 0x0000000dff0d723e */ /* 0x000fe200000010ff */
[----:B------:R-:W-:-:S02]  /*180c0*/  FMUL R14, R225, R2 ;  /* 0x00000002e10e7220 */ /* 0x000fc40000400000 */
[----:B------:R-:W5:Y:S01]  /*180d0*/  LDL.LU R225, [R1+0x10] ;  /* 0x0000100001e17983 */ /* 0x000f620000300800 */
[----:B------:R-:W-:Y:S01]  /*180e0*/  PRMT R19, R13, 0x7610, R19 ;  /* 0x000076100d137816 */ /* 0x000fe20000000013 */
[----:B------:R-:W-:Y:S02]  /*180f0*/  FMUL R13, R224, R2 ;  /* 0x00000002e00d7220 */ /* 0x000fe40000400000 */
[----:B------:R-:W5:Y:S01]  /*18100*/  LDL.LU R224, [R1+0x14] ;  /* 0x0000140001e07983 */ /* 0x000f620000300800 */
[----:B------:R-:W-:-:S04]  /*18110*/  F2FP.BF16.F32.PACK_AB R12, RZ, R12 ;  /* 0x0000000cff0c723e */ /* 0x000fc800000010ff */
[----:B------:R-:W-:Y:S01]  /*18120*/  PRMT R18, R12, 0x7610, R18 ;  /* 0x000076100c127816 */ /* 0x000fe20000000012 */
[-C--:B--2---:R-:W-:Y:S02]  /*18130*/  FMUL R12, R23, R2.reuse ;  /* 0x00000002170c7220 */ /* 0x084fe40000400000 */
[----:B------:R-:W2:Y:S01]  /*18140*/  LDL.LU R23, [R1+0x18] ;  /* 0x0000180001177983 */ /* 0x000ea20000300800 */
[----:B---3--:R-:W-:-:S03]  /*18150*/  FMUL R17, R21, R2 ;  /* 0x0000000215117220 */ /* 0x008fc60000400000 */
[----:B------:R-:W3:Y:S01]  /*18160*/  LDL.LU R21, [R1+0x1c] ;  /* 0x00001c0001157983 */ /* 0x000ee20000300800 */
[C---:B------:R-:W-:Y:S02]  /*18170*/  ISETP.GT.AND P4, PT, R0.reuse, 0x80, P2 ;  /* 0x000000800000780c */ /* 0x040fe40001784270 */
[C---:B------:R-:W-:Y:S02]  /*18180*/  ISETP.GT.AND P3, PT, R0.reuse, 0x88, P3 ;  /* 0x000000880000780c */ /* 0x040fe40001f64270 */
[----:B------:R-:W-:-:S09]  /*18190*/  ISETP.GT.AND P2, PT, R0, 0x88, P2 ;  /* 0x000000880000780c */ /* 0x000fd20001744270 */
[----:B------:R-:W-:Y:S04]  /*181a0*/  @P4 STG.E.U16 desc[UR6][R6.64+0x22], R19 ;  /* 0x0000221306004986 */ /* 0x000fe8000c101506 */
[----:B------:R-:W-:Y:S01]  /*181b0*/  @P3 STG.E.U16 desc[UR6][R8.64+0x20], R18 ;  /* 0x0000201208003986 */ /* 0x000fe2000c101506 */
[C---:B------:R-:W-:Y:S02]  /*181c0*/  ISETP.GT.AND P3, PT, R0.reuse, 0x80, P1 ;  /* 0x000000800000780c */ /* 0x040fe40000f64270 */
[C---:B------:R-:W-:Y:S02]  /*181d0*/  ISETP.GT.AND P4, PT, R0.reuse, 0x80, P0 ;  /* 0x000000800000780c */ /* 0x040fe40000784270 */
[C---:B------:R-:W-:Y:S02]  /*181e0*/  ISETP.GT.AND P0, PT, R0.reuse, 0x88, P0 ;  /* 0x000000880000780c */ /* 0x040fe40000704270 */
[----:B------:R-:W-:-:S02]  /*181f0*/  ISETP.GT.AND P1, PT, R0, 0x88, P1 ;  /* 0x000000880000780c */ /* 0x000fc40000f24270 */
[----:B------:R-:W-:Y:S02]  /*18200*/  F2FP.BF16.F32.PACK_AB R15, RZ, R15 ;  /* 0x0000000fff0f723e */ /* 0x000fe400000010ff */
[----:B------:R-:W-:Y:S02]  /*18210*/  F2FP.BF16.F32.PACK_AB R13, RZ, R13 ;  /* 0x0000000dff0d723e */ /* 0x000fe400000010ff */
[----:B------:R-:W-:Y:S01]  /*18220*/  F2FP.BF16.F32.PACK_AB R14, RZ, R14 ;  /* 0x0000000eff0e723e */ /* 0x000fe200000010ff */
[----:B------:R-:W-:Y:S01]  /*18230*/  @P2 STG.E.U16 desc[UR6][R8.64+0x22], R15 ;  /* 0x0000220f08002986 */ /* 0x000fe2000c101506 */
[----:B------:R-:W-:Y:S02]  /*18240*/  F2FP.BF16.F32.PACK_AB R12, RZ, R12 ;  /* 0x0000000cff0c723e */ /* 0x000fe400000010ff */
[----:B------:R-:W-:Y:S01]  /*18250*/  F2FP.BF16.F32.PACK_AB R17, RZ, R17 ;  /* 0x00000011ff11723e */ /* 0x000fe200000010ff */
[----:B------:R4:W-:Y:S01]  /*18260*/  @P3 STG.E.U16 desc[UR6][R6.64+0x32], R13 ;  /* 0x0000320d06003986 */ /* 0x0009e2000c101506 */
[----:B------:R-:W-:-:S02]  /*18270*/  ISETP.GT.AND P3, PT, R3, 0x20, PT ;  /* 0x000000200300780c */ /* 0x000fc40003f64270 */
[----:B------:R-:W-:Y:S01]  /*18280*/  ISETP.GT.AND P2, PT, R3, 0x21, PT ;  /* 0x000000210300780c */ /* 0x000fe20003f44270 */
[----:B------:R-:W-:Y:S03]  /*18290*/  @P4 STG.E.U16 desc[UR6][R6.64+0x30], R14 ;  /* 0x0000300e06004986 */ /* 0x000fe6000c101506 */
[C---:B------:R-:W-:Y:S01]  /*182a0*/  ISETP.GT.AND P4, PT, R0.reuse, RZ, P2 ;  /* 0x000000ff0000720c */ /* 0x040fe20001784270 */
[----:B------:R5:W-:Y:S01]  /*182b0*/  @P0 STG.E.U16 desc[UR6][R8.64+0x30], R12 ;  /* 0x0000300c08000986 */ /* 0x000be2000c101506 */
[----:B------:R-:W-:-:S03]  /*182c0*/  ISETP.GT.AND P0, PT, R0, RZ, P3 ;  /* 0x000000ff0000720c */ /* 0x000fc60001f04270 */
[----:B------:R0:W-:Y:S01]  /*182d0*/  @P1 STG.E.U16 desc[UR6][R8.64+0x32], R17 ;  /* 0x0000321108001986 */ /* 0x0001e2000c101506 */
[----:B------:R-:W-:Y:S01]  /*182e0*/  ISETP.GT.AND P1, PT, R0, 0x8, P2 ;  /* 0x000000080000780c */ /* 0x000fe20001724270 */
[-C--:B----4-:R-:W-:Y:S01]  /*182f0*/  FMUL R13, R22, R2.reuse ;  /* 0x00000002160d7220 */ /* 0x090fe20000400000 */
[----:B------:R-:W-:Y:S01]  /*18300*/  ISETP.GT.AND P5, PT, R0, 0x8, P3 ;  /* 0x000000080000780c */ /* 0x000fe20001fa4270 */
[----:B-----5:R-:W-:-:S03]  /*18310*/  FMUL R12, R20, R2 ;  /* 0x00000002140c7220 */ /* 0x020fc60000400000 */
[----:B------:R-:W-:Y:S01]  /*18320*/  F2FP.BF16.F32.PACK_AB R13, RZ, R13 ;  /* 0x0000000dff0d723e */ /* 0x000fe200000010ff */
[-C--:B------:R-:W-:Y:S01]  /*18330*/  FMUL R14, R227, R2.reuse ;  /* 0x00000002e30e7220 */ /* 0x080fe20000400000 */
[----:B------:R-:W-:Y:S01]  /*18340*/  FMUL R15, R226, R2 ;  /* 0x00000002e20f7220 */ /* 0x000fe20000400000 */
[----:B------:R-:W-:-:S04]  /*18350*/  F2FP.BF16.F32.PACK_AB R12, RZ, R12 ;  /* 0x0000000cff0c723e */ /* 0x000fc800000010ff */
[----:B------:R-:W-:Y:S01]  /*18360*/  F2FP.BF16.F32.PACK_AB R15, RZ, R15 ;  /* 0x0000000fff0f723e */ /* 0x000fe200000010ff */
[----:B------:R2:W-:Y:S01]  /*18370*/  @P0 STG.E.U16 desc[UR6][R4.64+0x40], R12 ;  /* 0x0000400c04000986 */ /* 0x0005e2000c101506 */
[----:B------:R-:W-:-:S03]  /*18380*/  F2FP.BF16.F32.PACK_AB R14, RZ, R14 ;  /* 0x0000000eff0e723e */ /* 0x000fc600000010ff */
[----:B------:R3:W-:Y:S01]  /*18390*/  @P4 STG.E.U16 desc[UR6][R4.64+0x42], R13 ;  /* 0x0000420d04004986 */ /* 0x0007e2000c101506 */
[----:B------:R-:W-:-:S03]  /*183a0*/  ISETP.GT.AND P0, PT, R3, 0x28, PT ;  /* 0x000000280300780c */ /* 0x000fc60003f04270 */
[----:B------:R-:W-:Y:S01]  /*183b0*/  @P1 STG.E.U16 desc[UR6][R10.64+0x42], R15 ;  /* 0x0000420f0a001986 */ /* 0x000fe2000c101506 */
[----:B------:R-:W-:-:S03]  /*183c0*/  ISETP.GT.AND P1, PT, R3, 0x29, PT ;  /* 0x000000290300780c */ /* 0x000fc60003f24270 */
[----:B------:R1:W-:Y:S01]  /*183d0*/  @P5 STG.E.U16 desc[UR6][R10.64+0x40], R14 ;  /* 0x0000400e0a005986 */ /* 0x0003e2000c101506 */
[C---:B------:R-:W-:Y:S02]  /*183e0*/  ISETP.GT.AND P5, PT, R0.reuse, RZ, P0 ;  /* 0x000000ff0000720c */ /* 0x040fe400007a4270 */
[----:B------:R-:W-:Y:S01]  /*183f0*/  ISETP.GT.AND P4, PT, R0, RZ, P1 ;  /* 0x000000ff0000720c */ /* 0x000fe20000f84270 */
[-C--:B0-----:R-:W-:Y:S01]  /*18400*/  FMUL R17, R225, R2.reuse ;  /* 0x00000002e1117220 */ /* 0x081fe20000400000 */
[----:B------:R-:W-:-:S04]  /*18410*/  FMUL R18, R224, R2 ;  /* 0x00000002e0127220 */ /* 0x000fc80000400000 */
[----:B------:R-:W-:Y:S02]  /*18420*/  F2FP.BF16.F32.PACK_AB R17, RZ, R17 ;  /* 0x00000011ff11723e */ /* 0x000fe400000010ff */
[----:B------:R-:W-:-:S03]  /*18430*/  F2FP.BF16.F32.PACK_AB R18, RZ, R18 ;  /* 0x00000012ff12723e */ /* 0x000fc600000010ff */
[----:B------:R0:W-:Y:S01]  /*18440*/  @P5 STG.E.U16 desc[UR6][R4.64+0x50], R17 ;  /* 0x0000501104005986 */ /* 0x0001e2000c101506 */
[----:B------:R-:W-:-:S03]  /*18450*/  ISETP.GT.AND P5, PT, R0, 0x8, P0 ;  /* 0x000000080000780c */ /* 0x000fc600007a4270 */
[----:B------:R0:W-:Y:S01]  /*18460*/  @P4 STG.E.U16 desc[UR6][R4.64+0x52], R18 ;  /* 0x0000521204004986 */ /* 0x0001e2000c101506 */
[----:B------:R-:W-:Y:S01]  /*18470*/  ISETP.GT.AND P4, PT, R0, 0x8, P1 ;  /* 0x000000080000780c */ /* 0x000fe20000f84270 */
[-C--:B------:R-:W-:Y:S01]  /*18480*/  FMUL R217, R217, R2.reuse ;  /* 0x00000002d9d97220 */ /* 0x080fe20000400000 */
[----:B------:R-:W-:-:S04]  /*18490*/  FMUL R218, R218, R2 ;  /* 0x00000002dada7220 */ /* 0x000fc80000400000 */
[----:B------:R-:W-:Y:S02]  /*184a0*/  F2FP.BF16.F32.PACK_AB R217, RZ, R217 ;  /* 0x000000d9ffd9723e */ /* 0x000fe400000010ff */
[----:B------:R-:W-:Y:S01]  /*184b0*/  F2FP.BF16.F32.PACK_AB R218, RZ, R218 ;  /* 0x000000daffda723e */ /* 0x000fe200000010ff */
[-C--:B------:R-:W-:Y:S01]  /*184c0*/  FMUL R219, R219, R2.reuse ;  /* 0x00000002dbdb7220 */ /* 0x080fe20000400000 */
[-C--:B------:R-:W-:Y:S01]  /*184d0*/  FMUL R221, R221, R2.reuse ;  /* 0x00000002dddd7220 */ /* 0x080fe20000400000 */
[-C--:B------:R-:W-:Y:S01]  /*184e0*/  FMUL R220, R220, R2.reuse ;  /* 0x00000002dcdc7220 */ /* 0x080fe20000400000 */
[-C--:B------:R-:W-:Y:S01]  /*184f0*/  FMUL R222, R222, R2.reuse ;  /* 0x00000002dede7220 */ /* 0x080fe20000400000 */
[----:B------:R-:W-:Y:S01]  /*18500*/  FMUL R223, R223, R2 ;  /* 0x00000002dfdf7220 */ /* 0x000fe20000400000 */
[----:B------:R-:W-:Y:S02]  /*18510*/  F2FP.BF16.F32.PACK_AB R219, RZ, R219 ;  /* 0x000000dbffdb723e */ /* 0x000fe400000010ff */
[----:B------:R-:W-:-:S02]  /*18520*/  F2FP.BF16.F32.PACK_AB R221, RZ, R221 ;  /* 0x000000ddffdd723e */ /* 0x000fc400000010ff */
[----:B------:R-:W-:Y:S02]  /*18530*/  F2FP.BF16.F32.PACK_AB R220, RZ, R220 ;  /* 0x000000dcffdc723e */ /* 0x000fe400000010ff */
[----:B------:R-:W-:Y:S02]  /*18540*/  F2FP.BF16.F32.PACK_AB R222, RZ, R222 ;  /* 0x000000deffde723e */ /* 0x000fe400000010ff */
[----:B------:R-:W-:Y:S01]  /*18550*/  F2FP.BF16.F32.PACK_AB R223, RZ, R223 ;  /* 0x000000dfffdf723e */ /* 0x000fe200000010ff */
[-C--:B------:R-:W-:Y:S01]  /*18560*/  FMUL R208, R208, R2.reuse ;  /* 0x00000002d0d07220 */ /* 0x080fe20000400000 */
[-C--:B------:R-:W-:Y:S01]  /*18570*/  FMUL R209, R209, R2.reuse ;  /* 0x00000002d1d17220 */ /* 0x080fe20000400000 */
[-C--:B------:R-:W-:Y:S01]  /*18580*/  FMUL R211, R211, R2.reuse ;  /* 0x00000002d3d37220 */ /* 0x080fe20000400000 */
[----:B------:R-:W-:Y:S02]  /*18590*/  FMUL R210, R210, R2 ;  /* 0x00000002d2d27220 */ /* 0x000fe40000400000 */
[----:B------:R-:W-:-:S02]  /*185a0*/  F2FP.BF16.F32.PACK_AB R208, RZ, R208 ;  /* 0x000000d0ffd0723e */ /* 0x000fc400000010ff */
[----:B------:R-:W-:Y:S02]  /*185b0*/  F2FP.BF16.F32.PACK_AB R209, RZ, R209 ;  /* 0x000000d1ffd1723e */ /* 0x000fe400000010ff */
[----:B------:R-:W-:Y:S02]  /*185c0*/  F2FP.BF16.F32.PACK_AB R211, RZ, R211 ;  /* 0x000000d3ffd3723e */ /* 0x000fe400000010ff */
[----:B------:R-:W-:Y:S01]  /*185d0*/  F2FP.BF16.F32.PACK_AB R210, RZ, R210 ;  /* 0x000000d2ffd2723e */ /* 0x000fe200000010ff */
[-C--:B------:R-:W-:Y:S01]  /*185e0*/  FMUL R212, R212, R2.reuse ;  /* 0x00000002d4d47220 */ /* 0x080fe20000400000 */
[----:B------:R-:W-:-:S04]  /*185f0*/  FMUL R213, R213, R2 ;  /* 0x00000002d5d57220 */ /* 0x000fc80000400000 */
[----:B------:R-:W-:Y:S02]  /*18600*/  F2FP.BF16.F32.PACK_AB R212, RZ, R212 ;  /* 0x000000d4ffd4723e */ /* 0x000fe400000010ff */
[----:B------:R-:W-:Y:S01]  /*18610*/  F2FP.BF16.F32.PACK_AB R213, RZ, R213 ;  /* 0x000000d5ffd5723e */ /* 0x000fe200000010ff */
[-C--:B------:R-:W-:Y:S01]  /*18620*/  FMUL R214, R214, R2.reuse ;  /* 0x00000002d6d67220 */ /* 0x080fe20000400000 */
[----:B------:R-:W-:-:S04]  /*18630*/  FMUL R215, R215, R2 ;  /* 0x00000002d7d77220 */ /* 0x000fc80000400000 */
[----:B------:R-:W-:Y:S02]  /*18640*/  F2FP.BF16.F32.PACK_AB R214, RZ, R214 ;  /* 0x000000d6ffd6723e */ /* 0x000fe400000010ff */
[----:B------:R-:W-:Y:S01]  /*18650*/  F2FP.BF16.F32.PACK_AB R215, RZ, R215 ;  /* 0x000000d7ffd7723e */ /* 0x000fe200000010ff */
[-C--:B------:R-:W-:Y:S01]  /*18660*/  FMUL R200, R200, R2.reuse ;  /* 0x00000002c8c87220 */ /* 0x080fe20000400000 */
[-C--:B------:R-:W-:Y:S01]  /*18670*/  FMUL R201, R201, R2.reuse ;  /* 0x00000002c9c97220 */ /* 0x080fe20000400000 */
[----:B------:R-:W-:-:S03]  /*18680*/  FMUL R202, R202, R2 ;  /* 0x00000002caca7220 */ /* 0x000fc60000400000 */
[----:B------:R-:W-:Y:S02]  /*18690*/  F2FP.BF16.F32.PACK_AB R200, RZ, R200 ;  /* 0x000000c8ffc8723e */ /* 0x000fe400000010ff */
[----:B------:R-:W-:Y:S02]  /*186a0*/  F2FP.BF16.F32.PACK_AB R201, RZ, R201 ;  /* 0x000000c9ffc9723e */ /* 0x000fe400000010ff */
[----:B------:R-:W-:Y:S01]  /*186b0*/  F2FP.BF16.F32.PACK_AB R202, RZ, R202 ;  /* 0x000000caffca723e */ /* 0x000fe200000010ff */
[-C--:B------:R-:W-:Y:S01]  /*186c0*/  FMUL R203, R203, R2.reuse ;  /* 0x00000002cbcb7220 */ /* 0x080fe20000400000 */
[-C--:B------:R-:W-:Y:S01]  /*186d0*/  FMUL R205, R205, R2.reuse ;  /* 0x00000002cdcd7220 */ /* 0x080fe20000400000 */
[-C--:B------:R-:W-:Y:S01]  /*186e0*/  FMUL R204, R204, R2.reuse ;  /* 0x00000002cccc7220 */ /* 0x080fe20000400000 */
[-C--:B------:R-:W-:Y:S01]  /*186f0*/  FMUL R206, R206, R2.reuse ;  /* 0x00000002cece7220 */ /* 0x080fe20000400000 */
[----:B------:R-:W-:Y:S01]  /*18700*/  FMUL R207, R207, R2 ;  /* 0x00000002cfcf7220 */ /* 0x000fe20000400000 */
[----:B------:R-:W-:-:S02]  /*18710*/  F2FP.BF16.F32.PACK_AB R203, RZ, R203 ;  /* 0x000000cbffcb723e */ /* 0x000fc400000010ff */
[----:B------:R-:W-:Y:S02]  /*18720*/  F2FP.BF16.F32.PACK_AB R205, RZ, R205 ;  /* 0x000000cdffcd723e */ /* 0x000fe400000010ff */
[----:B------:R-:W-:Y:S02]  /*18730*/  F2FP.BF16.F32.PACK_AB R204, RZ, R204 ;  /* 0x000000ccffcc723e */ /* 0x000fe400000010ff */
[----:B------:R-:W-:Y:S01]  /*18740*/  F2FP.BF16.F32.PACK_AB R206, RZ, R206 ;  /* 0x000000ceffce723e */ /* 0x000fe200000010ff */
[-C--:B--2---:R-:W-:Y:S01]  /*18750*/  FMUL R12, R23, R2.reuse ;  /* 0x00000002170c7220 */ /* 0x084fe20000400000 */
[----:B---3--:R-:W-:-:S04]  /*18760*/  FMUL R13, R21, R2 ;  /* 0x00000002150d7220 */ /* 0x008fc80000400000 */
[----:B------:R-:W-:Y:S02]  /*18770*/  F2FP.BF16.F32.PACK_AB R12, RZ, R12 ;  /* 0x0000000cff0c723e */ /* 0x000fe400000010ff */
[----:B------:R-:W-:Y:S02]  /*18780*/  F2FP.BF16.F32.PACK_AB R13, RZ, R13 ;  /* 0x0000000dff0d723e */ /* 0x000fe400000010ff */
[----:B-1----:R-:W-:-:S03]  /*18790*/  PRMT R14, R12, 0x7610, R14 ;  /* 0x000076100c0e7816 */ /* 0x002fc6000000000e */
[----:B------:R0:W-:Y:S01]  /*187a0*/  @P4 STG.E.U16 desc[UR6][R10.64+0x52], R13 ;  /* 0x0000520d0a004986 */ /* 0x0001e2000c101506 */
[----:B------:R-:W-:-:S03]  /*187b0*/  ISETP.GT.AND P4, PT, R0, 0x80, P2 ;  /* 0x000000800000780c */ /* 0x000fc60001784270 */
[----:B------:R0:W-:Y:S01]  /*187c0*/  @P5 STG.E.U16 desc[UR6][R10.64+0x50], R14 ;  /* 0x0000500e0a005986 */ /* 0x0001e2000c101506 */
[C---:B------:R-:W-:Y:S02]  /*187d0*/  ISETP.GT.AND P5, PT, R0.reuse, 0x80, P3 ;  /* 0x000000800000780c */ /* 0x040fe40001fa4270 */
[----:B------:R-:W-:Y:S01]  /*187e0*/  ISETP.GT.AND P3, PT, R0, 0x88, P3 ;  /* 0x000000880000780c */ /* 0x000fe20001f64270 */
[----:B------:R-:W-:-:S05]  /*187f0*/  FMUL R12, R216, R2 ;  /* 0x00000002d80c7220 */ /* 0x000fca0000400000 */
[----:B------:R-:W-:Y:S01]  /*18800*/  F2FP.BF16.F32.PACK_AB R12, RZ, R12 ;  /* 0x0000000cff0c723e */ /* 0x000fe200000010ff */
[----:B------:R0:W-:Y:S01]  /*18810*/  @P4 STG.E.U16 desc[UR6][R6.64+0x42], R217 ;  /* 0x000042d906004986 */ /* 0x0001e2000c101506 */
[----:B------:R-:W-:-:S03]  /*18820*/  ISETP.GT.AND P2, PT, R0, 0x88, P2 ;  /* 0x000000880000780c */ /* 0x000fc60001744270 */
[----:B------:R0:W-:Y:S04]  /*18830*/  @P5 STG.E.U16 desc[UR6][R6.64+0x40], R12 ;  /* 0x0000400c06005986 */ /* 0x0001e8000c101506 */
[----:B------:R0:W-:Y:S01]  /*18840*/  @P3 STG.E.U16 desc[UR6][R8.64+0x40], R218 ;  /* 0x000040da08003986 */ /* 0x0001e2000c101506 */
[C---:B------:R-:W-:Y:S02]  /*18850*/  ISETP.GT.AND P3, PT, R0.reuse, 0x80, P1 ;  /* 0x000000800000780c */ /* 0x040fe40000f64270 */
[C---:B------:R-:W-:Y:S02]  /*18860*/  ISETP.GT.AND P4, PT, R0.reuse, 0x80, P0 ;  /* 0x000000800000780c */ /* 0x040fe40000784270 */
[C---:B------:R-:W-:Y:S02]  /*18870*/  ISETP.GT.AND P0, PT, R0.reuse, 0x88, P0 ;  /* 0x000000880000780c */ /* 0x040fe40000704270 */
[----:B------:R-:W-:Y:S01]  /*18880*/  ISETP.GT.AND P1, PT, R0, 0x88, P1 ;  /* 0x000000880000780c */ /* 0x000fe20000f24270 */
[----:B------:R0:W-:Y:S01]  /*18890*/  @P2 STG.E.U16 desc[UR6][R8.64+0x42], R219 ;  /* 0x000042db08002986 */ /* 0x0001e2000c101506 */
[----:B------:R-:W-:-:S05]  /*188a0*/  ISETP.GT.AND P2, PT, R3, 0x31, PT ;  /* 0x000000310300780c */ /* 0x000fca0003f44270 */
[----:B------:R0:W-:Y:S01]  /*188b0*/  @P3 STG.E.U16 desc[UR6][R6.64+0x52], R221 ;  /* 0x000052dd06003986 */ /* 0x0001e2000c101506 */
[----:B------:R-:W-:-:S03]  /*188c0*/  ISETP.GT.AND P3, PT, R3, 0x30, PT ;  /* 0x000000300300780c */ /* 0x000fc60003f64270 */
[----:B------:R0:W-:Y:S01]  /*188d0*/  @P4 STG.E.U16 desc[UR6][R6.64+0x50], R220 ;  /* 0x000050dc06004986 */ /* 0x0001e2000c101506 */
[----:B------:R-:W-:-:S03]  /*188e0*/  ISETP.GT.AND P4, PT, R0, RZ, P2 ;  /* 0x000000ff0000720c */ /* 0x000fc60001784270 */
[----:B------:R0:W-:Y:S01]  /*188f0*/  @P0 STG.E.U16 desc[UR6][R8.64+0x50], R222 ;  /* 0x000050de08000986 */ /* 0x0001e2000c101506 */
[----:B------:R-:W-:-:S03]  /*18900*/  ISETP.GT.AND P0, PT, R0, RZ, P3 ;  /* 0x000000ff0000720c */ /* 0x000fc60001f04270 */
[----:B------:R0:W-:Y:S01]  /*18910*/  @P1 STG.E.U16 desc[UR6][R8.64+0x52], R223 ;  /* 0x000052df08001986 */ /* 0x0001e2000c101506 */
[C---:B------:R-:W-:Y:S02]  /*18920*/  ISETP.GT.AND P1, PT, R0.reuse, 0x8, P2 ;  /* 0x000000080000780c */ /* 0x040fe40001724270 */
[----:B------:R-:W-:-:S03]  /*18930*/  ISETP.GT.AND P5, PT, R0, 0x8, P3 ;  /* 0x000000080000780c */ /* 0x000fc60001fa4270 */
[----:B------:R0:W-:Y:S04]  /*18940*/  @P4 STG.E.U16 desc[UR6][R4.64+0x62], R209 ;  /* 0x000062d104004986 */ /* 0x0001e8000c101506 */
[----:B------:R0:W-:Y:S01]  /*18950*/  @P0 STG.E.U16 desc[UR6][R4.64+0x60], R208 ;  /* 0x000060d004000986 */ /* 0x0001e2000c101506 */
[----:B------:R-:W-:-:S03]  /*18960*/  ISETP.GT.AND P0, PT, R3, 0x38, PT ;  /* 0x000000380300780c */ /* 0x000fc60003f04270 */
[----:B------:R0:W-:Y:S01]  /*18970*/  @P1 STG.E.U16 desc[UR6][R10.64+0x62], R211 ;  /* 0x000062d30a001986 */ /* 0x0001e2000c101506 */
[----:B------:R-:W-:-:S03]  /*18980*/  ISETP.GT.AND P1, PT, R3, 0x39, PT ;  /* 0x000000390300780c */ /* 0x000fc60003f24270 */
[----:B------:R0:W-:Y:S01]  /*18990*/  @P5 STG.E.U16 desc[UR6][R10.64+0x60], R210 ;  /* 0x000060d20a005986 */ /* 0x0001e2000c101506 */
[C---:B------:R-:W-:Y:S02]  /*189a0*/  ISETP.GT.AND P5, PT, R0.reuse, RZ, P0 ;  /* 0x000000ff0000720c */ /* 0x040fe400007a4270 */
[----:B------:R-:W-:-:S11]  /*189b0*/  ISETP.GT.AND P4, PT, R0, RZ, P1 ;  /* 0x000000ff0000720c */ /* 0x000fd60000f84270 */
[----:B------:R0:W-:Y:S01]  /*189c0*/  @P5 STG.E.U16 desc[UR6][R4.64+0x70], R212 ;  /* 0x000070d404005986 */ /* 0x0001e2000c101506 */
[----:B------:R-:W-:-:S03]  /*189d0*/  ISETP.GT.AND P5, PT, R0, 0x8, P0 ;  /* 0x000000080000780c */ /* 0x000fc600007a4270 */
[----:B------:R0:W-:Y:S01]  /*189e0*/  @P4 STG.E.U16 desc[UR6][R4.64+0x72], R213 ;  /* 0x000072d504004986 */ /* 0x0001e2000c101506 */
[----:B------:R-:W-:-:S09]  /*189f0*/  ISETP.GT.AND P4, PT, R0, 0x8, P1 ;  /* 0x000000080000780c */ /* 0x000fd20000f84270 */
[----:B------:R0:W-:Y:S01]  /*18a00*/  @P5 STG.E.U16 desc[UR6][R10.64+0x70], R214 ;  /* 0x000070d60a005986 */ /* 0x0001e2000c101506 */
[----:B------:R-:W-:-:S03]  /*18a10*/  ISETP.GT.AND P5, PT, R0, 0x80, P3 ;  /* 0x000000800000780c */ /* 0x000fc60001fa4270 */
[----:B------:R0:W-:Y:S01]  /*18a20*/  @P4 STG.E.U16 desc[UR6][R10.64+0x72], R215 ;  /* 0x000072d70a004986 */ /* 0x0001e2000c101506 */
[C---:B------:R-:W-:Y:S02]  /*18a30*/  ISETP.GT.AND P4, PT, R0.reuse, 0x80, P2 ;  /* 0x000000800000780c */ /* 0x040fe40001784270 */
[C---:B------:R-:W-:Y:S02]  /*18a40*/  ISETP.GT.AND P3, PT, R0.reuse, 0x88, P3 ;  /* 0x000000880000780c */ /* 0x040fe40001f64270 */
[----:B------:R-:W-:-:S05]  /*18a50*/  ISETP.GT.AND P2, PT, R0, 0x88, P2 ;  /* 0x000000880000780c */ /* 0x000fca0001744270 */
[----:B------:R0:W-:Y:S04]  /*18a60*/  @P5 STG.E.U16 desc[UR6][R6.64+0x60], R200 ;  /* 0x000060c806005986 */ /* 0x0001e8000c101506 */
[----:B------:R0:W-:Y:S04]  /*18a70*/  @P4 STG.E.U16 desc[UR6][R6.64+0x62], R201 ;  /* 0x000062c906004986 */ /* 0x0001e8000c101506 */
[----:B------:R0:W-:Y:S01]  /*18a80*/  @P3 STG.E.U16 desc[UR6][R8.64+0x60], R202 ;  /* 0x000060ca08003986 */ /* 0x0001e2000c101506 */
[C---:B------:R-:W-:Y:S02]  /*18a90*/  ISETP.GT.AND P3, PT, R0.reuse, 0x80, P1 ;  /* 0x000000800000780c */ /* 0x040fe40000f64270 */
[----:B------:R-:W-:-:S02]  /*18aa0*/  ISETP.GT.AND P4, PT, R0, 0x80, P0 ;  /* 0x000000800000780c */ /* 0x000fc40000784270 */
[C---:B------:R-:W-:Y:S02]  /*18ab0*/  ISETP.GT.AND P0, PT, R0.reuse, 0x88, P0 ;  /* 0x000000880000780c */ /* 0x040fe40000704270 */
[----:B------:R-:W-:Y:S01]  /*18ac0*/  ISETP.GT.AND P1, PT, R0, 0x88, P1 ;  /* 0x000000880000780c */ /* 0x000fe20000f24270 */
[----:B------:R0:W-:Y:S01]  /*18ad0*/  @P2 STG.E.U16 desc[UR6][R8.64+0x62], R203 ;  /* 0x000062cb08002986 */ /* 0x0001e2000c101506 */
[----:B------:R-:W-:Y:S02]  /*18ae0*/  F2FP.BF16.F32.PACK_AB R207, RZ, R207 ;  /* 0x000000cfffcf723e */ /* 0x000fe400000010ff */
[----:B------:R-:W-:-:S03]  /*18af0*/  ISETP.GT.AND P2, PT, R3, 0x41, PT ;  /* 0x000000410300780c */ /* 0x000fc60003f44270 */
[----:B------:R0:W-:Y:S01]  /*18b00*/  @P3 STG.E.U16 desc[UR6][R6.64+0x72], R205 ;  /* 0x000072cd06003986 */ /* 0x0001e2000c101506 */
[----:B------:R-:W-:-:S03]  /*18b10*/  ISETP.GT.AND P3, PT, R3, 0x40, PT ;  /* 0x000000400300780c */ /* 0x000fc60003f64270 */
[----:B------:R0:W-:Y:S01]  /*18b20*/  @P4 STG.E.U16 desc[UR6][R6.64+0x70], R204 ;  /* 0x000070cc06004986 */ /* 0x0001e2000c101506 */
[----:B------:R-:W-:-:S03]  /*18b30*/  ISETP.GT.AND P4, PT, R0, RZ, P2 ;  /* 0x000000ff0000720c */ /* 0x000fc60001784270 */
[----:B------:R0:W-:Y:S01]  /*18b40*/  @P0 STG.E.U16 desc[UR6][R8.64+0x70], R206 ;  /* 0x000070ce08000986 */ /* 0x0001e2000c101506 */
[----:B------:R-:W-:-:S03]  /*18b50*/  ISETP.GT.AND P0, PT, R0, RZ, P3 ;  /* 0x000000ff0000720c */ /* 0x000fc60001f04270 */
[----:B------:R0:W-:Y:S01]  /*18b60*/  @P1 STG.E.U16 desc[UR6][R8.64+0x72], R207 ;  /* 0x000072cf08001986 */ /* 0x0001e2000c101506 */
[----:B------:R-:W-:Y:S01]  /*18b70*/  ISETP.GT.AND P1, PT, R0, 0x8, P2 ;  /* 0x000000080000780c */ /* 0x000fe20001724270 */
[-C--:B------:R-:W-:Y:S01]  /*18b80*/  FMUL R192, R192, R2.reuse ;  /* 0x00000002c0c07220 */ /* 0x080fe20000400000 */
[-C--:B------:R-:W-:Y:S01]  /*18b90*/  FMUL R193, R193, R2.reuse ;  /* 0x00000002c1c17220 */ /* 0x080fe20000400000 */
[-C--:B------:R-:W-:Y:S01]  /*18ba0*/  FMUL R195, R195, R2.reuse ;  /* 0x00000002c3c37220 */ /* 0x080fe20000400000 */
[----:B------:R-:W-:Y:S01]  /*18bb0*/  ISETP.GT.AND P5, PT, R0, 0x8, P3 ;  /* 0x000000080000780c */ /* 0x000fe20001fa4270 */
[----:B------:R-:W-:Y:S01]  /*18bc0*/  FMUL R194, R194, R2 ;  /* 0x00000002c2c27220 */ /* 0x000fe20000400000 */
[----:B------:R-:W-:Y:S02]  /*18bd0*/  F2FP.BF16.F32.PACK_AB R192, RZ, R192 ;  /* 0x000000c0ffc0723e */ /* 0x000fe400000010ff */
[----:B------:R-:W-:Y:S02]  /*18be0*/  F2FP.BF16.F32.PACK_AB R193, RZ, R193 ;  /* 0x000000c1ffc1723e */ /* 0x000fe400000010ff */
[----:B------:R-:W-:Y:S01]  /*18bf0*/  F2FP.BF16.F32.PACK_AB R195, RZ, R195 ;  /* 0x000000c3ffc3723e */ /* 0x000fe200000010ff */
[----:B------:R0:W-:Y:S01]  /*18c00*/  @P0 STG.E.U16 desc[UR6][R4.64+0x80], R192 ;  /* 0x000080c004000986 */ /* 0x0001e2000c101506 */
[----:B------:R-:W-:-:S03]  /*18c10*/  F2FP.BF16.F32.PACK_AB R194, RZ, R194 ;  /* 0x000000c2ffc2723e */ /* 0x000fc600000010ff */
[----:B------:R0:W-:Y:S01]  /*18c20*/  @P4 STG.E.U16 desc[UR6][R4.64+0x82], R193 ;  /* 0x000082c104004986 */ /* 0x0001e2000c101506 */
[----:B------:R-:W-:-:S03]  /*18c30*/  ISETP.GT.AND P0, PT, R3, 0x48, PT ;  /* 0x000000480300780c */ /* 0x000fc60003f04270 */
[----:B------:R0:W-:Y:S01]  /*18c40*/  @P1 STG.E.U16 desc[UR6][R10.64+0x82], R195 ;  /* 0x000082c30a001986 */ /* 0x0001e2000c101506 */
[----:B------:R-:W-:-:S03]  /*18c50*/  ISETP.GT.AND P1, PT, R3, 0x49, PT ;  /* 0x000000490300780c */ /* 0x000fc60003f24270 */
[----:B------:R0:W-:Y:S01]  /*18c60*/  @P5 STG.E.U16 desc[UR6][R10.64+0x80], R194 ;  /* 0x000080c20a005986 */ /* 0x0001e2000c101506 */
[C---:B------:R-:W-:Y:S02]  /*18c70*/  ISETP.GT.AND P5, PT, R0.reuse, RZ, P0 ;  /* 0x000000ff0000720c */ /* 0x040fe400007a4270 */
[----:B------:R-:W-:Y:S01]  /*18c80*/  ISETP.GT.AND P4, PT, R0, RZ, P1 ;  /* 0x000000ff0000720c */ /* 0x000fe20000f84270 */
[-C--:B------:R-:W-:Y:S01]  /*18c90*/  FMUL R196, R196, R2.reuse ;  /* 0x00000002c4c47220 */ /* 0x080fe20000400000 */
        /* <DEDUP_REMOVED lines=10> */
[----:B------:R-:W-:-:S03]  /*18d40*/  F2FP.BF16.F32.PACK_AB R199, RZ, R199 ;  /* 0x000000c7ffc7723e */ /* 0x000fc600000010ff */
[----:B------:R0:W-:Y:S01]  /*18d50*/  @P5 STG.E.U16 desc[UR6][R10.64+0x90], R198 ;  /* 0x000090c60a005986 */ /* 0x0001e2000c101506 */
[----:B------:R-:W-:-:S03]  /*18d60*/  ISETP.GT.AND P5, PT, R0, 0x80, P3 ;  /* 0x000000800000780c */ /* 0x000fc60001fa4270 */
[----:B------:R0:W-:Y:S01]  /*18d70*/  @P4 STG.E.U16 desc[UR6][R10.64+0x92], R199 ;  /* 0x000092c70a004986 */ /* 0x0001e2000c101506 */
[C---:B------:R-:W-:Y:S02]  /*18d80*/  ISETP.GT.AND P4, PT, R0.reuse, 0x80, P2 ;  /* 0x000000800000780c */ /* 0x040fe40001784270 */
[----:B------:R-:W-:Y:S01]  /*18d90*/  ISETP.GT.AND P3, PT, R0, 0x88, P3 ;  /* 0x000000880000780c */ /* 0x000fe20001f64270 */
[-C--:B------:R-:W-:Y:S01]  /*18da0*/  FMUL R184, R184, R2.reuse ;  /* 0x00000002b8b87220 */ /* 0x080fe20000400000 */
[-C--:B------:R-:W-:Y:S01]  /*18db0*/  FMUL R185, R185, R2.reuse ;  /* 0x00000002b9b97220 */ /* 0x080fe20000400000 */
[----:B------:R-:W-:-:S03]  /*18dc0*/  FMUL R186, R186, R2 ;  /* 0x00000002baba7220 */ /* 0x000fc60000400000 */
[----:B------:R-:W-:Y:S02]  /*18dd0*/  F2FP.BF16.F32.PACK_AB R184, RZ, R184 ;  /* 0x000000b8ffb8723e */ /* 0x000fe400000010ff */
[----:B------:R-:W-:Y:S02]  /*18de0*/  F2FP.BF16.F32.PACK_AB R185, RZ, R185 ;  /* 0x000000b9ffb9723e */ /* 0x000fe400000010ff */
[----:B------:R-:W-:Y:S01]  /*18df0*/  F2FP.BF16.F32.PACK_AB R186, RZ, R186 ;  /* 0x000000baffba723e */ /* 0x000fe200000010ff */
[----:B------:R0:W-:Y:S01]  /*18e00*/  @P5 STG.E.U16 desc[UR6][R6.64+0x80], R184 ;  /* 0x000080b806005986 */ /* 0x0001e2000c101506 */
[----:B------:R-:W-:-:S03]  /*18e10*/  ISETP.GT.AND P2, PT, R0, 0x88, P2 ;  /* 0x000000880000780c */ /* 0x000fc60001744270 */
[----:B------:R0:W-:Y:S01]  /*18e20*/  @P4 STG.E.U16 desc[UR6][R6.64+0x82], R185 ;  /* 0x000082b906004986 */ /* 0x0001e2000c101506 */
[----:B------:R-:W-:-:S03]  /*18e30*/  FMUL R187, R187, R2 ;  /* 0x00000002bbbb7220 */ /* 0x000fc60000400000 */
[----:B------:R0:W-:Y:S01]  /*18e40*/  @P3 STG.E.U16 desc[UR6][R8.64+0x80], R186 ;  /* 0x000080ba08003986 */ /* 0x0001e2000c101506 */
[C---:B------:R-:W-:Y:S01]  /*18e50*/  ISETP.GT.AND P3, PT, R0.reuse, 0x80, P1 ;  /* 0x000000800000780c */ /* 0x040fe20000f64270 */
[-C--:B------:R-:W-:Y:S01]  /*18e60*/  FMUL R189, R189, R2.reuse ;  /* 0x00000002bdbd7220 */ /* 0x080fe20000400000 */
[C---:B------:R-:W-:Y:S02]  /*18e70*/  ISETP.GT.AND P4, PT, R0.reuse, 0x80, P0 ;  /* 0x000000800000780c */ /* 0x040fe40000784270 */
[----:B------:R-:W-:Y:S01]  /*18e80*/  ISETP.GT.AND P0, PT, R0, 0x88, P0 ;  /* 0x000000880000780c */ /* 0x000fe20000704270 */
[-C--:B------:R-:W-:Y:S01]  /*18e90*/  FMUL R188, R188, R2.reuse ;  /* 0x00000002bcbc7220 */ /* 0x080fe20000400000 */
[----:B------:R-:W-:Y:S01]  /*18ea0*/  ISETP.GT.AND P1, PT, R0, 0x88, P1 ;  /* 0x000000880000780c */ /* 0x000fe20000f24270 */
[-C--:B------:R-:W-:Y:S01]  /*18eb0*/  FMUL R190, R190, R2.reuse ;  /* 0x00000002bebe7220 */ /* 0x080fe20000400000 */
[----:B------:R-:W-:Y:S01]  /*18ec0*/  F2FP.BF16.F32.PACK_AB R187, RZ, R187 ;  /* 0x000000bbffbb723e */ /* 0x000fe200000010ff */
[----:B------:R-:W-:Y:S01]  /*18ed0*/  FMUL R191, R191, R2 ;  /* 0x00000002bfbf7220 */ /* 0x000fe20000400000 */
[----:B------:R-:W-:-:S02]  /*18ee0*/  F2FP.BF16.F32.PACK_AB R189, RZ, R189 ;  /* 0x000000bdffbd723e */ /* 0x000fc400000010ff */
[----:B------:R-:W-:Y:S01]  /*18ef0*/  F2FP.BF16.F32.PACK_AB R188, RZ, R188 ;  /* 0x000000bcffbc723e */ /* 0x000fe200000010ff */
[----:B------:R0:W-:Y:S01]  /*18f00*/  @P2 STG.E.U16 desc[UR6][R8.64+0x82], R187 ;  /* 0x000082bb08002986 */ /* 0x0001e2000c101506 */
[----:B------:R-:W-:Y:S02]  /*18f10*/  F2FP.BF16.F32.PACK_AB R190, RZ, R190 ;  /* 0x000000beffbe723e */ /* 0x000fe400000010ff */
[----:B------:R-:W-:Y:S01]  /*18f20*/  F2FP.BF16.F32.PACK_AB R191, RZ, R191 ;  /* 0x000000bfffbf723e */ /* 0x000fe200000010ff */
[----:B------:R0:W-:Y:S01]  /*18f30*/  @P3 STG.E.U16 desc[UR6][R6.64+0x92], R189 ;  /* 0x000092bd06003986 */ /* 0x0001e2000c101506 */
[C---:B------:R-:W-:Y:S02]  /*18f40*/  ISETP.GT.AND P3, PT, R3.reuse, 0x50, PT ;  /* 0x000000500300780c */ /* 0x040fe40003f64270 */
[----:B------:R-:W-:Y:S01]  /*18f50*/  ISETP.GT.AND P2, PT, R3, 0x51, PT ;  /* 0x000000510300780c */ /* 0x000fe20003f44270 */
[----:B------:R0:W-:Y:S03]  /*18f60*/  @P4 STG.E.U16 desc[UR6][R6.64+0x90], R188 ;  /* 0x000090bc06004986 */ /* 0x0001e6000c101506 */
[C---:B------:R-:W-:Y:S01]  /*18f70*/  ISETP.GT.AND P4, PT, R0.reuse, RZ, P2 ;  /* 0x000000ff0000720c */ /* 0x040fe20001784270 */
        /* <DEDUP_REMOVED lines=557> */
[----:B------:R-:W-:-:S02]  /*1b250*/  F2FP.BF16.F32.PACK_AB R51, RZ, R51 ;  /* 0x00000033ff33723e */ /* 0x000fc400000010ff */
[C---:B------:R-:W-:Y:S01]  /*1b260*/  ISETP.GT.AND P0, PT, R3.reuse, 0xd8, PT ;  /* 0x000000d80300780c */ /* 0x040fe20003f04270 */
[----:B------:R0:W-:Y:S04]  /*1b270*/  @P4 STG.E.U16 desc[UR6][R4.64+0x1a2], R49 ;  /* 0x0001a23104004986 */ /* 0x0001e8000c101506 */
[----:B------:R0:W-:Y:S01]  /*1b280*/  @P1 STG.E.U16 desc[UR6][R10.64+0x1a0], R50 ;  /* 0x0001a0320a001986 */ /* 0x0001e2000c101506 */
[----:B------:R-:W-:Y:S02]  /*1b290*/  ISETP.GT.AND P1, PT, R3, 0xd9, PT ;  /* 0x000000d90300780c */ /* 0x000fe40003f24270 */
[C---:B------:R-:W-:Y:S01]  /*1b2a0*/  ISETP.GT.AND P4, PT, R0.reuse, RZ, P0 ;  /* 0x000000ff0000720c */ /* 0x040fe20000784270 */
[----:B------:R0:W-:Y:S01]  /*1b2b0*/  @P5 STG.E.U16 desc[UR6][R10.64+0x1a2], R51 ;  /* 0x0001a2330a005986 */ /* 0x0001e2000c101506 */
        /* <DEDUP_REMOVED lines=32> */
[C---:B------:R-:W-:Y:S02]  /*1b4c0*/  ISETP.GT.AND P0, PT, R0.reuse, 0x88, P0 ;  /* 0x000000880000780c */ /* 0x040fe40000704270 */
[----:B------:R-:W-:Y:S01]  /*1b4d0*/  ISETP.GT.AND P1, PT, R0, 0x88, P1 ;  /* 0x000000880000780c */ /* 0x000fe20000f24270 */
[-C--:B------:R-:W-:Y:S01]  /*1b4e0*/  FMUL R44, R44, R2.reuse ;  /* 0x000000022c2c7220 */ /* 0x080fe20000400000 */
[-C--:B------:R-:W-:Y:S01]  /*1b4f0*/  FMUL R46, R46, R2.reuse ;  /* 0x000000022e2e7220 */ /* 0x080fe20000400000 */
[----:B------:R-:W-:Y:S01]  /*1b500*/  FMUL R47, R47, R2 ;  /* 0x000000022f2f7220 */ /* 0x000fe20000400000 */
[----:B------:R-:W-:-:S02]  /*1b510*/  F2FP.BF16.F32.PACK_AB R43, RZ, R43 ;  /* 0x0000002bff2b723e */ /* 0x000fc400000010ff */
[----:B------:R-:W-:Y:S02]  /*1b520*/  F2FP.BF16.F32.PACK_AB R45, RZ, R45 ;  /* 0x0000002dff2d723e */ /* 0x000fe400000010ff */
[----:B------:R-:W-:Y:S01]  /*1b530*/  F2FP.BF16.F32.PACK_AB R44, RZ, R44 ;  /* 0x0000002cff2c723e */ /* 0x000fe200000010ff */
[----:B------:R0:W-:Y:S01]  /*1b540*/  @P2 STG.E.U16 desc[UR6][R8.64+0x1a2], R43 ;  /* 0x0001a22b08002986 */ /* 0x0001e2000c101506 */
[----:B------:R-:W-:Y:S02]  /*1b550*/  F2FP.BF16.F32.PACK_AB R46, RZ, R46 ;  /* 0x0000002eff2e723e */ /* 0x000fe400000010ff */
[----:B------:R-:W-:Y:S01]  /*1b560*/  F2FP.BF16.F32.PACK_AB R47, RZ, R47 ;  /* 0x0000002fff2f723e */ /* 0x000fe200000010ff */
[----:B------:R0:W-:Y:S01]  /*1b570*/  @P3 STG.E.U16 desc[UR6][R6.64+0x1b2], R45 ;  /* 0x0001b22d06003986 */ /* 0x0001e2000c101506 */
[C---:B------:R-:W-:Y:S02]  /*1b580*/  ISETP.GT.AND P2, PT, R3.reuse, 0xe0, PT ;  /* 0x000000e00300780c */ /* 0x040fe40003f44270 */
[----:B------:R-:W-:Y:S01]  /*1b590*/  ISETP.GT.AND P3, PT, R3, 0xe1, PT ;  /* 0x000000e10300780c */ /* 0x000fe20003f64270 */
[----:B------:R0:W-:Y:S04]  /*1b5a0*/  @P4 STG.E.U16 desc[UR6][R6.64+0x1b0], R44 ;  /* 0x0001b02c06004986 */ /* 0x0001e8000c101506 */
[----:B------:R0:W-:Y:S01]  /*1b5b0*/  @P0 STG.E.U16 desc[UR6][R8.64+0x1b0], R46 ;  /* 0x0001b02e08000986 */ /* 0x0001e2000c101506 */
[----:B------:R-:W-:-:S03]  /*1b5c0*/  ISETP.GT.AND P0, PT, R0, RZ, P2 ;  /* 0x000000ff0000720c */ /* 0x000fc60001704270 */
[----:B------:R0:W-:Y:S01]  /*1b5d0*/  @P1 STG.E.U16 desc[UR6][R8.64+0x1b2], R47 ;  /* 0x0001b22f08001986 */ /* 0x0001e2000c101506 */
[----:B------:R-:W-:Y:S01]  /*1b5e0*/  ISETP.GT.AND P1, PT, R0, RZ, P3 ;  /* 0x000000ff0000720c */ /* 0x000fe20001f24270 */
[-C--:B------:R-:W-:Y:S01]  /*1b5f0*/  FMUL R32, R32, R2.reuse ;  /* 0x0000000220207220 */ /* 0x080fe20000400000 */
[-C--:B------:R-:W-:Y:S01]  /*1b600*/  FMUL R33, R33, R2.reuse ;  /* 0x0000000221217220 */ /* 0x080fe20000400000 */
[C---:B------:R-:W-:Y:S02]  /*1b610*/  ISETP.GT.AND P4, PT, R0.reuse, 0x8, P2 ;  /* 0x000000080000780c */ /* 0x040fe40001784270 */
[----:B------:R-:W-:Y:S01]  /*1b620*/  ISETP.GT.AND P5, PT, R0, 0x8, P3 ;  /* 0x000000080000780c */ /* 0x000fe20001fa4270 */
[-C--:B------:R-:W-:Y:S01]  /*1b630*/  FMUL R34, R34, R2.reuse ;  /* 0x0000000222227220 */ /* 0x080fe20000400000 */
[----:B------:R-:W-:Y:S01]  /*1b640*/  FMUL R35, R35, R2 ;  /* 0x0000000223237220 */ /* 0x000fe20000400000 */
[----:B------:R-:W-:Y:S02]  /*1b650*/  F2FP.BF16.F32.PACK_AB R32, RZ, R32 ;  /* 0x00000020ff20723e */ /* 0x000fe400000010ff */
[----:B------:R-:W-:-:S02]  /*1b660*/  F2FP.BF16.F32.PACK_AB R33, RZ, R33 ;  /* 0x00000021ff21723e */ /* 0x000fc400000010ff */
[----:B------:R-:W-:Y:S01]  /*1b670*/  F2FP.BF16.F32.PACK_AB R34, RZ, R34 ;  /* 0x00000022ff22723e */ /* 0x000fe200000010ff */
[----:B------:R0:W-:Y:S01]  /*1b680*/  @P0 STG.E.U16 desc[UR6][R4.64+0x1c0], R32 ;  /* 0x0001c02004000986 */ /* 0x0001e2000c101506 */
[----:B------:R-:W-:Y:S02]  /*1b690*/  F2FP.BF16.F32.PACK_AB R35, RZ, R35 ;  /* 0x00000023ff23723e */ /* 0x000fe400000010ff */
[C---:B------:R-:W-:Y:S01]  /*1b6a0*/  ISETP.GT.AND P0, PT, R3.reuse, 0xe9, PT ;  /* 0x000000e90300780c */ /* 0x040fe20003f04270 */
[----:B------:R0:W-:Y:S01]  /*1b6b0*/  @P1 STG.E.U16 desc[UR6][R4.64+0x1c2], R33 ;  /* 0x0001c22104001986 */ /* 0x0001e2000c101506 */
[----:B------:R-:W-:-:S03]  /*1b6c0*/  ISETP.GT.AND P1, PT, R3, 0xe8, PT ;  /* 0x000000e80300780c */ /* 0x000fc60003f24270 */
[----:B------:R0:W-:Y:S01]  /*1b6d0*/  @P4 STG.E.U16 desc[UR6][R10.64+0x1c0], R34 ;  /* 0x0001c0220a004986 */ /* 0x0001e2000c101506 */
[----:B------:R-:W-:-:S03]  /*1b6e0*/  ISETP.GT.AND P4, PT, R0, RZ, P0 ;  /* 0x000000ff0000720c */ /* 0x000fc60000784270 */
[----:B------:R0:W-:Y:S01]  /*1b6f0*/  @P5 STG.E.U16 desc[UR6][R10.64+0x1c2], R35 ;  /* 0x0001c2230a005986 */ /* 0x0001e2000c101506 */
[----:B------:R-:W-:Y:S01]  /*1b700*/  ISETP.GT.AND P5, PT, R0, RZ, P1 ;  /* 0x000000ff0000720c */ /* 0x000fe20000fa4270 */
[-C--:B------:R-:W-:Y:S01]  /*1b710*/  FMUL R36, R36, R2.reuse ;  /* 0x0000000224247220 */ /* 0x080fe20000400000 */
[----:B------:R-:W-:-:S04]  /*1b720*/  FMUL R37, R37, R2 ;  /* 0x0000000225257220 */ /* 0x000fc80000400000 */
[----:B------:R-:W-:Y:S02]  /*1b730*/  F2FP.BF16.F32.PACK_AB R36, RZ, R36 ;  /* 0x00000024ff24723e */ /* 0x000fe400000010ff */
[----:B------:R-:W-:Y:S01]  /*1b740*/  F2FP.BF16.F32.PACK_AB R37, RZ, R37 ;  /* 0x00000025ff25723e */ /* 0x000fe200000010ff */
[----:B------:R-:W-:-:S04]  /*1b750*/  FMUL R38, R38, R2 ;  /* 0x0000000226267220 */ /* 0x000fc80000400000 */
[----:B------:R0:W-:Y:S01]  /*1b760*/  @P5 STG.E.U16 desc[UR6][R4.64+0x1d0], R36 ;  /* 0x0001d02404005986 */ /* 0x0001e2000c101506 */
[----:B------:R-:W-:-:S03]  /*1b770*/  ISETP.GT.AND P5, PT, R0, 0x8, P1 ;  /* 0x000000080000780c */ /* 0x000fc60000fa4270 */
[----:B------:R0:W-:Y:S01]  /*1b780*/  @P4 STG.E.U16 desc[UR6][R4.64+0x1d2], R37 ;  /* 0x0001d22504004986 */ /* 0x0001e2000c101506 */
[----:B------:R-:W-:Y:S01]  /*1b790*/  ISETP.GT.AND P4, PT, R0, 0x8, P0 ;  /* 0x000000080000780c */ /* 0x000fe20000784270 */
[----:B------:R-:W-:Y:S01]  /*1b7a0*/  FMUL R39, R39, R2 ;  /* 0x0000000227277220 */ /* 0x000fe20000400000 */
[----:B------:R-:W-:-:S04]  /*1b7b0*/  F2FP.BF16.F32.PACK_AB R38, RZ, R38 ;  /* 0x00000026ff26723e */ /* 0x000fc800000010ff */
        /* <DEDUP_REMOVED lines=8> */
[----:B------:R-:W-:Y:S02]  /*1b840*/  F2FP.BF16.F32.PACK_AB R25, RZ, R25 ;  /* 0x00000019ff19723e */ /* 0x000fe400000010ff */
[C---:B------:R-:W-:Y:S02]  /*1b850*/  ISETP.GT.AND P2, PT, R0.reuse, 0x88, P2 ;  /* 0x000000880000780c */ /* 0x040fe40001744270 */
[C---:B------:R-:W-:Y:S01]  /*1b860*/  ISETP.GT.AND P3, PT, R0.reuse, 0x88, P3 ;  /* 0x000000880000780c */ /* 0x040fe20001f64270 */
[----:B------:R0:W-:Y:S01]  /*1b870*/  @P4 STG.E.U16 desc[UR6][R6.64+0x1c0], R24 ;  /* 0x0001c01806004986 */ /* 0x0001e2000c101506 */
[----:B------:R-:W-:-:S03]  /*1b880*/  ISETP.GT.AND P4, PT, R0, 0x80, P0 ;  /* 0x000000800000780c */ /* 0x000fc60000784270 */
[----:B------:R0:W-:Y:S01]  /*1b890*/  @P5 STG.E.U16 desc[UR6][R6.64+0x1c2], R25 ;  /* 0x0001c21906005986 */ /* 0x0001e2000c101506 */
[----:B------:R-:W-:Y:S01]  /*1b8a0*/  ISETP.GT.AND P5, PT, R0, 0x80, P1 ;  /* 0x000000800000780c */ /* 0x000fe20000fa4270 */
[-C--:B------:R-:W-:Y:S01]  /*1b8b0*/  FMUL R26, R26, R2.reuse ;  /* 0x000000021a1a7220 */ /* 0x080fe20000400000 */
[C---:B------:R-:W-:Y:S01]  /*1b8c0*/  ISETP.GT.AND P1, PT, R0.reuse, 0x88, P1 ;  /* 0x000000880000780c */ /* 0x040fe20000f24270 */
[-C--:B------:R-:W-:Y:S01]  /*1b8d0*/  FMUL R27, R27, R2.reuse ;  /* 0x000000021b1b7220 */ /* 0x080fe20000400000 */
[----:B------:R-:W-:Y:S01]  /*1b8e0*/  ISETP.GT.AND P0, PT, R0, 0x88, P0 ;  /* 0x000000880000780c */ /* 0x000fe20000704270 */
[-C--:B------:R-:W-:Y:S01]  /*1b8f0*/  FMUL R28, R28, R2.reuse ;  /* 0x000000021c1c7220 */ /* 0x080fe20000400000 */
[-C--:B------:R-:W-:Y:S01]  /*1b900*/  FMUL R29, R29, R2.reuse ;  /* 0x000000021d1d7220 */ /* 0x080fe20000400000 */
[-C--:B------:R-:W-:Y:S01]  /*1b910*/  FMUL R30, R30, R2.reuse ;  /* 0x000000021e1e7220 */ /* 0x080fe20000400000 */
[----:B------:R-:W-:Y:S01]  /*1b920*/  FMUL R31, R31, R2 ;  /* 0x000000021f1f7220 */ /* 0x000fe20000400000 */
[----:B------:R-:W-:-:S02]  /*1b930*/  F2FP.BF16.F32.PACK_AB R26, RZ, R26 ;  /* 0x0000001aff1a723e */ /* 0x000fc400000010ff */
[----:B------:R-:W-:Y:S02]  /*1b940*/  F2FP.BF16.F32.PACK_AB R27, RZ, R27 ;  /* 0x0000001bff1b723e */ /* 0x000fe400000010ff */
[----:B------:R-:W-:Y:S02]  /*1b950*/  F2FP.BF16.F32.PACK_AB R28, RZ, R28 ;  /* 0x0000001cff1c723e */ /* 0x000fe400000010ff */
[----:B------:R-:W-:Y:S02]  /*1b960*/  F2FP.BF16.F32.PACK_AB R29, RZ, R29 ;  /* 0x0000001dff1d723e */ /* 0x000fe400000010ff */
[----:B------:R-:W-:Y:S02]  /*1b970*/  F2FP.BF16.F32.PACK_AB R30, RZ, R30 ;  /* 0x0000001eff1e723e */ /* 0x000fe400000010ff */
[----:B------:R-:W-:Y:S01]  /*1b980*/  F2FP.BF16.F32.PACK_AB R31, RZ, R31 ;  /* 0x0000001fff1f723e */ /* 0x000fe200000010ff */
[----:B------:R0:W-:Y:S04]  /*1b990*/  @P2 STG.E.U16 desc[UR6][R8.64+0x1c0], R26 ;  /* 0x0001c01a08002986 */ /* 0x0001e8000c101506 */
[----:B------:R0:W-:Y:S04]  /*1b9a0*/  @P3 STG.E.U16 desc[UR6][R8.64+0x1c2], R27 ;  /* 0x0001c21b08003986 */ /* 0x0001e8000c101506 */
[----:B------:R0:W-:Y:S04]  /*1b9b0*/  @P5 STG.E.U16 desc[UR6][R6.64+0x1d0], R28 ;  /* 0x0001d01c06005986 */ /* 0x0001e8000c101506 */
[----:B------:R0:W-:Y:S04]  /*1b9c0*/  @P4 STG.E.U16 desc[UR6][R6.64+0x1d2], R29 ;  /* 0x0001d21d06004986 */ /* 0x0001e8000c101506 */
[----:B------:R0:W-:Y:S04]  /*1b9d0*/  @P1 STG.E.U16 desc[UR6][R8.64+0x1d0], R30 ;  /* 0x0001d01e08001986 */ /* 0x0001e8000c101506 */
[----:B------:R0:W-:Y:S02]  /*1b9e0*/  @P0 STG.E.U16 desc[UR6][R8.64+0x1d2], R31 ;  /* 0x0001d21f08000986 */ /* 0x0001e4000c101506 */
.L_x_504:
[----:B------:R-:W-:Y:S05]  /*1b9f0*/  BSYNC B0 ;  /* 0x0000000000007941 */ /* 0x000fea0003800000 */
.L_x_28:
[----:B0-----:R-:W2:Y:S04]  /*1ba00*/  LDL.LU R5, [R1+0xb8] ;  /* 0x0000b80001057983 */ /* 0x001ea80000300800 */
[----:B------:R-:W2:Y:S01]  /*1ba10*/  LDL.LU R4, [R1+0xbc] ;  /* 0x0000bc0001047983 */ /* 0x000ea20000300800 */
[----:B------:R-:W-:Y:S01]  /*1ba20*/  ULDC UR4, c[0x0][0xc] ;  /* 0x0000030000047ab9 */ /* 0x000fe20000000800 */
[----:B------:R-:W-:Y:S01]  /*1ba30*/  ULDC UR5, c[0x0][0x10] ;  /* 0x0000040000057ab9 */ /* 0x000fe20000000800 */
[----:B------:R-:W2:Y:S01]  /*1ba40*/  LDC R3, c[0x0][0x14] ;  /* 0x00000500ff037b82 */ /* 0x000ea20000000800 */
[----:B------:R-:W-:Y:S01]  /*1ba50*/  UIMAD.WIDE.U32 UR4, UR4, UR5, URZ ;  /* 0x00000005040472a5 */ /* 0x000fe2000f8e003f */
[----:B------:R0:W5:Y:S01]  /*1ba60*/  LDL R28, [R1+0xd0] ;  /* 0x0000d000011c7983 */ /* 0x0001620000100800 */
[----:B------:R-:W-:Y:S01]  /*1ba70*/  PRMT R0, RZ, 0x7610, R0 ;  /* 0x00007610ff007816 */ /* 0x000fe20000000000 */
[----:B---3--:R-:W-:-:S03]  /*1ba80*/  IMAD.MOV.U32 R19, RZ, RZ, -0x1 ;  /* 0xffffffffff137424 */ /* 0x008fc600078e00ff */
[----:B--2---:R-:W-:-:S04]  /*1ba90*/  IMAD.WIDE.U32 R4, R3, UR4, R4 ;  /* 0x0000000403047c25 */ /* 0x004fc8000f8e0004 */
[----:B------:R-:W-:Y:S01]  /*1baa0*/  IMAD R3, R3, UR5, RZ ;  /* 0x0000000503037c24 */ /* 0x000fe2000f8e02ff */
[----:B------:R-:W-:Y:S01]  /*1bab0*/  ULDC.64 UR4, c[0x0][0x650] ;  /* 0x0001940000047ab9 */ /* 0x000fe20000000a00 */
[----:B------:R-:W-:Y:S01]  /*1bac0*/  IMAD.MOV.U32 R21, RZ, RZ, R4 ;  /* 0x000000ffff157224 */ /* 0x000fe200078e0004 */
[----:B------:R-:W-:Y:S01]  /*1bad0*/  ISETP.GE.U32.AND P0, PT, R4, UR4, PT ;  /* 0x0000000404007c0c */ /* 0x000fe2000bf06070 */
[----:B------:R-:W-:Y:S02]  /*1bae0*/  IMAD.IADD R23, R5, 0x1, R3 ;  /* 0x0000000105177824 */ /* 0x000fe400078e0203 */
[----:B------:R-:W-:-:S03]  /*1baf0*/  IMAD.MOV.U32 R3, RZ, RZ, -0x1 ;  /* 0xffffffffff037424 */ /* 0x000fc600078e00ff */
[----:B------:R0:W-:Y:S01]  /*1bb00*/  STL [R1+0xb8], R23 ;  /* 0x0000b81701007387 */ /* 0x0001e20000100800 */
[----:B------:R-:W-:-:S03]  /*1bb10*/  ISETP.GE.U32.AND.EX P0, PT, R23, UR5, PT, P0 ;  /* 0x0000000517007c0c */ /* 0x000fc6000bf06100 */
[----:B------:R0:W-:Y:S04]  /*1bb20*/  STL [R1+0xbc], R21 ;  /* 0x0000bc1501007387 */ /* 0x0001e80000100800 */
[----:B------:R0:W-:Y:S06]  /*1bb30*/  STL [R1+0xb4], R3 ;  /* 0x0000b40301007387 */ /* 0x0001ec0000100800 */
[----:B------:R-:W-:Y:S05]  /*1bb40*/  @P0 BRA `(.L_x_505) ;  /* 0x0000000400780947 */ /* 0x000fea0003800000 */
[----:B-----5:R-:W2:Y:S01]  /*1bb50*/  S2R R17, SR_CTAID.X ;  /* 0x0000000000117919 */ /* 0x020ea20000002500 */
[----:B----4-:R-:W3:Y:S01]  /*1bb60*/  LDC.64 R10, c[0x0][0x628] ;  /* 0x00018a00ff0a7b82 */ /* 0x010ee20000000a00 */
[----:B------:R-:W-:Y:S01]  /*1bb70*/  ULDC UR4, c[0x0][0x150] ;  /* 0x0000540000047ab9 */ /* 0x000fe20000000800 */
[----:B-1----:R-:W-:Y:S01]  /*1bb80*/  IMAD.MOV.U32 R8, RZ, RZ, R21 ;  /* 0x000000ffff087224 */ /* 0x002fe200078e0015 */
[----:B------:R-:W1:Y:S01]  /*1bb90*/  S2R R19, SR_CTAID.Y ;  /* 0x0000000000137919 */ /* 0x000e620000002600 */
[----:B------:R-:W-:-:S04]  /*1bba0*/  IMAD.MOV.U32 R9, RZ, RZ, R23 ;  /* 0x000000ffff097224 */ /* 0x000fc800078e0017 */
[----:B------:R-:W4:Y:S08]  /*1bbb0*/  LDC R20, c[0x0][0x144] ;  /* 0x00005100ff147b82 */ /* 0x000f300000000800 */
[----:B------:R-:W0:Y:S08]  /*1bbc0*/  LDC R12, c[0x0][0x630] ;  /* 0x00018c00ff0c7b82 */ /* 0x000e300000000800 */
[----:B------:R-:W0:Y:S01]  /*1bbd0*/  LDC.64 R14, c[0x0][0x620] ;  /* 0x00018800ff0e7b82 */ /* 0x000e220000000a00 */
[----:B---3--:R-:W-:-:S04]  /*1bbe0*/  ISETP.NE.U32.AND P0, PT, R10, RZ, PT ;  /* 0x000000ff0a00720c */ /* 0x008fc80003f05070 */
[----:B------:R-:W-:Y:S02]  /*1bbf0*/  ISETP.NE.AND.EX P0, PT, R11, RZ, PT, P0 ;  /* 0x000000ff0b00720c */ /* 0x000fe40003f05300 */
[----:B--2---:R-:W-:-:S05]  /*1bc00*/  I2FP.F32.U32 R0, R17 ;  /* 0x0000001100007245 */ /* 0x004fca0000201000 */
[----:B------:R-:W-:-:S04]  /*1bc10*/  FMUL R0, R0, UR4 ;  /* 0x0000000400007c20 */ /* 0x000fc80008400000 */
[----:B------:R2:W3:Y:S02]  /*1bc20*/  F2I.U32.TRUNC.NTZ R18, R0 ;  /* 0x0000000000127305 */ /* 0x0004e4000020f000 */
[----:B-1--4-:R-:W-:Y:S05]  /*1bc30*/  @!P0 BRA `(.L_x_506) ;  /* 0x0000000000288947 */ /* 0x012fea0003800000 */
[----:B--2---:R-:W0:Y:S02]  /*1bc40*/  LDC R0, c[0x0][0x634] ;  /* 0x00018d00ff007b82 */ /* 0x004e240000000800 */
        /* <DEDUP_REMOVED lines=9> */
.L_x_506:
[-CC-:B0-----:R-:W-:Y:S01]  /*1bce0*/  SHF.R.U64 R13, R8, R12.reuse, R9.reuse ;  /* 0x0000000c080d7219 */ /* 0x181fe20000001209 */
[----:B------:R-:W0:Y:S01]  /*1bcf0*/  LDC.64 R24, c[0x0][0x640] ;  /* 0x00019000ff187b82 */ /* 0x000e220000000a00 */
[----:B--2---:R-:W-:Y:S01]  /*1bd00*/  SHF.R.U32.HI R0, RZ, R12, R9 ;  /* 0x0000000cff007219 */ /* 0x004fe20000011609 */
[----:B------:R-:W-:Y:S01]  /*1bd10*/  IMAD.MOV.U32 R4, RZ, RZ, R21 ;  /* 0x000000ffff047224 */ /* 0x000fe200078e0015 */
[----:B------:R-:W-:Y:S01]  /*1bd20*/  IADD3 R3, P0, RZ, -R13, RZ ;  /* 0x8000000dff037210 */ /* 0x000fe20007f1e0ff */
[----:B------:R-:W-:Y:S01]  /*1bd30*/  ULDC UR4, c[0x0][0x154] ;  /* 0x0000550000047ab9 */ /* 0x000fe20000000800 */
[----:B---3--:R-:W-:Y:S01]  /*1bd40*/  IADD3 R18, -R18, RZ, RZ ;  /* 0x000000ff12127210 */ /* 0x008fe20007ffe1ff */
[----:B------:R-:W-:Y:S02]  /*1bd50*/  IMAD.MOV.U32 R7, RZ, RZ, 0x1 ;  /* 0x00000001ff077424 */ /* 0x000fe400078e00ff */
[----:B------:R-:W1:Y:S01]  /*1bd60*/  LDC R6, c[0x0][0x618] ;  /* 0x00018600ff067b82 */ /* 0x000e620000000800 */
[----:B------:R-:W-:-:S02]  /*1bd70*/  IMAD.X R5, RZ, RZ, ~R0, P0 ;  /* 0x000000ffff057224 */ /* 0x000fc400000e0e00 */
[----:B------:R-:W-:Y:S02]  /*1bd80*/  IMAD R20, R20, R18, R17 ;  /* 0x0000001214147224 */ /* 0x000fe400078e0211 */
[-C--:B------:R-:W-:Y:S02]  /*1bd90*/  IMAD R0, R5, R14.reuse, RZ ;  /* 0x0000000e05007224 */ /* 0x080fe400078e02ff */
[----:B------:R-:W-:Y:S01]  /*1bda0*/  IMAD.MOV.U32 R5, RZ, RZ, R23 ;  /* 0x000000ffff057224 */ /* 0x000fe200078e0017 */
[----:B------:R-:W2:Y:S01]  /*1bdb0*/  LDC R8, c[0x0][0x608] ;  /* 0x00018200ff087b82 */ /* 0x000ea20000000800 */
[----:B------:R-:W-:-:S04]  /*1bdc0*/  IMAD.WIDE.U32 R4, R3, R14, R4 ;  /* 0x0000000e03047225 */ /* 0x000fc800078e0004 */
[----:B------:R-:W-:-:S03]  /*1bdd0*/  IMAD R3, R3, R15, R0 ;  /* 0x0000000f03037224 */ /* 0x000fc600078e0200 */
[----:B------:R-:W3:Y:S01]  /*1bde0*/  LDC R22, c[0x0][0x658] ;  /* 0x00019600ff167b82 */ /* 0x000ee20000000800 */
[----:B------:R-:W-:Y:S01]  /*1bdf0*/  I2FP.F32.U32 R0, R19 ;  /* 0x0000001300007245 */ /* 0x000fe20000201000 */
[----:B------:R-:W-:Y:S01]  /*1be00*/  IMAD.IADD R3, R5, 0x1, R3 ;  /* 0x0000000105037824 */ /* 0x000fe200078e0203 */
[----:B0-----:R-:W-:Y:S01]  /*1be10*/  ISETP.NE.U32.AND P0, PT, R24, RZ, PT ;  /* 0x000000ff1800720c */ /* 0x001fe20003f05070 */
[----:B------:R-:W-:Y:S02]  /*1be20*/  IMAD.MOV.U32 R5, RZ, RZ, -0x1 ;  /* 0xffffffffff057424 */ /* 0x000fe400078e00ff */
[----:B------:R-:W-:Y:S02]  /*1be30*/  FMUL R0, R0, UR4 ;  /* 0x0000000400007c20 */ /* 0x000fe40008400000 */
[----:B------:R-:W0:Y:S01]  /*1be40*/  LDC R18, c[0x0][0x148] ;  /* 0x00005200ff127b82 */ /* 0x000e220000000800 */
[----:B-1----:R-:W-:Y:S01]  /*1be50*/  SHF.R.U64 R12, R4, R6, R3 ;  /* 0x00000006040c7219 */ /* 0x002fe20000001203 */
[----:B------:R1:W4:Y:S01]  /*1be60*/  F2I.U32.TRUNC.NTZ R14, R0 ;  /* 0x00000000000e7305 */ /* 0x000322000020f000 */
[----:B------:R-:W-:-:S02]  /*1be70*/  ISETP.NE.AND.EX P0, PT, R25, RZ, PT, P0 ;  /* 0x000000ff1900720c */ /* 0x000fc40003f05300 */
[----:B------:R-:W-:-:S03]  /*1be80*/  SHF.R.U32.HI R3, RZ, R6, R3 ;  /* 0x00000006ff037219 */ /* 0x000fc60000011603 */
[----:B------:R-:W0:Y:S01]  /*1be90*/  LDC R17, c[0x0][0x600] ;  /* 0x00018000ff117b82 */ /* 0x000e220000000800 */
[-CC-:B--2---:R-:W-:Y:S02]  /*1bea0*/  SHF.R.U64 R10, R12, R8.reuse, R3.reuse ;  /* 0x000000080c0a7219 */ /* 0x184fe40000001203 */
[----:B------:R-:W-:-:S05]  /*1beb0*/  SHF.R.U32.HI R3, RZ, R8, R3 ;  /* 0x00000008ff037219 */ /* 0x000fca0000011603 */
[----:B------:R-:W2:Y:S01]  /*1bec0*/  LDC R23, c[0x0][0x648] ;  /* 0x00019200ff177b82 */ /* 0x000ea20000000800 */
[-C--:B---3--:R-:W-:Y:S02]  /*1bed0*/  SHF.L.U32 R4, R5, R22.reuse, RZ ;  /* 0x0000001605047219 */ /* 0x088fe400000006ff */
[-CC-:B------:R-:W-:Y:S02]  /*1bee0*/  SHF.R.U64 R15, R10, R22.reuse, R3.reuse ;  /* 0x000000160a0f7219 */ /* 0x180fe40000001203 */
[----:B------:R-:W-:Y:S02]  /*1bef0*/  SHF.R.U32.HI R5, RZ, R22, R3 ;  /* 0x00000016ff057219 */ /* 0x000fe40000011603 */
[----:B------:R-:W-:Y:S01]  /*1bf00*/  LOP3.LUT R21, RZ, R4, RZ, 0x33, !PT ;  /* 0x00000004ff157212 */ /* 0x000fe200078e33ff */
[----:B------:R-:W3:Y:S01]  /*1bf10*/  LDC R26, c[0x0][0x638] ;  /* 0x00018e00ff1a7b82 */ /* 0x000ee20000000800 */
[----:B------:R-:W-:Y:S01]  /*1bf20*/  SHF.L.U32 R22, R7, R22, RZ ;  /* 0x0000001607167219 */ /* 0x000fe200000006ff */
[----:B------:R-:W-:-:S06]  /*1bf30*/  IMAD.MOV.U32 R4, RZ, RZ, R15 ;  /* 0x000000ffff047224 */ /* 0x000fcc00078e000f */
[----:B------:R-:W0:Y:S01]  /*1bf40*/  LDC R27, c[0x0][0x610] ;  /* 0x00018400ff1b7b82 */ /* 0x000e220000000800 */
[----:B-1--4-:R-:W-:Y:S05]  /*1bf50*/  @!P0 BRA `(.L_x_507) ;  /* 0x0000000000288947 */ /* 0x012fea0003800000 */
[----:B------:R-:W1:Y:S02]  /*1bf60*/  LDC R0, c[0x0][0x64c] ;  /* 0x00019300ff007b82 */ /* 0x000e640000000800 */
[----:B-1----:R-:W-:-:S05]  /*1bf70*/  IADD3 R3, P0, R15, R0, RZ ;  /* 0x000000000f037210 */ /* 0x002fca0007f1e0ff */
        /* <DEDUP_REMOVED lines=8> */
.L_x_507:
[----:B------:R-:W1:Y:S01]  /*1c000*/  LDC R3, c[0x0][0x65c] ;  /* 0x00019700ff037b82 */ /* 0x000e620000000800 */
[----:B--2---:R-:W-:Y:S01]  /*1c010*/  SHF.R.U64 R0, R4, R23, R5 ;  /* 0x0000001704007219 */ /* 0x004fe20000001205 */
[----:B------:R-:W-:Y:S01]  /*1c020*/  IMAD.MOV R14, RZ, RZ, -R14 ;  /* 0x000000ffff0e7224 */ /* 0x000fe200078e0a0e */
[----:B0-----:R-:W-:Y:S01]  /*1c030*/  IADD3 R5, R17, -0x1, RZ ;  /* 0xffffffff11057810 */ /* 0x001fe20007ffe0ff */
[----:B------:R2:W-:Y:S01]  /*1c040*/  STL [R1+0xb4], R13 ;  /* 0x0000b40d01007387 */ /* 0x0005e20000100800 */
[----:B------:R-:W-:Y:S02]  /*1c050*/  IMAD.MOV.U32 R6, RZ, RZ, 0x1 ;  /* 0x00000001ff067424 */ /* 0x000fe400078e00ff */
[----:B------:R-:W-:Y:S01]  /*1c060*/  IMAD.MOV R4, RZ, RZ, -R0 ;  /* 0x000000ffff047224 */ /* 0x000fe200078e0a00 */
[----:B------:R-:W-:Y:S02]  /*1c070*/  LOP3.LUT R5, R12, R5, RZ, 0xc0, !PT ;  /* 0x000000050c057212 */ /* 0x000fe400078ec0ff */
[----:B-1----:R-:W-:-:S02]  /*1c080*/  ISETP.NE.AND P0, PT, R3, 0x1, PT ;  /* 0x000000010300780c */ /* 0x002fc40003f05270 */
[----:B------:R-:W-:-:S05]  /*1c090*/  LOP3.LUT R3, R10, R21, RZ, 0xc0, !PT ;  /* 0x000000150a037212 */ /* 0x000fca00078ec0ff */
[----:B------:R-:W-:Y:S02]  /*1c0a0*/  IMAD R3, R22, R0, R3 ;  /* 0x0000000016037224 */ /* 0x000fe400078e0203 */
[----:B---3--:R-:W-:-:S04]  /*1c0b0*/  IMAD R0, R4, R26, R15 ;  /* 0x0000001a04007224 */ /* 0x008fc800078e020f */
[----:B------:R-:W-:Y:S02]  /*1c0c0*/  @P0 IMAD R20, R18, R14, R19 ;  /* 0x0000000e12140224 */ /* 0x000fe400078e0213 */
[----:B------:R-:W-:Y:S01]  /*1c0d0*/  IMAD R4, R0, R17, R5 ;  /* 0x0000001100047224 */ /* 0x000fe200078e0205 */
[----:B------:R-:W-:Y:S01]  /*1c0e0*/  PRMT R0, R6, 0x7610, R0 ;  /* 0x0000761006007816 */ /* 0x000fe20000000000 */
[----:B------:R-:W-:-:S05]  /*1c0f0*/  IMAD R3, R3, R27, R20 ;  /* 0x0000001b03037224 */ /* 0x000fca00078e0214 */
[----:B------:R-:W-:Y:S02]  /*1c100*/  SEL R28, R3, R4, !P0 ;  /* 0x00000004031c7207 */ /* 0x000fe40004000000 */
[----:B------:R-:W-:-:S03]  /*1c110*/  SEL R19, R4, R3, !P0 ;  /* 0x0000000304137207 */ /* 0x000fc60004000000 */
[----:B------:R2:W-:Y:S04]  /*1c120*/  STL [R1+0xd0], R28 ;  /* 0x0000d01c01007387 */ /* 0x0005e80000100800 */
.L_x_505:
[----:B------:R-:W-:Y:S01]  /*1c130*/  LOP3.LUT P0, RZ, R0, 0xff, RZ, 0xc0, !PT ;  /* 0x000000ff00ff7812 */ /* 0x000fe2000780c0ff */
[----:B-----5:R-:W-:-:S12]  /*1c140*/  IMAD.MOV.U32 R18, RZ, RZ, R28 ;  /* 0x000000ffff127224 */ /* 0x020fd800078e001c */
[----:B------:R-:W-:Y:S05]  /*1c150*/  @P0 BRA `(.L_x_508) ;  /* 0xfffffe4c00c00947 */ /* 0x000fea000383ffff */
[----:B------:R-:W-:Y:S05]  /*1c160*/  EXIT ;  /* 0x000000000000794d */ /* 0x000fea0003800000 */
.L_x_3:
[----:B------:R-:W2:Y:S01]  /*1c170*/  LDL R18, [R1+0xbc] ;  /* 0x0000bc0001127983 */ /* 0x000ea20000100800 */
[----:B0-----:R-:W-:-:S03]  /*1c180*/  ULDC.64 UR4, c[0x0][0x650] ;  /* 0x0001940000047ab9 */ /* 0x001fc60000000a00 */
[----:B------:R-:W3:Y:S01]  /*1c190*/  LDL R19, [R1+0xb8] ;  /* 0x0000b80001137983 */ /* 0x000ee20000100800 */
[----:B------:R-:W-:Y:S01]  /*1c1a0*/  PRMT R5, RZ, 0x7610, R5 ;  /* 0x00007610ff057816 */ /* 0x000fe20000000005 */
[----:B------:R-:W-:Y:S02]  /*1c1b0*/  IMAD.MOV.U32 R7, RZ, RZ, -0x1 ;  /* 0xffffffffff077424 */ /* 0x000fe400078e00ff */
[----:B------:R-:W-:Y:S02]  /*1c1c0*/  IMAD.MOV.U32 R12, RZ, RZ, -0x1 ;  /* 0xffffffffff0c7424 */ /* 0x000fe400078e00ff */
[----:B------:R-:W-:Y:S01]  /*1c1d0*/  IMAD.MOV.U32 R6, RZ, RZ, -0x1 ;  /* 0xffffffffff067424 */ /* 0x000fe200078e00ff */
[----:B--2---:R-:W-:-:S04]  /*1c1e0*/  ISETP.GE.U32.AND P0, PT, R18, UR4, PT ;  /* 0x0000000412007c0c */ /* 0x004fc8000bf06070 */
[----:B---3--:R-:W-:-:S13]  /*1c1f0*/  ISETP.GE.U32.AND.EX P0, PT, R19, UR5, PT, P0 ;  /* 0x0000000513007c0c */ /* 0x008fda000bf06100 */
[----:B------:R-:W-:Y:S05]  /*1c200*/  @P0 BRA `(.L_x_509) ;  /* 0x0000000400680947 */ /* 0x000fea0003800000 */
        /* <DEDUP_REMOVED lines=13> */
[----:B------:R-:W-:Y:S01]  /*1c2e0*/  IMAD.WIDE.U32 R6, R5, R12, RZ ;  /* 0x0000000c05067225 */ /* 0x000fe200078e00ff */
[----:B------:R-:W-:-:S03]  /*1c2f0*/  MOV R10, R9 ;  /* 0x00000009000a7202 */ /* 0x000fc60000000f00 */
[----:B------:R-:W-:Y:S01]  /*1c300*/  IMAD.X R11, RZ, RZ, RZ, P0 ;  /* 0x000000ffff0b7224 */ /* 0x000fe200000e06ff */
[----:B------:R-:W-:-:S05]  /*1c310*/  IADD3 RZ, P0, R7, R8, RZ ;  /* 0x0000000807ff7210 */ /* 0x000fca0007f1e0ff */
[----:B------:R-:W-:-:S08]  /*1c320*/  IMAD.WIDE.U32.X R10, R15, R13, R10, P0 ;  /* 0x0000000d0f0a7225 */ /* 0x000fd000000e040a */
.L_x_510:
[-CC-:B------:R-:W-:Y:S01]  /*1c330*/  SHF.R.U64 R13, R10, R14.reuse, R11.reuse ;  /* 0x0000000e0a0d7219 */ /* 0x180fe2000000120b */
[----:B------:R-:W0:Y:S01]  /*1c340*/  LDC R12, c[0x0][0x618] ;  /* 0x00018600ff0c7b82 */ /* 0x000e220000000800 */
[----:B------:R-:W-:Y:S01]  /*1c350*/  SHF.R.U32.HI R3, RZ, R14, R11 ;  /* 0x0000000eff037219 */ /* 0x000fe2000001160b */
[----:B------:R-:W-:Y:S01]  /*1c360*/  ULDC UR4, c[0x0][0x150] ;  /* 0x0000540000047ab9 */ /* 0x000fe20000000800 */
[----:B------:R-:W-:Y:S01]  /*1c370*/  IADD3 R5, P0, RZ, -R13, RZ ;  /* 0x8000000dff057210 */ /* 0x000fe20007f1e0ff */
[----:B------:R-:W-:Y:S01]  /*1c380*/  IMAD.MOV.U32 R6, RZ, RZ, R18 ;  /* 0x000000ffff067224 */ /* 0x000fe200078e0012 */
[----:B------:R-:W-:Y:S01]  /*1c390*/  I2FP.F32.U32 R8, R2 ;  /* 0x0000000200087245 */ /* 0x000fe20000201000 */
[----:B------:R-:W-:Y:S02]  /*1c3a0*/  IMAD.MOV.U32 R7, RZ, RZ, R19 ;  /* 0x000000ffff077224 */ /* 0x000fe400078e0013 */
[----:B------:R-:W1:Y:S01]  /*1c3b0*/  LDC.64 R20, c[0x0][0x640] ;  /* 0x00019000ff147b82 */ /* 0x000e620000000a00 */
[----:B------:R-:W-:-:S02]  /*1c3c0*/  IMAD.X R3, RZ, RZ, ~R3, P0 ;  /* 0x000000ffff037224 */ /* 0x000fc400000e0e03 */
[----:B------:R-:W-:Y:S01]  /*1c3d0*/  FMUL R9, R8, UR4 ;  /* 0x0000000408097c20 */ /* 0x000fe20008400000 */
[----:B------:R-:W-:Y:S01]  /*1c3e0*/  IMAD.WIDE.U32 R6, R5, R16, R6 ;  /* 0x0000001005067225 */ /* 0x000fe200078e0006 */
[----:B------:R-:W-:-:S03]  /*1c3f0*/  ULDC UR4, c[0x0][0x154] ;  /* 0x0000550000047ab9 */ /* 0x000fc60000000800 */
[----:B------:R-:W-:Y:S01]  /*1c400*/  IMAD R8, R3, R16, RZ ;  /* 0x0000001003087224 */ /* 0x000fe200078e02ff */
[----:B------:R-:W2:Y:S01]  /*1c410*/  LDC R11, c[0x0][0x144] ;  /* 0x00005100ff0b7b82 */ /* 0x000ea20000000800 */
[----:B------:R-:W3:Y:S02]  /*1c420*/  F2I.U32.TRUNC.NTZ R9, R9 ;  /* 0x0000000900097305 */ /* 0x000ee4000020f000 */
[----:B------:R-:W-:Y:S02]  /*1c430*/  IMAD R3, R5, R17, R8 ;  /* 0x0000001105037224 */ /* 0x000fe400078e0208 */
[----:B------:R-:W-:Y:S02]  /*1c440*/  IMAD.MOV.U32 R8, RZ, RZ, 0x1 ;  /* 0x00000001ff087424 */ /* 0x000fe400078e00ff */
[----:B------:R-:W-:Y:S01]  /*1c450*/  IMAD.IADD R3, R7, 0x1, R3 ;  /* 0x0000000107037824 */ /* 0x000fe200078e0203 */
[----:B------:R-:W4:Y:S04]  /*1c460*/  LDC R14, c[0x0][0x608] ;  /* 0x00018200ff0e7b82 */ /* 0x000f280000000800 */
[----:B0-----:R-:W-:-:S02]  /*1c470*/  SHF.R.U64 R10, R6, R12, R3 ;  /* 0x0000000c060a7219 */ /* 0x001fc40000001203 */
[----:B------:R-:W-:Y:S02]  /*1c480*/  I2FP.F32.U32 R6, R4 ;  /* 0x0000000400067245 */ /* 0x000fe40000201000 */
[----:B------:R-:W0:Y:S01]  /*1c490*/  LDC R19, c[0x0][0x658] ;  /* 0x00019600ff137b82 */ /* 0x000e220000000800 */
[----:B-1----:R-:W-:Y:S01]  /*1c4a0*/  ISETP.NE.U32.AND P0, PT, R20, RZ, PT ;  /* 0x000000ff1400720c */ /* 0x002fe20003f05070 */
[----:B---3--:R-:W-:Y:S01]  /*1c4b0*/  IMAD.MOV R5, RZ, RZ, -R9 ;  /* 0x000000ffff057224 */ /* 0x008fe200078e0a09 */
[----:B------:R-:W-:Y:S01]  /*1c4c0*/  SHF.R.U32.HI R3, RZ, R12, R3 ;  /* 0x0000000cff037219 */ /* 0x000fe20000011603 */
[----:B------:R-:W-:Y:S01]  /*1c4d0*/  FMUL R6, R6, UR4 ;  /* 0x0000000406067c20 */ /* 0x000fe20008400000 */
[----:B------:R-:W-:Y:S01]  /*1c4e0*/  ISETP.NE.AND.EX P0, PT, R21, RZ, PT, P0 ;  /* 0x000000ff1500720c */ /* 0x000fe20003f05300 */
[----:B------:R-:W-:Y:S02]  /*1c4f0*/  IMAD.MOV.U32 R12, RZ, RZ, -0x1 ;  /* 0xffffffffff0c7424 */ /* 0x000fe400078e00ff */
[----:B------:R-:W1:Y:S01]  /*1c500*/  LDC R17, c[0x0][0x148] ;  /* 0x00005200ff117b82 */ /* 0x000e620000000800 */
[----:B--2---:R-:W-:-:S07]  /*1c510*/  IMAD R18, R11, R5, R2 ;  /* 0x000000050b127224 */ /* 0x004fce00078e0202 */
[----:B------:R-:W2:Y:S01]  /*1c520*/  LDC R16, c[0x0][0x600] ;  /* 0x00018000ff107b82 */ /* 0x000ea20000000800 */
[-CC-:B----4-:R-:W-:Y:S02]  /*1c530*/  SHF.R.U64 R15, R10, R14.reuse, R3.reuse ;  /* 0x0000000e0a0f7219 */ /* 0x190fe40000001203 */
[----:B------:R-:W-:Y:S02]  /*1c540*/  SHF.R.U32.HI R2, RZ, R14, R3 ;  /* 0x0000000eff027219 */ /* 0x000fe40000011603 */
[----:B------:R3:W4:Y:S03]  /*1c550*/  F2I.U32.TRUNC.NTZ R14, R6 ;  /* 0x00000006000e7305 */ /* 0x000726000020f000 */
[----:B------:R-:W1:Y:S01]  /*1c560*/  LDC R22, c[0x0][0x648] ;  /* 0x00019200ff167b82 */ /* 0x000e620000000800 */
[-C--:B0-----:R-:W-:Y:S02]  /*1c570*/  SHF.L.U32 R5, R12, R19.reuse, RZ ;  /* 0x000000130c057219 */ /* 0x081fe400000006ff */
[----:B------:R-:W-:-:S02]  /*1c580*/  SHF.R.U64 R12, R15, R19, R2 ;  /* 0x000000130f0c7219 */ /* 0x000fc40000001202 */
[-C--:B------:R-:W-:Y:S02]  /*1c590*/  SHF.R.U32.HI R3, RZ, R19.reuse, R2 ;  /* 0x00000013ff037219 */ /* 0x080fe40000011602 */
[----:B------:R-:W-:Y:S01]  /*1c5a0*/  SHF.L.U32 R19, R8, R19, RZ ;  /* 0x0000001308137219 */ /* 0x000fe200000006ff */
[----:B------:R-:W0:Y:S01]  /*1c5b0*/  LDC R23, c[0x0][0x638] ;  /* 0x00018e00ff177b82 */ /* 0x000e220000000800 */
[----:B------:R-:W-:Y:S01]  /*1c5c0*/  LOP3.LUT R24, RZ, R5, RZ, 0x33, !PT ;  /* 0x00000005ff187212 */ /* 0x000fe200078e33ff */
[----:B------:R-:W-:-:S06]  /*1c5d0*/  IMAD.MOV.U32 R2, RZ, RZ, R12 ;  /* 0x000000ffff027224 */ /* 0x000fcc00078e000c */
[----:B------:R-:W0:Y:S01]  /*1c5e0*/  LDC R25, c[0x0][0x610] ;  /* 0x00018400ff197b82 */ /* 0x000e220000000800 */
[----:B---34-:R-:W-:Y:S05]  /*1c5f0*/  @!P0 BRA `(.L_x_511) ;  /* 0x0000000000288947 */ /* 0x018fea0003800000 */
[----:B------:R-:W3:Y:S02]  /*1c600*/  LDC R5, c[0x0][0x64c] ;  /* 0x00019300ff057b82 */ /* 0x000ee40000000800 */
[----:B---3--:R-:W-:-:S05]  /*1c610*/  IADD3 R5, P0, R12, R5, RZ ;  /* 0x000000050c057210 */ /* 0x008fca0007f1e0ff */
        /* <DEDUP_REMOVED lines=8> */
.L_x_511:
[----:B------:R-:W3:Y:S01]  /*1c6a0*/  LDC R5, c[0x0][0x65c] ;  /* 0x00019700ff057b82 */ /* 0x000ee20000000800 */
[----:B-1----:R-:W-:Y:S01]  /*1c6b0*/  SHF.R.U64 R3, R2, R22, R3 ;  /* 0x0000001602037219 */ /* 0x002fe20000001203 */
[----:B--2---:R-:W-:Y:S01]  /*1c6c0*/  VIADD R9, R16, 0xffffffff ;  /* 0xffffffff10097836 */ /* 0x004fe20000000000 */
[----:B------:R-:W-:Y:S01]  /*1c6d0*/  LOP3.LUT R2, R15, R24, RZ, 0xc0, !PT ;  /* 0x000000180f027212 */ /* 0x000fe200078ec0ff */
[----:B------:R-:W-:Y:S02]  /*1c6e0*/  IMAD.MOV R14, RZ, RZ, -R14 ;  /* 0x000000ffff0e7224 */ /* 0x000fe400078e0a0e */
[----:B------:R-:W-:Y:S02]  /*1c6f0*/  IMAD.MOV.U32 R6, RZ, RZ, R13 ;  /* 0x000000ffff067224 */ /* 0x000fe400078e000d */
[----:B------:R-:W-:Y:S01]  /*1c700*/  IMAD R7, R19, R3, R2 ;  /* 0x0000000313077224 */ /* 0x000fe200078e0202 */
[----:B---3--:R-:W-:Y:S01]  /*1c710*/  ISETP.NE.AND P0, PT, R5, 0x1, PT ;  /* 0x000000010500780c */ /* 0x008fe20003f05270 */
[----:B------:R-:W-:Y:S01]  /*1c720*/  IMAD.MOV R5, RZ, RZ, -R3 ;  /* 0x000000ffff057224 */ /* 0x000fe200078e0a03 */
[----:B------:R-:W-:-:S03]  /*1c730*/  LOP3.LUT R3, R10, R9, RZ, 0xc0, !PT ;  /* 0x000000090a037212 */ /* 0x000fc600078ec0ff */
[----:B0-----:R-:W-:Y:S02]  /*1c740*/  IMAD R2, R5, R23, R12 ;  /* 0x0000001705027224 */ /* 0x001fe400078e020c */
[----:B------:R-:W-:Y:S02]  /*1c750*/  IMAD.MOV.U32 R5, RZ, RZ, 0x1 ;  /* 0x00000001ff057424 */ /* 0x000fe400078e00ff */
[----:B------:R-:W-:-:S04]  /*1c760*/  IMAD R2, R2, R16, R3 ;  /* 0x0000001002027224 */ /* 0x000fc800078e0203 */
[----:B------:R-:W-:-:S04]  /*1c770*/  @P0 IMAD R18, R17, R14, R4 ;  /* 0x0000000e11120224 */ /* 0x000fc800078e0204 */
[----:B------:R-:W-:-:S05]  /*1c780*/  IMAD R7, R7, R25, R18 ;  /* 0x0000001907077224 */ /* 0x000fca00078e0212 */
[----:B------:R-:W-:Y:S02]  /*1c790*/  SEL R12, R2, R7, !P0 ;  /* 0x00000007020c7207 */ /* 0x000fe40004000000 */
[----:B------:R-:W-:-:S07]  /*1c7a0*/  SEL R7, R7, R2, !P0 ;  /* 0x0000000207077207 */ /* 0x000fce0004000000 */
.L_x_509:
[----:B------:R-:W-:-:S08]  /*1c7b0*/  NOP ;  /* 0x0000000000007918 */ /* 0x000fd00000000000 */
[----:B------:R-:W0:-:S00]  /*1c7c0*/  USETMAXREG.DEALLOC.CTAPOOL 0x28 ;  /* 0x00000028000079c8 */ /* 0x000e0000080e0500 */
[----:B0-----:R-:W-:-:S13]  /*1c7d0*/  ISETP.NE.AND P0, PT, R0, RZ, PT ;  /* 0x000000ff0000720c */ /* 0x001fda0003f05270 */
[----:B------:R-:W-:Y:S05]  /*1c7e0*/  @P0 EXIT ;  /* 0x000000000000094d */ /* 0x000fea0003800000 */
[----:B------:R-:W-:Y:S01]  /*1c7f0*/  LOP3.LUT P0, RZ, R5, 0xff, RZ, 0xc0, !PT ;  /* 0x000000ff05ff7812 */ /* 0x000fe2000780c0ff */
[----:B------:R-:W-:Y:S02]  /*1c800*/  IMAD.MOV.U32 R8, RZ, RZ, 0x1 ;  /* 0x00000001ff087424 */ /* 0x000fe400078e00ff */
[----:B------:R-:W-:-:S10]  /*1c810*/  IMAD.MOV.U32 R0, RZ, RZ, RZ ;  /* 0x000000ffff007224 */ /* 0x000fd400078e00ff */
[----:B------:R-:W-:Y:S05]  /*1c820*/  @!P0 BRA `(.L_x_512) ;  /* 0x0000000c00588947 */ /* 0x000fea0003800000 */
[----:B------:R-:W2:Y:S01]  /*1c830*/  LDL R2, [R1+0xb0] ;  /* 0x0000b00001027983 */ /* 0x000ea20000100800 */
[----:B------:R-:W0:Y:S01]  /*1c840*/  LDC R0, c[0x0][0x28c] ;  /* 0x0000a300ff007b82 */ /* 0x000e220000000800 */
[----:B------:R-:W-:Y:S01]  /*1c850*/  ULDC UR5, c[0x0][0x600] ;  /* 0x0001800000057ab9 */ /* 0x000fe20000000800 */
[----:B------:R-:W-:Y:S01]  /*1c860*/  ULDC UR4, c[0x0][0xc] ;  /* 0x0000030000047ab9 */ /* 0x000fe20000000800 */
[----:B------:R-:W1:Y:S01]  /*1c870*/  S2R R4, SR_TID.X ;  /* 0x0000000000047919 */ /* 0x000e620000002100 */
[----:B------:R-:W-:Y:S01]  /*1c880*/  UIADD3 UR16, UR5, -0x1, URZ ;  /* 0xffffffff05107890 */ /* 0x000fe2000fffe03f */
[----:B------:R-:W-:Y:S01]  /*1c890*/  BSSY B0, `(.L_x_512) ;  /* 0x00000cf000007945 */ /* 0x000fe20003800000 */
[----:B------:R-:W-:Y:S01]  /*1c8a0*/  ULDC UR6, c[0x0][0x658] ;  /* 0x0001960000067ab9 */ /* 0x000fe20000000800 */
[----:B------:R-:W-:Y:S01]  /*1c8b0*/  ULDC UR5, c[0x0][0x10] ;  /* 0x0000040000057ab9 */ /* 0x000fe20000000800 */
[----:B------:R-:W-:Y:S01]  /*1c8c0*/  UMOV UR7, 0xffffffff ;  /* 0xffffffff00077882 */ /* 0x000fe20000000000 */
[----:B------:R-:W-:Y:S01]  /*1c8d0*/  UMOV UR8, 0x1 ;  /* 0x0000000100087882 */ /* 0x000fe20000000000 */
[----:B------:R-:W-:Y:S01]  /*1c8e0*/  UIMAD.WIDE.U32 UR4, UR4, UR5, URZ ;  /* 0x00000005040472a5 */ /* 0x000fe2000f8e003f */
[----:B------:R-:W-:Y:S01]  /*1c8f0*/  IMAD.MOV.U32 R10, RZ, RZ, 0x1 ;  /* 0x00000001ff0a7424 */ /* 0x000fe200078e00ff */
[----:B------:R-:W-:Y:S01]  /*1c900*/  USHF.L.U32 UR7, UR7, UR6, URZ ;  /* 0x0000000607077299 */ /* 0x000fe2000800063f */
[----:B------:R-:W-:Y:S01]  /*1c910*/  IMAD.MOV.U32 R8, RZ, RZ, 0x1 ;  /* 0x00000001ff087424 */ /* 0x000fe200078e00ff */
[----:B------:R-:W-:-:S02]  /*1c920*/  USHF.L.U32 UR18, UR8, UR6, URZ ;  /* 0x0000000608127299 */ /* 0x000fc4000800063f */
[----:B------:R-:W-:Y:S01]  /*1c930*/  ULOP3.LUT UR17, URZ, UR7, URZ, 0x33, !UPT ;  /* 0x000000073f117292 */ /* 0x000fe2000f8e333f */
[----:B------:R-:W-:Y:S01]  /*1c940*/  ULDC UR6, c[0x0][0x14] ;  /* 0x0000050000067ab9 */ /* 0x000fe20000000800 */
[----:B------:R-:W-:Y:S01]  /*1c950*/  ULDC.64 UR22, c[0x0][0x198] ;  /* 0x0000660000167ab9 */ /* 0x000fe20000000a00 */
[----:B------:R-:W-:Y:S02]  /*1c960*/  UIMAD.WIDE.U32 UR20, UR4, UR6, URZ ;  /* 0x00000006041472a5 */ /* 0x000fe4000f8e003f */
[----:B------:R-:W-:Y:S01]  /*1c970*/  UIMAD UR13, UR5, UR6, URZ ;  /* 0x00000006050d72a4 */ /* 0x000fe2000f8e023f */
[----:B0-----:R-:W-:-:S03]  /*1c980*/  VIADD R0, R0, 0x3f ;  /* 0x0000003f00007836 */ /* 0x001fc60000000000 */
[----:B------:R-:W-:Y:S02]  /*1c990*/  UIADD3 UR13, UR21, UR13, URZ ;  /* 0x0000000d150d7290 */ /* 0x000fe4000fffe03f */
[----:B------:R-:W-:-:S04]  /*1c9a0*/  SHF.R.S32.HI R3, RZ, 0x1f, R0 ;  /* 0x0000001fff037819 */ /* 0x000fc80000011400 */
[----:B------:R-:W-:Y:S02]  /*1c9b0*/  LEA.HI R3, R3, R0, RZ, 0x6 ;  /* 0x0000000003037211 */ /* 0x000fe400078f30ff */
[C---:B-1----:R-:W-:Y:S02]  /*1c9c0*/  LOP3.LUT P2, RZ, R4.reuse, 0x7f, RZ, 0xc0, !PT ;  /* 0x0000007f04ff7812 */ /* 0x042fe4000784c0ff */
[----:B------:R-:W-:Y:S02]  /*1c9d0*/  SHF.R.S32.HI R11, RZ, 0x6, R3 ;  /* 0x00000006ff0b7819 */ /* 0x000fe40000011403 */
[----:B------:R-:W-:Y:S02]  /*1c9e0*/  LOP3.LUT P0, RZ, R4, 0x1f, RZ, 0xc0, !PT ;  /* 0x0000001f04ff7812 */ /* 0x000fe4000780c0ff */
[----:B------:R-:W-:Y:S01]  /*1c9f0*/  MOV R0, RZ ;  /* 0x000000ff00007202 */ /* 0x000fe20000000f00 */
[----:B------:R-:W-:Y:S01]  /*1ca00*/  VIADD R9, R11, 0x1 ;  /* 0x000000010b097836 */ /* 0x000fe20000000000 */
[----:B------:R-:W-:-:S02]  /*1ca10*/  PLOP3.LUT P0, PT, P0, P2, PT, 0x8a, 0x0 ;  /* 0x000000000000781c */ /* 0x000fc40000705172 */
[----:B--2---:R-:W-:-:S11]  /*1ca20*/  LOP3.LUT R13, R2, 0x2, RZ, 0xfc, !PT ;  /* 0x00000002020d7812 */ /* 0x004fd600078efcff */
.L_x_524:
[----:B------:R-:W-:-:S03]  /*1ca30*/  UMOV UR4, 0xffffffff ;  /* 0xffffffff00047882 */ /* 0x000fc60000000000 */
[----:B------:R-:W-:Y:S05]  /*1ca40*/  BRA.DIV UR4, `(.L_x_513) ;  /* 0x0000000e04c07947 */ /* 0x000fea000b800000 */
[----:B------:R-:W-:-:S13]  /*1ca50*/  ELECT P6, URZ, PT ;  /* 0x00000000003f782f */ /* 0x000fda00038c0000 */
.L_x_535:
[----:B------:R-:W0:Y:S01]  /*1ca60*/  LDC R2, c[0x0][0x28c] ;  /* 0x0000a300ff027b82 */ /* 0x000e220000000800 */
[----:B------:R-:W-:Y:S01]  /*1ca70*/  BSSY B1, `(.L_x_514) ;  /* 0x0000037000017945 */ /* 0x000fe20003800000 */
[----:B0-----:R-:W-:-:S13]  /*1ca80*/  ISETP.LT.OR P6, PT, R2, 0x1, !P6 ;  /* 0x000000010200780c */ /* 0x001fda00077c1670 */
[----:B------:R-:W-:Y:S05]  /*1ca90*/  @P6 BRA `(.L_x_515) ;  /* 0x0000000000d06947 */ /* 0x000fea0003800000 */
[----:B------:R-:W-:Y:S02]  /*1caa0*/  IMAD R14, R12, 0xf0, RZ ;  /* 0x000000f00c0e7824 */ /* 0x000fe400078e02ff */
[----:B------:R-:W-:Y:S02]  /*1cab0*/  IMAD R15, R7, 0xc0, RZ ;  /* 0x000000c0070f7824 */ /* 0x000fe400078e02ff */
[----:B------:R-:W-:Y:S02]  /*1cac0*/  IMAD.MOV.U32 R16, RZ, RZ, RZ ;  /* 0x000000ffff107224 */ /* 0x000fe400078e00ff */
[----:B------:R-:W-:Y:S02]  /*1cad0*/  IMAD.MOV.U32 R2, RZ, RZ, R9 ;  /* 0x000000ffff027224 */ /* 0x000fe400078e0009 */
[----:B------:R-:W-:Y:S02]  /*1cae0*/  IMAD.MOV.U32 R3, RZ, RZ, R8 ;  /* 0x000000ffff037224 */ /* 0x000fe400078e0008 */
[----:B------:R-:W-:-:S07]  /*1caf0*/  IMAD.MOV.U32 R4, RZ, RZ, R0 ;  /* 0x000000ffff047224 */ /* 0x000fce00078e0000 */
.L_x_519:
[----:B------:R-:W0:Y:S01]  /*1cb00*/  S2R R12, SR_CgaCtaId ;  /* 0x00000000000c7919 */ /* 0x000e220000008800 */
[----:B------:R-:W-:Y:S01]  /*1cb10*/  MOV R5, 0x400 ;  /* 0x0000040000057802 */ /* 0x000fe20000000f00 */
[----:B------:R-:W1:Y:S03]  /*1cb20*/  @!P2 LDC R7, c[0x0][0x500] ;  /* 0x00014000ff07ab82 */ /* 0x000e660000000800 */
[----:B0-----:R-:W-:Y:S02]  /*1cb30*/  LEA R17, R12, R5, 0x18 ;  /* 0x000000050c117211 */ /* 0x001fe400078ec0ff */
[----:B------:R-:W-:-:S03]  /*1cb40*/  SHF.L.U32 R5, R3, 0x1f, RZ ;  /* 0x0000001f03057819 */ /* 0x000fc600000006ff */
[----:B------:R-:W-:-:S04]  /*1cb50*/  IMAD R12, R4, 0x8, R17 ;  /* 0x00000008040c7824 */ /* 0x000fc800078e0211 */
[----:B------:R-:W0:Y:S02]  /*1cb60*/  SYNCS.PHASECHK.TRANS64.TRYWAIT P1, [R12+URZ+0x20], R5 ;  /* 0x000020050c0075a7 */ /* 0x000e24000802017f */
[----:B01----:R-:W-:Y:S05]  /*1cb70*/  @!P1 BRA `(.L_x_516) ;  /* 0x0000000c00949947 */ /* 0x003fea0003800000 */
.L_x_536:
[----:B0-----:R-:W-:Y:S01]  /*1cb80*/  PRMT R5, R13, 0x9910, RZ ;  /* 0x000099100d057816 */ /* 0x001fe200000000ff */
[----:B------:R0:W-:Y:S03]  /*1cb90*/  @!P2 SYNCS.ARRIVE.TRANS64 RZ, [R12+URZ], R7 ;  /* 0x000000070cffa9a7 */ /* 0x0001e6000800003f */
[----:B------:R-:W-:-:S13]  /*1cba0*/  ISETP.NE.AND P1, PT, R5, 0x2, PT ;  /* 0x000000020500780c */ /* 0x000fda0003f25270 */
[----:B0-----:R-:W-:Y:S05]  /*1cbb0*/  @P1 BRA `(.L_x_517) ;  /* 0x0000000000041947 */ /* 0x001fea0003800000 */
[----:B------:R-:W-:Y:S01]  /*1cbc0*/  BPT.TRAP 0x1 ;  /* 0x000000040000795c */ /* 0x000fe20000300000 */
.L_x_517:
[----:B------:R-:W-:Y:S05]  /*1cbd0*/  @P0 BRA `(.L_x_518) ;  /* 0x0000000000040947 */ /* 0x000fea0003800000 */
[----:B------:R-:W-:Y:S01]  /*1cbe0*/  BPT.TRAP 0x1 ;  /* 0x000000040000795c */ /* 0x000fe20000300000 */
.L_x_518:
[--C-:B------:R-:W-:Y:S01]  /*1cbf0*/  IMAD R5, R4, 0x6000, R17.reuse ;  /* 0x0000600004057824 */ /* 0x100fe200078e0211 */
[----:B------:R-:W-:Y:S01]  /*1cc00*/  R2UR UR9, R12 ;  /* 0x000000000c0972ca */ /* 0x000fe200000e0000 */
[----:B------:R-:W-:Y:S01]  /*1cc10*/  IMAD R17, R4, 0x7800, R17 ;  /* 0x0000780004117824 */ /* 0x000fe200078e0211 */
[----:B------:R-:W-:Y:S01]  /*1cc20*/  UIADD3 UR4, UP0, UR22, 0xf0, URZ ;  /* 0x000000f016047890 */ /* 0x000fe2000ff1e03f */
[----:B------:R-:W-:Y:S01]  /*1cc30*/  VIADD R2, R2, 0xffffffff ;  /* 0xffffffff02027836 */ /* 0x000fe20000000000 */
[----:B------:R-:W-:Y:S01]  /*1cc40*/  R2UR UR5, R5 ;  /* 0x00000000050572ca */ /* 0x000fe200000e0000 */
[----:B------:R-:W-:Y:S01]  /*1cc50*/  UIADD3 UR24, UP1, UR22, 0x1f0, URZ ;  /* 0x000001f016187890 */ /* 0x000fe2000ff3e03f */
[----:B------:R-:W-:Y:S01]  /*1cc60*/  R2UR UR8, R17 ;  /* 0x00000000110872ca */ /* 0x000fe200000e0000 */
[----:B------:R-:W-:Y:S01]  /*1cc70*/  VIADD R4, R4, 0x1 ;  /* 0x0000000104047836 */ /* 0x000fe20000000000 */
[----:B------:R-:W-:Y:S01]  /*1cc80*/  R2UR UR11, R15 ;  /* 0x000000000f0b72ca */ /* 0x000fe200000e0000 */
[----:B------:R-:W-:Y:S01]  /*1cc90*/  UIADD3.X UR25, URZ, UR23, URZ, UP1, !UPT ;  /* 0x000000173f197290 */ /* 0x000fe20008ffe43f */
[----:B------:R-:W-:Y:S01]  /*1cca0*/  R2UR UR10, R16 ;  /* 0x00000000100a72ca */ /* 0x000fe200000e0000 */
[----:B------:R-:W-:Y:S01]  /*1ccb0*/  UMOV UR6, 0x0 ;  /* 0x0000000000067882 */ /* 0x000fe20000000000 */
[----:B------:R-:W-:Y:S01]  /*1ccc0*/  R2UR UR12, R6 ;  /* 0x00000000060c72ca */ /* 0x000fe200000e0000 */
[----:B------:R-:W-:Y:S01]  /*1ccd0*/  UMOV UR7, 0x10000000 ;  /* 0x1000000000077882 */ /* 0x000fe20000000000 */
[----:B------:R-:W-:Y:S01]  /*1cce0*/  R2UR UR19, R14 ;  /* 0x000000000e1372ca */ /* 0x000fe200000e0000 */
[----:B------:R-:W-:Y:S01]  /*1ccf0*/  VIADD R16, R16, 0x40 ;  /* 0x0000004010107836 */ /* 0x000fe20000000000 */
[----:B------:R-:W-:Y:S01]  /*1cd00*/  ISETP.GT.AND P3, PT, R2, 0x1, PT ;  /* 0x000000010200780c */ /* 0x000fe20003f64270 */
[----:B------:R-:W-:Y:S01]  /*1cd10*/  UIADD3 UR14, UR5, 0x100, URZ ;  /* 0x00000100050e7890 */ /* 0x000fe2000fffe03f */
[----:B------:R-:W-:Y:S01]  /*1cd20*/  ISETP.NE.AND P1, PT, R4, 0x4, PT ;  /* 0x000000040400780c */ /* 0x000fe20003f25270 */
[----:B------:R-:W-:-:S02]  /*1cd30*/  UIADD3.X UR5, URZ, UR23, URZ, UP0, !UPT ;  /* 0x000000173f057290 */ /* 0x000fc400087fe43f */
[----:B------:R-:W-:Y:S01]  /*1cd40*/  UIADD3 UR15, UR8, 0x18100, URZ ;  /* 0x00018100080f7890 */ /* 0x000fe2000fffe03f */
[----:B------:R-:W-:Y:S02]  /*1cd50*/  SEL R12, RZ, 0x1, P1 ;  /* 0x00000001ff0c7807 */ /* 0x000fe40000800000 */
[----:B------:R-:W-:Y:S01]  /*1cd60*/  UMOV UR8, UR14 ;  /* 0x0000000e00087c82 */ /* 0x000fe20008000000 */
[----:B------:R-:W-:Y:S02]  /*1cd70*/  SEL R4, R4, RZ, P1 ;  /* 0x000000ff04047207 */ /* 0x000fe40000800000 */
[----:B------:R-:W-:Y:S01]  /*1cd80*/  LOP3.LUT R3, R3, R12, RZ, 0x3c, !PT ;  /* 0x0000000c03037212 */ /* 0x000fe200078e3cff */
[----:B------:R0:W-:Y:S02]  /*1cd90*/  UTMALDG.3D [UR8], [UR4], desc[UR6] ;  /* 0x00000608040075b4 */ /* 0x0001e40008011000 */
[----:B0-----:R-:W-:Y:S01]  /*1cda0*/  UMOV UR8, UR15 ;  /* 0x0000000f00087c82 */ /* 0x001fe20008000000 */
[----:B------:R-:W-:-:S02]  /*1cdb0*/  UMOV UR11, UR19 ;  /* 0x00000013000b7c82 */ /* 0x000fc40008000000 */
[----:B------:R0:W-:Y:S02]  /*1cdc0*/  UTMALDG.3D [UR8], [UR24], desc[UR6] ;  /* 0x00000608180075b4 */ /* 0x0001e40008011000 */
[----:B0-----:R-:W-:Y:S05]  /*1cdd0*/  @P3 BRA `(.L_x_519) ;  /* 0xfffffffc00483947 */ /* 0x001fea000383ffff */
.L_x_515:
[----:B------:R-:W-:Y:S05]  /*1cde0*/  BSYNC B1 ;  /* 0x0000000000017941 */ /* 0x000fea0003800000 */
.L_x_514:
[----:B------:R-:W2:Y:S01]  /*1cdf0*/  LDL.LU R18, [R1+0xb8] ;  /* 0x0000b80001127983 */ /* 0x000ea20000300800 */
[----:B------:R-:W-:Y:S01]  /*1ce00*/  LOP3.LUT P3, RZ, R10, 0xff, RZ, 0xc0, !PT ;  /* 0x000000ff0aff7812 */ /* 0x000fe2000786c0ff */
[----:B------:R-:W-:Y:S01]  /*1ce10*/  IMAD.IADD R0, R11, 0x1, R0 ;  /* 0x000000010b007824 */ /* 0x000fe200078e0200 */
[----:B------:R-:W-:Y:S01]  /*1ce20*/  ULDC.64 UR4, c[0x0][0x650] ;  /* 0x0001940000047ab9 */ /* 0x000fe20000000a00 */
[----:B------:R-:W3:Y:S01]  /*1ce30*/  LDL.LU R17, [R1+0xbc] ;  /* 0x0000bc0001117983 */ /* 0x000ee20000300800 */
[----:B------:R-:W-:Y:S01]  /*1ce40*/  BSSY B1, `(.L_x_520) ;  /* 0x0000071000017945 */ /* 0x000fe20003800000 */
[----:B------:R-:W-:Y:S01]  /*1ce50*/  MOV R7, 0xffffffff ;  /* 0xffffffff00077802 */ /* 0x000fe20000000f00 */
[----:B------:R-:W-:Y:S01]  /*1ce60*/  IMAD.MOV.U32 R12, RZ, RZ, -0x1 ;  /* 0xffffffffff0c7424 */ /* 0x000fe200078e00ff */
[----:B------:R-:W-:Y:S01]  /*1ce70*/  ISETP.GT.U32.AND P1, PT, R0, 0x3, PT ;  /* 0x000000030000780c */ /* 0x000fe20003f24070 */
[----:B------:R-:W-:Y:S01]  /*1ce80*/  IMAD.MOV.U32 R6, RZ, RZ, -0x1 ;  /* 0xffffffffff067424 */ /* 0x000fe200078e00ff */
[----:B------:R-:W-:-:S02]  /*1ce90*/  SHF.R.U32.HI R2, RZ, 0x2, R0 ;  /* 0x00000002ff027819 */ /* 0x000fc40000011600 */
[----:B------:R-:W-:Y:S02]  /*1cea0*/  ISETP.LT.U32.AND P1, PT, R11, 0x4, P1 ;  /* 0x000000040b00780c */ /* 0x000fe40000f21070 */
[----:B------:R-:W0:Y:S01]  /*1ceb0*/  @P3 S2R R4, SR_CgaCtaId ;  /* 0x0000000000043919 */ /* 0x000e220000008800 */
[----:B------:R-:W-:Y:S02]  /*1cec0*/  @P3 MOV R3, 0x400 ;  /* 0x0000040000033802 */ /* 0x000fe40000000f00 */
[----:B------:R-:W-:Y:S02]  /*1ced0*/  LOP3.LUT R2, R2, 0x1, RZ, 0xc0, !PT ;  /* 0x0000000102027812 */ /* 0x000fe400078ec0ff */
[----:B------:R-:W-:Y:S02]  /*1cee0*/  LOP3.LUT R0, R0, 0x3, RZ, 0xc0, !PT ;  /* 0x0000000300007812 */ /* 0x000fe400078ec0ff */
[----:B------:R-:W-:Y:S02]  /*1cef0*/  PRMT R10, RZ, 0x7610, R10 ;  /* 0x00007610ff0a7816 */ /* 0x000fe4000000000a */
[----:B0-----:R-:W-:-:S04]  /*1cf00*/  @P3 LEA R3, R4, R3, 0x18 ;  /* 0x0000000304033211 */ /* 0x001fc800078ec0ff */
[----:B------:R0:W-:Y:S01]  /*1cf10*/  @P3 SYNCS.ARRIVE.TRANS64.A1T0 RZ, [R3+URZ+0x58], RZ ;  /* 0x000058ff03ff39a7 */ /* 0x0001e2000810003f */
[----:B------:R-:W-:-:S04]  /*1cf20*/  ISETP.NE.U32.AND P3, PT, R2, 0x1, PT ;  /* 0x000000010200780c */ /* 0x000fc80003f65070 */
[----:B------:R-:W-:Y:S02]  /*1cf30*/  ISETP.GT.U32.AND P3, PT, R11, 0x3, !P3 ;  /* 0x000000030b00780c */ /* 0x000fe40005f64070 */
[----:B0-----:R-:W-:Y:S02]  /*1cf40*/  SEL R3, RZ, 0x1, !P1 ;  /* 0x00000001ff037807 */ /* 0x001fe40004800000 */
[----:B------:R-:W-:-:S04]  /*1cf50*/  SEL R2, RZ, 0x1, !P3 ;  /* 0x00000001ff027807 */ /* 0x000fc80005800000 */
[----:B------:R-:W-:Y:S02]  /*1cf60*/  LOP3.LUT R8, R2, R8, R3, 0x96, !PT ;  /* 0x0000000802087212 */ /* 0x000fe400078e9603 */
[----:B------:R-:W-:Y:S02]  /*1cf70*/  PRMT R2, RZ, 0x7610, R2 ;  /* 0x00007610ff027816 */ /* 0x000fe40000000002 */
[----:B---3--:R-:W-:-:S04]  /*1cf80*/  IADD3 R17, P4, R17, UR20, RZ ;  /* 0x0000001411117c10 */ /* 0x008fc8000ff9e0ff */
[----:B--2---:R-:W-:Y:S01]  /*1cf90*/  IADD3.X R18, R18, UR13, RZ, P4, !PT ;  /* 0x0000000d12127c10 */ /* 0x004fe2000a7fe4ff */
[----:B------:R0:W-:Y:S01]  /*1cfa0*/  STL [R1+0xbc], R17 ;  /* 0x0000bc1101007387 */ /* 0x0001e20000100800 */
[----:B------:R-:W-:-:S03]  /*1cfb0*/  ISETP.GE.U32.AND P4, PT, R17, UR4, PT ;  /* 0x0000000411007c0c */ /* 0x000fc6000bf86070 */
[----:B------:R0:W-:Y:S01]  /*1cfc0*/  STL [R1+0xb8], R18 ;  /* 0x0000b81201007387 */ /* 0x0001e20000100800 */
[----:B------:R-:W-:-:S13]  /*1cfd0*/  ISETP.GE.U32.AND.EX P1, PT, R18, UR5, PT, P4 ;  /* 0x0000000512007c0c */ /* 0x000fda000bf26140 */
[----:B0-----:R-:W-:Y:S05]  /*1cfe0*/  @P1 BRA `(.L_x_521) ;  /* 0x0000000400581947 */ /* 0x001fea0003800000 */
[----:B------:R-:W-:Y:S01]  /*1cff0*/  ULDC.64 UR4, c[0x0][0x628] ;  /* 0x00018a0000047ab9 */ /* 0x000fe20000000a00 */
[----:B------:R-:W0:Y:S01]  /*1d000*/  S2R R14, SR_CTAID.X ;  /* 0x00000000000e7919 */ /* 0x000e220000002500 */
[----:B------:R-:W-:Y:S01]  /*1d010*/  ISETP.NE.U32.AND P1, PT, RZ, UR4, PT ;  /* 0x00000004ff007c0c */ /* 0x000fe2000bf25070 */
[----:B------:R-:W-:Y:S01]  /*1d020*/  ULDC UR7, c[0x0][0x630] ;  /* 0x00018c0000077ab9 */ /* 0x000fe20000000800 */
[----:B------:R-:W-:Y:S01]  /*1d030*/  IMAD.MOV.U32 R2, RZ, RZ, R17 ;  /* 0x000000ffff027224 */ /* 0x000fe200078e0011 */
[----:B------:R-:W1:Y:S01]  /*1d040*/  S2R R12, SR_CTAID.Y ;  /* 0x00000000000c7919 */ /* 0x000e620000002600 */
[----:B------:R-:W-:Y:S01]  /*1d050*/  ISETP.NE.AND.EX P1, PT, RZ, UR5, PT, P1 ;  /* 0x00000005ff007c0c */ /* 0x000fe2000bf25310 */
[----:B------:R-:W-:-:S12]  /*1d060*/  IMAD.MOV.U32 R3, RZ, RZ, R18 ;  /* 0x000000ffff037224 */ /* 0x000fd800078e0012 */
[----:B------:R-:W-:Y:S05]  /*1d070*/  @!P1 BRA `(.L_x_522) ;  /* 0x0000000000289947 */ /* 0x000fea0003800000 */
[----:B------:R-:W-:Y:S02]  /*1d080*/  ULDC UR6, c[0x0][0x634] ;  /* 0x00018d0000067ab9 */ /* 0x000fe40000000800 */
[----:B------:R-:W-:-:S05]  /*1d090*/  IADD3 R7, P1, R17, UR6, RZ ;  /* 0x0000000611077c10 */ /* 0x000fca000ff3e0ff */
[----:B------:R-:W-:-:S04]  /*1d0a0*/  IMAD.X R15, RZ, RZ, R18, P1 ;  /* 0x000000ffff0f7224 */ /* 0x000fc800008e0612 */
[----:B------:R-:W-:-:S04]  /*1d0b0*/  IMAD.WIDE.U32 R4, R15, UR4, RZ ;  /* 0x000000040f047c25 */ /* 0x000fc8000f8e00ff */
[----:B------:R-:W-:-:S04]  /*1d0c0*/  IMAD.WIDE.U32 R4, P1, R7, UR5, R4 ;  /* 0x0000000507047c25 */ /* 0x000fc8000f820004 */
[----:B------:R-:W-:-:S04]  /*1d0d0*/  IMAD.WIDE.U32 R6, R7, UR4, RZ ;  /* 0x0000000407067c25 */ /* 0x000fc8000f8e00ff */
[----:B------:R-:W-:Y:S01]  /*1d0e0*/  IMAD.X R3, RZ, RZ, RZ, P1 ;  /* 0x000000ffff037224 */ /* 0x000fe200008e06ff */
[----:B------:R-:W-:Y:S01]  /*1d0f0*/  IADD3 RZ, P1, R7, R4, RZ ;  /* 0x0000000407ff7210 */ /* 0x000fe20007f3e0ff */
[----:B------:R-:W-:-:S04]  /*1d100*/  IMAD.MOV.U32 R2, RZ, RZ, R5 ;  /* 0x000000ffff027224 */ /* 0x000fc800078e0005 */
[----:B------:R-:W-:-:S08]  /*1d110*/  IMAD.WIDE.U32.X R2, R15, UR5, R2, P1 ;  /* 0x000000050f027c25 */ /* 0x000fd000088e0402 */
.L_x_522:
[--C-:B------:R-:W-:Y:S01]  /*1d120*/  SHF.R.U64 R6, R2, UR7, R3.reuse ;  /* 0x0000000702067c19 */ /* 0x100fe20008001203 */
[----:B------:R-:W-:Y:S01]  /*1d130*/  ULDC.64 UR4, c[0x0][0x620] ;  /* 0x0001880000047ab9 */ /* 0x000fe20000000a00 */
[----:B------:R-:W-:Y:S01]  /*1d140*/  SHF.R.U32.HI R2, RZ, UR7, R3 ;  /* 0x00000007ff027c19 */ /* 0x000fe20008011603 */
[----:B------:R-:W-:Y:S01]  /*1d150*/  IMAD.MOV.U32 R3, RZ, RZ, R18 ;  /* 0x000000ffff037224 */ /* 0x000fe200078e0012 */
[----:B------:R-:W-:Y:S01]  /*1d160*/  IADD3 R5, P1, RZ, -R6, RZ ;  /* 0x80000006ff057210 */ /* 0x000fe20007f3e0ff */
[----:B------:R-:W2:Y:S01]  /*1d170*/  LDC R21, c[0x0][0x144] ;  /* 0x00005100ff157b82 */ /* 0x000ea20000000800 */
[----:B0-----:R-:W-:Y:S01]  /*1d180*/  I2FP.F32.U32 R7, R14 ;  /* 0x0000000e00077245 */ /* 0x001fe20000201000 */
[----:B------:R-:W-:Y:S01]  /*1d190*/  ULDC.64 UR8, c[0x0][0x640] ;  /* 0x0001900000087ab9 */ /* 0x000fe20000000a00 */
[----:B------:R-:W-:Y:S01]  /*1d1a0*/  ULDC UR6, c[0x0][0x608] ;  /* 0x0001820000067ab9 */ /* 0x000fe20000000800 */
[----:B------:R-:W-:Y:S01]  /*1d1b0*/  IMAD.X R2, RZ, RZ, ~R2, P1 ;  /* 0x000000ffff027224 */ /* 0x000fe200008e0e02 */
[----:B------:R-:W-:-:S03]  /*1d1c0*/  ISETP.NE.U32.AND P1, PT, RZ, UR8, PT ;  /* 0x00000008ff007c0c */ /* 0x000fc6000bf25070 */
[----:B------:R-:W-:Y:S01]  /*1d1d0*/  IMAD R4, R2, UR4, RZ ;  /* 0x0000000402047c24 */ /* 0x000fe2000f8e02ff */
[----:B------:R-:W-:Y:S01]  /*1d1e0*/  ISETP.NE.AND.EX P1, PT, RZ, UR9, PT, P1 ;  /* 0x00000009ff007c0c */ /* 0x000fe2000bf25310 */
[----:B------:R-:W-:Y:S02]  /*1d1f0*/  IMAD.MOV.U32 R2, RZ, RZ, R17 ;  /* 0x000000ffff027224 */ /* 0x000fe400078e0011 */
[----:B------:R-:W0:Y:S02]  /*1d200*/  LDC R17, c[0x0][0x148] ;  /* 0x00005200ff117b82 */ /* 0x000e240000000800 */
[----:B------:R-:W-:Y:S01]  /*1d210*/  IMAD.WIDE.U32 R2, R5, UR4, R2 ;  /* 0x0000000405027c25 */ /* 0x000fe2000f8e0002 */
[----:B------:R-:W-:-:S03]  /*1d220*/  ULDC UR4, c[0x0][0x150] ;  /* 0x0000540000047ab9 */ /* 0x000fc60000000800 */
[----:B------:R-:W-:Y:S02]  /*1d230*/  IMAD R5, R5, UR5, R4 ;  /* 0x0000000505057c24 */ /* 0x000fe4000f8e0204 */
[----:B------:R-:W-:Y:S01]  /*1d240*/  FMUL R4, R7, UR4 ;  /* 0x0000000407047c20 */ /* 0x000fe20008400000 */
[----:B------:R-:W-:Y:S01]  /*1d250*/  ULDC UR4, c[0x0][0x618] ;  /* 0x0001860000047ab9 */ /* 0x000fe20000000800 */
[----:B------:R-:W-:Y:S01]  /*1d260*/  ULDC UR5, c[0x0][0x154] ;  /* 0x0000550000057ab9 */ /* 0x000fe20000000800 */
[----:B------:R-:W-:-:S03]  /*1d270*/  IADD3 R3, R3, R5, RZ ;  /* 0x0000000503037210 */ /* 0x000fc60007ffe0ff */
[----:B------:R-:W3:Y:S01]  /*1d280*/  F2I.U32.TRUNC.NTZ R4, R4 ;  /* 0x0000000400047305 */ /* 0x000ee2000020f000 */
[----:B------:R-:W-:Y:S02]  /*1d290*/  SHF.R.U64 R7, R2, UR4, R3 ;  /* 0x0000000402077c19 */ /* 0x000fe40008001203 */
[----:B-1----:R-:W-:-:S05]  /*1d2a0*/  I2FP.F32.U32 R2, R12 ;  /* 0x0000000c00027245 */ /* 0x002fca0000201000 */
[----:B------:R-:W-:Y:S01]  /*1d2b0*/  FMUL R18, R2, UR5 ;  /* 0x0000000502127c20 */ /* 0x000fe20008400000 */
[----:B------:R-:W-:Y:S01]  /*1d2c0*/  SHF.R.U32.HI R2, RZ, UR4, R3 ;  /* 0x00000004ff027c19 */ /* 0x000fe20008011603 */
[----:B------:R-:W-:-:S03]  /*1d2d0*/  ULDC UR4, c[0x0][0x658] ;  /* 0x0001960000047ab9 */ /* 0x000fc60000000800 */
[--C-:B------:R-:W-:Y:S01]  /*1d2e0*/  SHF.R.U64 R16, R7, UR6, R2.reuse ;  /* 0x0000000607107c19 */ /* 0x100fe20008001202 */
[----:B------:R-:W1:Y:S01]  /*1d2f0*/  F2I.U32.TRUNC.NTZ R18, R18 ;  /* 0x0000001200127305 */ /* 0x000e62000020f000 */
[----:B------:R-:W-:Y:S01]  /*1d300*/  SHF.R.U32.HI R3, RZ, UR6, R2 ;  /* 0x00000006ff037c19 */ /* 0x000fe20008011602 */
[----:B---3--:R-:W-:-:S03]  /*1d310*/  IMAD.MOV R4, RZ, RZ, -R4 ;  /* 0x000000ffff047224 */ /* 0x008fc600078e0a04 */
[--C-:B------:R-:W-:Y:S01]  /*1d320*/  SHF.R.U64 R15, R16, UR4, R3.reuse ;  /* 0x00000004100f7c19 */ /* 0x100fe20008001203 */
[----:B--2---:R-:W-:Y:S01]  /*1d330*/  IMAD R14, R21, R4, R14 ;  /* 0x00000004150e7224 */ /* 0x004fe200078e020e */
[----:B------:R-:W-:-:S03]  /*1d340*/  SHF.R.U32.HI R19, RZ, UR4, R3 ;  /* 0x00000004ff137c19 */ /* 0x000fc60008011603 */
[----:B------:R-:W-:Y:S02]  /*1d350*/  IMAD.MOV.U32 R2, RZ, RZ, R15 ;  /* 0x000000ffff027224 */ /* 0x000fe400078e000f */
[----:B------:R-:W-:Y:S01]  /*1d360*/  IMAD.MOV.U32 R3, RZ, RZ, R19 ;  /* 0x000000ffff037224 */ /* 0x000fe200078e0013 */
[----:B-1----:R-:W-:Y:S06]  /*1d370*/  @!P1 BRA `(.L_x_523) ;  /* 0x0000000000289947 */ /* 0x002fec0003800000 */
[----:B------:R-:W-:Y:S02]  /*1d380*/  ULDC UR4, c[0x0][0x64c] ;  /* 0x0001930000047ab9 */ /* 0x000fe40000000800 */
[----:B------:R-:W-:-:S05]  /*1d390*/  IADD3 R3, P1, R15, UR4, RZ ;  /* 0x000000040f037c10 */ /* 0x000fca000ff3e0ff */
[----:B------:R-:W-:-:S04]  /*1d3a0*/  IMAD.X R19, RZ, RZ, R19, P1 ;  /* 0x000000ffff137224 */ /* 0x000fc800008e0613 */
[----:B------:R-:W-:-:S04]  /*1d3b0*/  IMAD.WIDE.U32 R4, R19, UR8, RZ ;  /* 0x0000000813047c25 */ /* 0x000fc8000f8e00ff */
[----:B------:R-:W-:-:S04]  /*1d3c0*/  IMAD.WIDE.U32 R4, P1, R3, UR9, R4 ;  /* 0x0000000903047c25 */ /* 0x000fc8000f820004 */
[----:B------:R-:W-:-:S04]  /*1d3d0*/  IMAD.WIDE.U32 R2, R3, UR8, RZ ;  /* 0x0000000803027c25 */ /* 0x000fc8000f8e00ff */
[----:B------:R-:W-:Y:S01]  /*1d3e0*/  IMAD.MOV.U32 R2, RZ, RZ, R5 ;  /* 0x000000ffff027224 */ /* 0x000fe200078e0005 */
[----:B------:R-:W-:Y:S01]  /*1d3f0*/  IADD3 RZ, P3, R3, R4, RZ ;  /* 0x0000000403ff7210 */ /* 0x000fe20007f7e0ff */
[----:B------:R-:W-:-:S04]  /*1d400*/  IMAD.X R3, RZ, RZ, RZ, P1 ;  /* 0x000000ffff037224 */ /* 0x000fc800008e06ff */
[----:B------:R-:W-:-:S08]  /*1d410*/  IMAD.WIDE.U32.X R2, R19, UR9, R2, P3 ;  /* 0x0000000913027c25 */ /* 0x000fd000098e0402 */
.L_x_523:
[----:B------:R-:W1:Y:S01]  /*1d420*/  LDC R4, c[0x0][0x65c] ;  /* 0x00019700ff047b82 */ /* 0x000e620000000800 */
[----:B------:R-:W-:Y:S01]  /*1d430*/  ULDC UR4, c[0x0][0x648] ;  /* 0x0001920000047ab9 */ /* 0x000fe20000000800 */
[----:B------:R-:W-:Y:S01]  /*1d440*/  LOP3.LUT R16, R16, UR17, RZ, 0xc0, !PT ;  /* 0x0000001110107c12 */ /* 0x000fe2000f8ec0ff */
[----:B------:R-:W-:Y:S01]  /*1d450*/  IMAD.MOV R18, RZ, RZ, -R18 ;  /* 0x000000ffff127224 */ /* 0x000fe200078e0a12 */
[----:B------:R-:W-:Y:S01]  /*1d460*/  SHF.R.U64 R3, R2, UR4, R3 ;  /* 0x0000000402037c19 */ /* 0x000fe20008001203 */
[----:B------:R-:W-:Y:S01]  /*1d470*/  ULDC UR4, c[0x0][0x638] ;  /* 0x00018e0000047ab9 */ /* 0x000fe20000000800 */
[----:B------:R-:W-:-:S03]  /*1d480*/  ULDC UR5, c[0x0][0x610] ;  /* 0x0001840000057ab9 */ /* 0x000fc60000000800 */
[----:B------:R-:W-:Y:S02]  /*1d490*/  IMAD.MOV R2, RZ, RZ, -R3 ;  /* 0x000000ffff027224 */ /* 0x000fe400078e0a03 */
[----:B------:R-:W-:Y:S02]  /*1d4a0*/  IMAD R3, R3, UR18, R16 ;  /* 0x0000001203037c24 */ /* 0x000fe4000f8e0210 */
[----:B------:R-:W-:Y:S01]  /*1d4b0*/  IMAD R15, R2, UR4, R15 ;  /* 0x00000004020f7c24 */ /* 0x000fe2000f8e020f */
[----:B------:R-:W-:Y:S01]  /*1d4c0*/  ULDC UR4, c[0x0][0x600] ;  /* 0x0001800000047ab9 */ /* 0x000fe20000000800 */
[----:B------:R-:W-:Y:S01]  /*1d4d0*/  IMAD.MOV.U32 R2, RZ, RZ, 0x1 ;  /* 0x00000001ff027424 */ /* 0x000fe200078e00ff */
[----:B-1----:R-:W-:Y:S02]  /*1d4e0*/  ISETP.NE.AND P1, PT, R4, 0x1, PT ;  /* 0x000000010400780c */ /* 0x002fe40003f25270 */
[----:B------:R-:W-:-:S05]  /*1d4f0*/  LOP3.LUT R4, R7, UR16, RZ, 0xc0, !PT ;  /* 0x0000001007047c12 */ /* 0x000fca000f8ec0ff */
[----:B------:R-:W-:-:S06]  /*1d500*/  IMAD R15, R15, UR4, R4 ;  /* 0x000000040f0f7c24 */ /* 0x000fcc000f8e0204 */
[----:B0-----:R-:W-:-:S04]  /*1d510*/  @P1 IMAD R14, R17, R18, R12 ;  /* 0x00000012110e1224 */ /* 0x001fc800078e020c */
[----:B------:R-:W-:-:S05]  /*1d520*/  IMAD R14, R3, UR5, R14 ;  /* 0x00000005030e7c24 */ /* 0x000fca000f8e020e */
[----:B------:R-:W-:Y:S02]  /*1d530*/  SEL R12, R15, R14, !P1 ;  /* 0x0000000e0f0c7207 */ /* 0x000fe40004800000 */
[----:B------:R-:W-:-:S07]  /*1d540*/  SEL R7, R14, R15, !P1 ;  /* 0x0000000f0e077207 */ /* 0x000fce0004800000 */
.L_x_521:
[----:B------:R-:W-:Y:S05]  /*1d550*/  BSYNC B1 ;  /* 0x0000000000017941 */ /* 0x000fea0003800000 */
.L_x_520:
[----:B------:R-:W-:-:S13]  /*1d560*/  LOP3.LUT P1, RZ, R2, 0xff, RZ, 0xc0, !PT ;  /* 0x000000ff02ff7812 */ /* 0x000fda000782c0ff */
[----:B------:R-:W-:Y:S05]  /*1d570*/  @P1 BRA `(.L_x_524) ;  /* 0xfffffff4002c1947 */ /* 0x000fea000383ffff */
[----:B------:R-:W-:Y:S05]  /*1d580*/  BSYNC B0 ;  /* 0x0000000000007941 */ /* 0x000fea0003800000 */
.L_x_512:
[----:B------:R-:W-:-:S03]  /*1d590*/  UMOV UR4, 0xffffffff ;  /* 0xffffffff00047882 */ /* 0x000fc60000000000 */
[----:B------:R-:W-:Y:S05]  /*1d5a0*/  BRA.DIV UR4, `(.L_x_525) ;  /* 0x00000006041c7947 */ /* 0x000fea000b800000 */
[----:B------:R-:W-:-:S13]  /*1d5b0*/  ELECT P6, URZ, PT ;  /* 0x00000000003f782f */ /* 0x000fda00038c0000 */
.L_x_539:
[----:B------:R-:W-:Y:S04]  /*1d5c0*/  BSSY B0, `(.L_x_526) ;  /* 0x000002c000007945 */ /* 0x000fe80003800000 */
[----:B------:R-:W-:Y:S05]  /*1d5d0*/  @!P6 BRA `(.L_x_527) ;  /* 0x0000000000a8e947 */ /* 0x000fea0003800000 */
[----:B------:R-:W2:Y:S02]  /*1d5e0*/  LDL.LU R2, [R1+0xb0] ;  /* 0x0000b00001027983 */ /* 0x000ea40000300800 */
[----:B--2---:R-:W-:-:S04]  /*1d5f0*/  LOP3.LUT R2, R2, 0x2, RZ, 0xfc, !PT ;  /* 0x0000000202027812 */ /* 0x004fc800078efcff */
[----:B------:R-:W-:-:S13]  /*1d600*/  ISETP.NE.AND P0, PT, R2, 0x3, PT ;  /* 0x000000030200780c */ /* 0x000fda0003f05270 */
[----:B------:R-:W-:Y:S05]  /*1d610*/  @!P0 BRA `(.L_x_528) ;  /* 0x0000000000048947 */ /* 0x000fea0003800000 */
[----:B------:R-:W-:Y:S01]  /*1d620*/  BPT.TRAP 0x1 ;  /* 0x000000040000795c */ /* 0x000fe20000300000 */
.L_x_528:
[----:B------:R-:W0:Y:S01]  /*1d630*/  S2R R3, SR_CgaCtaId ;  /* 0x0000000000037919 */ /* 0x000e220000008800 */
[----:B------:R-:W-:-:S04]  /*1d640*/  MOV R2, 0x400 ;  /* 0x0000040000027802 */ /* 0x000fc80000000f00 */
[----:B0-----:R-:W-:Y:S02]  /*1d650*/  LEA R3, R3, R2, 0x18 ;  /* 0x0000000203037211 */ /* 0x001fe400078ec0ff */
[----:B------:R-:W-:-:S03]  /*1d660*/  SHF.L.U32 R2, R8, 0x1f, RZ ;  /* 0x0000001f08027819 */ /* 0x000fc600000006ff */
[----:B------:R-:W-:-:S05]  /*1d670*/  VIADD R3, R3, 0x20 ;  /* 0x0000002003037836 */ /* 0x000fca0000000000 */
[C---:B------:R-:W-:Y:S01]  /*1d680*/  LEA R7, R0.reuse, R3, 0x3 ;  /* 0x0000000300077211 */ /* 0x040fe200078e18ff */
[----:B------:R-:W-:-:S03]  /*1d690*/  VIADD R0, R0, 0x1 ;  /* 0x0000000100007836 */ /* 0x000fc60000000000 */
[----:B------:R-:W0:Y:S02]  /*1d6a0*/  SYNCS.PHASECHK.TRANS64.TRYWAIT P0, [R7+URZ], R2 ;  /* 0x00000002070075a7 */ /* 0x000e24000800017f */
[----:B------:R-:W-:-:S04]  /*1d6b0*/  ISETP.NE.AND P1, PT, R0, 0x4, PT ;  /* 0x000000040000780c */ /* 0x000fc80003f25270 */
[----:B------:R-:W-:Y:S02]  /*1d6c0*/  SEL R5, RZ, 0x1, P1 ;  /* 0x00000001ff057807 */ /* 0x000fe40000800000 */
[----:B------:R-:W-:Y:S02]  /*1d6d0*/  SEL R0, R0, RZ, P1 ;  /* 0x000000ff00007207 */ /* 0x000fe40000800000 */
[----:B------:R-:W-:-:S03]  /*1d6e0*/  LOP3.LUT R5, R8, R5, RZ, 0x3c, !PT ;  /* 0x0000000508057212 */ /* 0x000fc600078e3cff */
[----:B------:R-:W-:Y:S01]  /*1d6f0*/  IMAD R9, R0, 0x8, R3 ;  /* 0x0000000800097824 */ /* 0x000fe200078e0203 */
[----:B------:R-:W-:Y:S01]  /*1d700*/  SHF.L.U32 R4, R5, 0x1f, RZ ;  /* 0x0000001f05047819 */ /* 0x000fe200000006ff */
[----:B0-----:R-:W-:Y:S06]  /*1d710*/  @!P0 BRA `(.L_x_529) ;  /* 0x0000000000e08947 */ /* 0x001fec0003800000 */
.L_x_540:
[----:B------:R-:W1:Y:S01]  /*1d720*/  SYNCS.PHASECHK.TRANS64.TRYWAIT P0, [R9+URZ], R4 ;  /* 0x00000004090075a7 */ /* 0x000e62000800017f */
[----:B------:R-:W-:-:S05]  /*1d730*/  VIADD R0, R0, 0x1 ;  /* 0x0000000100007836 */ /* 0x000fca0000000000 */
[----:B------:R-:W-:-:S04]  /*1d740*/  ISETP.NE.AND P1, PT, R0, 0x4, PT ;  /* 0x000000040000780c */ /* 0x000fc80003f25270 */
[----:B0-----:R-:W-:Y:S02]  /*1d750*/  SEL R2, RZ, 0x1, P1 ;  /* 0x00000001ff027807 */ /* 0x001fe40000800000 */
[----:B------:R-:W-:Y:S02]  /*1d760*/  SEL R0, R0, RZ, P1 ;  /* 0x000000ff00007207 */ /* 0x000fe40000800000 */
[----:B------:R-:W-:-:S03]  /*1d770*/  LOP3.LUT R7, R5, R2, RZ, 0x3c, !PT ;  /* 0x0000000205077212 */ /* 0x000fc600078e3cff */
[----:B------:R-:W-:Y:S01]  /*1d780*/  IMAD R6, R0, 0x8, R3 ;  /* 0x0000000800067824 */ /* 0x000fe200078e0203 */
[----:B------:R-:W-:Y:S01]  /*1d790*/  SHF.L.U32 R5, R7, 0x1f, RZ ;  /* 0x0000001f07057819 */ /* 0x000fe200000006ff */
[----:B-1----:R-:W-:Y:S06]  /*1d7a0*/  @!P0 BRA `(.L_x_530) ;  /* 0x0000000000d08947 */ /* 0x002fec0003800000 */
.L_x_541:
[----:B------:R-:W1:Y:S01]  /*1d7b0*/  SYNCS.PHASECHK.TRANS64.TRYWAIT P0, [R6+URZ], R5 ;  /* 0x00000005060075a7 */ /* 0x000e62000800017f */
[----:B------:R-:W-:-:S05]  /*1d7c0*/  VIADD R0, R0, 0x1 ;  /* 0x0000000100007836 */ /* 0x000fca0000000000 */
[----:B------:R-:W-:-:S04]  /*1d7d0*/  ISETP.NE.AND P1, PT, R0, 0x4, PT ;  /* 0x000000040000780c */ /* 0x000fc80003f25270 */
[----:B------:R-:W-:Y:S02]  /*1d7e0*/  SEL R2, RZ, 0x1, P1 ;  /* 0x00000001ff027807 */ /* 0x000fe40000800000 */
[----:B------:R-:W-:Y:S02]  /*1d7f0*/  SEL R0, R0, RZ, P1 ;  /* 0x000000ff00007207 */ /* 0x000fe40000800000 */
[----:B------:R-:W-:Y:S01]  /*1d800*/  LOP3.LUT R2, R7, R2, RZ, 0x3c, !PT ;  /* 0x0000000207027212 */ /* 0x000fe200078e3cff */
[----:B-1----:R-:W-:Y:S06]  /*1d810*/  @!P0 BRA `(.L_x_531) ;  /* 0x0000000000c88947 */ /* 0x002fec0003800000 */
.L_x_542:
[----:B------:R-:W-:Y:S01]  /*1d820*/  IMAD R3, R0, 0x8, R3 ;  /* 0x0000000800037824 */ /* 0x000fe200078e0203 */
[----:B------:R-:W-:-:S07]  /*1d830*/  SHF.L.U32 R0, R2, 0x1f, RZ ;  /* 0x0000001f02007819 */ /* 0x000fce00000006ff */
.L_x_532:
[----:B--2---:R2:W3:Y:S02]  /*1d840*/  SYNCS.PHASECHK.TRANS64.TRYWAIT P0, [R3+URZ], R0 ;  /* 0x00000000030075a7 */ /* 0x0044e4000800017f */
[----:B---3--:R-:W-:Y:S05]  /*1d850*/  @!P0 NANOSLEEP.SYNCS 0x989680 ;  /* 0x009896800000895d */ /* 0x008fea0003900000 */
[----:B------:R-:W3:Y:S02]  /*1d860*/  @!P0 SYNCS.PHASECHK.TRANS64 P0, [R3+URZ], R0 ;  /* 0x00000000030085a7 */ /* 0x000ee4000800007f */
[----:B---3--:R-:W-:Y:S05]  /*1d870*/  @!P0 BRA `(.L_x_532) ;  /* 0xfffffffc00f08947 */ /* 0x008fea000383ffff */
.L_x_527:
[----:B------:R-:W-:Y:S05]  /*1d880*/  BSYNC B0 ;  /* 0x0000000000007941 */ /* 0x000fea0003800000 */
.L_x_526:
[----:B------:R-:W-:Y:S05]  /*1d890*/  EXIT ;  /* 0x000000000000794d */ /* 0x000fea0003800000 */
.L_x_17:
[----:B-1----:R1:W2:Y:S02]  /*1d8a0*/  SYNCS.PHASECHK.TRANS64.TRYWAIT P1, [R3+URZ], R0 ;  /* 0x00000000030075a7 */ /* 0x0022a4000802017f */
[----:B--2---:R-:W-:Y:S05]  /*1d8b0*/  @!P1 NANOSLEEP.SYNCS 0x989680 ;  /* 0x009896800000995d */ /* 0x004fea0003900000 */
[----:B------:R-:W2:Y:S02]  /*1d8c0*/  @!P1 SYNCS.PHASECHK.TRANS64 P1, [R3+URZ], R0 ;  /* 0x00000000030095a7 */ /* 0x000ea4000802007f */
[----:B--2---:R-:W-:Y:S05]  /*1d8d0*/  @!P1 BRA `(.L_x_17) ;  /* 0xfffffffc00f09947 */ /* 0x004fea000383ffff */
[----:B------:R-:W-:Y:S05]  /*1d8e0*/  BRA `(.L_x_16) ;  /* 0xfffffe3800b87947 */ /* 0x000fea000383ffff */
.L_x_22:
[----:B--2---:R-:W-:-:S04]  /*1d8f0*/  IMAD.U32 R9, RZ, RZ, UR4 ;  /* 0x00000004ff097e24 */ /* 0x004fc8000f8e00ff */
[----:B------:R2:W3:Y:S03]  /*1d900*/  SYNCS.PHASECHK.TRANS64.TRYWAIT P1, [R9+URZ], R5 ;  /* 0x00000005090075a7 */ /* 0x0004e6000802017f */
[----:B---3--:R-:W-:Y:S05]  /*1d910*/  @!P1 NANOSLEEP.SYNCS 0x989680 ;  /* 0x009896800000995d */ /* 0x008fea0003900000 */
[----:B------:R-:W3:Y:S02]  /*1d920*/  @!P1 SYNCS.PHASECHK.TRANS64 P1, [R9+URZ], R5 ;  /* 0x00000005090095a7 */ /* 0x000ee4000802007f */
[----:B---3--:R-:W-:Y:S05]  /*1d930*/  @!P1 BRA `(.L_x_22) ;  /* 0xfffffffc00ec9947 */ /* 0x008fea000383ffff */
[----:B------:R-:W-:Y:S05]  /*1d940*/  BRA `(.L_x_21) ;  /* 0xfffffe8400bc7947 */ /* 0x000fea000383ffff */
.L_x_513:
[----:B------:R-:W-:Y:S01]  /*1d950*/  BSSY B1, `(.L_x_533) ;  /* 0x0000006000017945 */ /* 0x000fe20003800000 */
[----:B------:R-:W-:-:S07]  /*1d960*/  IMAD.MOV.U32 R15, RZ, RZ, -0x1 ;  /* 0xffffffffff0f7424 */ /* 0x000fce00078e00ff */
[----:B------:R-:W-:Y:S05]  /*1d970*/  WARPSYNC.COLLECTIVE R15, `(.L_x_534) ;  /* 0x000000000f0c7348 */ /* 0x000fea0003c00000 */
[----:B------:R-:W-:Y:S02]  /*1d980*/  ELECT P6, UR62, PT ;  /* 0x00000000003e782f */ /* 0x000fe400038c0000 */
[----:B------:R-:W-:Y:S01]  /*1d990*/  MOV R14, UR62 ;  /* 0x0000003e000e7c02 */ /* 0x000fe20008000f00 */
[----:B------:R-:W-:Y:S10]  /*1d9a0*/  ENDCOLLECTIVE ;  /* 0x000000000000791b */ /* 0x000ff40003800000 */
.L_x_534:
[----:B------:R-:W-:Y:S05]  /*1d9b0*/  BSYNC B1 ;  /* 0x0000000000017941 */ /* 0x000fea0003800000 */
.L_x_533:
[----:B------:R-:W-:Y:S05]  /*1d9c0*/  BRA `(.L_x_535) ;  /* 0xfffffff000247947 */ /* 0x000fea000383ffff */
.L_x_516:
[----:B0-----:R0:W1:Y:S02]  /*1d9d0*/  SYNCS.PHASECHK.TRANS64.TRYWAIT P1, [R12+URZ+0x20], R5 ;  /* 0x000020050c0075a7 */ /* 0x001064000802017f */
[----:B-1----:R-:W-:Y:S05]  /*1d9e0*/  @!P1 NANOSLEEP.SYNCS 0x989680 ;  /* 0x009896800000995d */ /* 0x002fea0003900000 */
[----:B------:R-:W1:Y:S02]  /*1d9f0*/  @!P1 SYNCS.PHASECHK.TRANS64 P1, [R12+URZ+0x20], R5 ;  /* 0x000020050c0095a7 */ /* 0x000e64000802007f */
[----:B-1----:R-:W-:Y:S05]  /*1da00*/  @!P1 BRA `(.L_x_516) ;  /* 0xfffffffc00f09947 */ /* 0x002fea000383ffff */
[----:B------:R-:W-:Y:S05]  /*1da10*/  BRA `(.L_x_536) ;  /* 0xfffffff000587947 */ /* 0x000fea000383ffff */
.L_x_525:
[----:B------:R-:W-:Y:S01]  /*1da20*/  BSSY B0, `(.L_x_537) ;  /* 0x0000006000007945 */ /* 0x000fe20003800000 */
[----:B------:R-:W-:-:S07]  /*1da30*/  IMAD.MOV.U32 R15, RZ, RZ, -0x1 ;  /* 0xffffffffff0f7424 */ /* 0x000fce00078e00ff */
[----:B------:R-:W-:Y:S05]  /*1da40*/  WARPSYNC.COLLECTIVE R15, `(.L_x_538) ;  /* 0x000000000f0c7348 */ /* 0x000fea0003c00000 */
[----:B------:R-:W-:Y:S02]  /*1da50*/  ELECT P6, UR62, PT ;  /* 0x00000000003e782f */ /* 0x000fe400038c0000 */
[----:B------:R-:W-:Y:S01]  /*1da60*/  MOV R14, UR62 ;  /* 0x0000003e000e7c02 */ /* 0x000fe20008000f00 */
[----:B------:R-:W-:Y:S10]  /*1da70*/  ENDCOLLECTIVE ;  /* 0x000000000000791b */ /* 0x000ff40003800000 */
.L_x_538:
[----:B------:R-:W-:Y:S05]  /*1da80*/  BSYNC B0 ;  /* 0x0000000000007941 */ /* 0x000fea0003800000 */
.L_x_537:
[----:B------:R-:W-:Y:S05]  /*1da90*/  BRA `(.L_x_539) ;  /* 0xfffffff800c87947 */ /* 0x000fea000383ffff */
.L_x_529:
[----:B0-----:R0:W1:Y:S02]  /*1daa0*/  SYNCS.PHASECHK.TRANS64.TRYWAIT P0, [R7+URZ], R2 ;  /* 0x00000002070075a7 */ /* 0x001064000800017f */
[----:B-1----:R-:W-:Y:S05]  /*1dab0*/  @!P0 NANOSLEEP.SYNCS 0x989680 ;  /* 0x009896800000895d */ /* 0x002fea0003900000 */
[----:B------:R-:W1:Y:S02]  /*1dac0*/  @!P0 SYNCS.PHASECHK.TRANS64 P0, [R7+URZ], R2 ;  /* 0x00000002070085a7 */ /* 0x000e64000800007f */
[----:B-1----:R-:W-:Y:S05]  /*1dad0*/  @!P0 BRA `(.L_x_529) ;  /* 0xfffffffc00f08947 */ /* 0x002fea000383ffff */
[----:B------:R-:W-:Y:S05]  /*1dae0*/  BRA `(.L_x_540) ;  /* 0xfffffffc000c7947 */ /* 0x000fea000383ffff */
.L_x_530:
[----:B0-----:R0:W1:Y:S02]  /*1daf0*/  SYNCS.PHASECHK.TRANS64.TRYWAIT P0, [R9+URZ], R4 ;  /* 0x00000004090075a7 */ /* 0x001064000800017f */
[----:B-1----:R-:W-:Y:S05]  /*1db00*/  @!P0 NANOSLEEP.SYNCS 0x989680 ;  /* 0x009896800000895d */ /* 0x002fea0003900000 */
[----:B------:R-:W1:Y:S02]  /*1db10*/  @!P0 SYNCS.PHASECHK.TRANS64 P0, [R9+URZ], R4 ;  /* 0x00000004090085a7 */ /* 0x000e64000800007f */
[----:B-1----:R-:W-:Y:S05]  /*1db20*/  @!P0 BRA `(.L_x_530) ;  /* 0xfffffffc00f08947 */ /* 0x002fea000383ffff */
[----:B------:R-:W-:Y:S05]  /*1db30*/  BRA `(.L_x_541) ;  /* 0xfffffffc001c7947 */ /* 0x000fea000383ffff */
.L_x_531:
[----:B-1----:R1:W2:Y:S02]  /*1db40*/  SYNCS.PHASECHK.TRANS64.TRYWAIT P0, [R6+URZ], R5 ;  /* 0x00000005060075a7 */ /* 0x0022a4000800017f */
[----:B--2---:R-:W-:Y:S05]  /*1db50*/  @!P0 NANOSLEEP.SYNCS 0x989680 ;  /* 0x009896800000895d */ /* 0x004fea0003900000 */
[----:B------:R-:W2:Y:S02]  /*1db60*/  @!P0 SYNCS.PHASECHK.TRANS64 P0, [R6+URZ], R5 ;  /* 0x00000005060085a7 */ /* 0x000ea4000800007f */
[----:B--2---:R-:W-:Y:S05]  /*1db70*/  @!P0 BRA `(.L_x_531) ;  /* 0xfffffffc00f08947 */ /* 0x004fea000383ffff */
[----:B------:R-:W-:Y:S05]  /*1db80*/  BRA `(.L_x_542) ;  /* 0xfffffffc00247947 */ /* 0x000fea000383ffff */
.L_x_543:
[----:B------:R-:W-:-:S00]  /*1db90*/  BRA `(.L_x_543) ;  /* 0xfffffffc00fc7947 */ /* 0x000fc0000383ffff */
[----:B------:R-:W-:-:S00]  /*1dba0*/  NOP ;  /* 0x0000000000007918 */ /* 0x000fc00000000000 */
        /* <DEDUP_REMOVED lines=13> */
.L_x_544:


//--------------------- .nv.global.init           --------------------------
	.section	.nv.global.init,"aw",@progbits
.nv.global.init:
	.type		$str$22,@object
	.size		$str$22,($str$23 - $str$22)
$str$22:
        /*0000*/ 	.byte	0x6b, 0x5f, 0x74, 0x69, 0x6c, 0x65, 0x5f, 0x63, 0x6f, 0x75, 0x6e, 0x74, 0x20, 0x3e, 0x3d, 0x20
        /*0010*/ 	.byte	0x31, 0x00
	.type		$str$23,@object
	.size		$str$23,(__unnamed_1 - $str$23)
$str$23:
        /*0012*/ 	.byte	0x2f, 0x74, 0x6d, 0x70, 0x2f, 0x63, 0x75, 0x74, 0x6c, 0x61, 0x73, 0x73, 0x5f, 0x73, 0x77, 0x65
        /*0022*/ 	.byte	0x65, 0x70, 0x5f, 0x73, 0x72, 0x63, 0x2f, 0x69, 0x6e, 0x63, 0x6c, 0x75, 0x64, 0x65, 0x2f, 0x63
        /*0032*/ 	.byte	0x75, 0x74, 0x6c, 0x61, 0x73, 0x73, 0x2f, 0x67, 0x65, 0x6d, 0x6d, 0x2f, 0x63, 0x6f, 0x6c, 0x6c
        /*0042*/ 	.byte	0x65, 0x63, 0x74, 0x69, 0x76, 0x65, 0x2f, 0x73, 0x6d, 0x39, 0x30, 0x5f, 0x6d, 0x6d, 0x61, 0x5f
        /*0052*/ 	.byte	0x74, 0x6d, 0x61, 0x5f, 0x67, 0x6d, 0x6d, 0x61, 0x5f, 0x73, 0x73, 0x5f, 0x77, 0x61, 0x72, 0x70
        /*0062*/ 	.byte	0x73, 0x70, 0x65, 0x63, 0x69, 0x61, 0x6c, 0x69, 0x7a, 0x65, 0x64, 0x2e, 0x68, 0x70, 0x70, 0x00
	.type		__unnamed_1,@object
	.size		__unnamed_1,(.L_0 - __unnamed_1)
__unnamed_1:
        /* <DEDUP_REMOVED lines=181> */
        /*0bc2*/ 	.byte	0x74, 0x69, 0x74, 0x79, 0x5d, 0x00
.L_0:


//--------------------- .nv.shared._ZN7cutlass13device_kernelINS_4gemm6kernel13GemmUniversalIN4cute5tupleIJiiiiEEENS1_10collective13CollectiveMmaINS1_34MainloopSm90TmaGmmaWarpSpecializedILi4ENS5_IJNS4_1CILi1EEESB_SB_EEENS1_35KernelTmaWarpSpecializedCooperativeEEENS5_IJNSA_ILi192EEENSA_ILi240EEENSA_ILi64EEEEEENS_10bfloat16_tENS5_IJlSB_lEEESJ_SK_NS4_8TiledMMAINS4_8MMA_AtomIJNS4_4SM904GMMA27MMA_64x16x16_F32BF16BF16_SSILNSO_5MajorE0ELSQ_0ELNSO_7ScaleInE1ELSR_1EEEEEENS4_6LayoutINS5_IJNSA_ILi2EEESB_SB_EEENS5_IJSB_NSA_ILi0EEESX_EEEEENS5_IJNS4_10UnderscoreES10_S10_EEEEENS4_13SM90_TMA_LOADENS4_14ComposedLayoutINS4_7SwizzleILi3ELi4ELi3EEENS4_18smem_ptr_flag_bitsILi16EEENSU_INS5_IJNSA_ILi8EEESH_EEENS5_IJSH_SB_EEEEEEEvNS4_8identityES13_S1D_vS1E_EENS_8epilogue10collective6detail29Sm90TmaWarpSpecializedAdapterINS1H_15DefaultEpilogueISJ_SK_SK_NS1G_6thread17LinearCombinationISJ_Li1EffLNS1L_9ScaleType4KindE0ELNS_15FloatRoundStyleE2ESJ_EENS1_15EpilogueDefaultEEEEEvvEEEEvNT_6ParamsE --------------------------
	.section	.nv.shared._ZN7cutlass13device_kernelINS_4gemm6kernel13GemmUniversalIN4cute5tupleIJiiiiEEENS1_10collective13CollectiveMmaINS1_34MainloopSm90TmaGmmaWarpSpecializedILi4ENS5_IJNS4_1CILi1EEESB_SB_EEENS1_35KernelTmaWarpSpecializedCooperativeEEENS5_IJNSA_ILi192EEENSA_ILi240EEENSA_ILi64EEEEEENS_10bfloat16_tENS5_IJlSB_lEEESJ_SK_NS4_8TiledMMAINS4_8MMA_AtomIJNS4_4SM904GMMA27MMA_64x16x16_F32BF16BF16_SSILNSO_5MajorE0ELSQ_0ELNSO_7ScaleInE1ELSR_1EEEEEENS4_6LayoutINS5_IJNSA_ILi2EEESB_SB_EEENS5_IJSB_NSA_ILi0EEESX_EEEEENS5_IJNS4_10UnderscoreES10_S10_EEEEENS4_13SM90_TMA_LOADENS4_14ComposedLayoutINS4_7SwizzleILi3ELi4ELi3EEENS4_18smem_ptr_flag_bitsILi16EEENSU_INS5_IJNSA_ILi8EEESH_EEENS5_IJSH_SB_EEEEEEEvNS4_8identityES13_S1D_vS1E_EENS_8epilogue10collective6detail29Sm90TmaWarpSpecializedAdapterINS1H_15DefaultEpilogueISJ_SK_SK_NS1G_6thread17LinearCombinationISJ_Li1EffLNS1L_9ScaleType4KindE0ELNS_15FloatRoundStyleE2ESJ_EENS1_15EpilogueDefaultEEEEEvvEEEEvNT_6ParamsE,"aw",@nobits
	.sectionflags	@""
	.align	16
	.zero		1024


//--------------------- .nv.shared.reserved.0     --------------------------
	.section	.nv.shared.reserved.0,"aw",@nobits
	.weak		__nv_reservedSMEM_offset_0_alias
	.size		__nv_reservedSMEM_offset_0_alias, 0, 0
	.other		__nv_reservedSMEM_offset_0_alias,@"STO_CUDA_RESERVED_SHARED STV_DEFAULT"
__nv_reservedSMEM_offset_0_alias:
	.zero		0


//--------------------- .nv.global                --------------------------
	.section	.nv.global,"aw",@nobits
.nv.global:
	.type		_ZN39_INTERNAL_a0b3eafe_4_k_cu_8783460c_31724cute1_E,@object
	.size		_ZN39_INTERNAL_a0b3eafe_4_k_cu_8783460c_31724cute1_E,(_ZN39_INTERNAL_a0b3eafe_4_k_cu_8783460c_31724cuda3std3__45__cpo6cbeginE - _ZN39_INTERNAL_a0b3eafe_4_k_cu_8783460c_31724cute1_E)
_ZN39_INTERNAL_a0b3eafe_4_k_cu_8783460c_31724cute1_E:
	.zero		1
	.type		_ZN39_INTERNAL_a0b3eafe_4_k_cu_8783460c_31724cuda3std3__45__cpo6cbeginE,@object
	.size		_ZN39_INTERNAL_a0b3eafe_4_k_cu_8783460c_31724cuda3std3__45__cpo6cbeginE,(_ZN39_INTERNAL_a0b3eafe_4_k_cu_8783460c_31724cuda3std3__48in_placeE - _ZN39_INTERNAL_a0b3eafe_4_k_cu_8783460c_31724cuda3std3__45__cpo6cbeginE)
_ZN39_INTERNAL_a0b3eafe_4_k_cu_8783460c_31724cuda3std3__45__cpo6cbeginE:
	.zero		1
	.type		_ZN39_INTERNAL_a0b3eafe_4_k_cu_8783460c_31724cuda3std3__48in_placeE,@object
	.size		_ZN39_INTERNAL_a0b3eafe_4_k_cu_8783460c_31724cuda3std3__48in_placeE,(_ZN39_INTERNAL_a0b3eafe_4_k_cu_8783460c_31724cuda3std6ranges3__45__cpo9iter_moveE - _ZN39_INTERNAL_a0b3eafe_4_k_cu_8783460c_31724cuda3std3__48in_placeE)
_ZN39_INTERNAL_a0b3eafe_4_k_cu_8783460c_31724cuda3std3__48in_placeE:
	.zero		1
	.type		_ZN39_INTERNAL_a0b3eafe_4_k_cu_8783460c_31724cuda3std6ranges3__45__cpo9iter_moveE,@object
	.size		_ZN39_INTERNAL_a0b3eafe_4_k_cu_8783460c_31724cuda3std6ranges3__45__cpo9iter_moveE,(_ZN39_INTERNAL_a0b3eafe_4_k_cu_8783460c_31724cuda3std3__45__cpo5beginE - _ZN39_INTERNAL_a0b3eafe_4_k_cu_8783460c_31724cuda3std6ranges3__45__cpo9iter_moveE)
_ZN39_INTERNAL_a0b3eafe_4_k_cu_8783460c_31724cuda3std6ranges3__45__cpo9iter_moveE:
	.zero		1
	.type		_ZN39_INTERNAL_a0b3eafe_4_k_cu_8783460c_31724cuda3std3__45__cpo5beginE,@object
	.size		_ZN39_INTERNAL_a0b3eafe_4_k_cu_8783460c_31724cuda3std3__45__cpo5beginE,(_ZN39_INTERNAL_a0b3eafe_4_k_cu_8783460c_31724cuda3std3__441_GLOBAL__N__a0b3eafe_4_k_cu_8783460c_31726ignoreE - _ZN39_INTERNAL_a0b3eafe_4_k_cu_8783460c_31724cuda3std3__45__cpo5beginE)
_ZN39_INTERNAL_a0b3eafe_4_k_cu_8783460c_31724cuda3std3__45__cpo5beginE:
	.zero		1
	.type		_ZN39_INTERNAL_a0b3eafe_4_k_cu_8783460c_31724cuda3std3__441_GLOBAL__N__a0b3eafe_4_k_cu_8783460c_31726ignoreE,@object
	.size		_ZN39_INTERNAL_a0b3eafe_4_k_cu_8783460c_31724cuda3std3__441_GLOBAL__N__a0b3eafe_4_k_cu_8783460c_31726ignoreE,(_ZN39_INTERNAL_a0b3eafe_4_k_cu_8783460c_31724cute7productE - _ZN39_INTERNAL_a0b3eafe_4_k_cu_8783460c_31724cuda3std3__441_GLOBAL__N__a0b3eafe_4_k_cu_8783460c_31726ignoreE)
_ZN39_INTERNAL_a0b3eafe_4_k_cu_8783460c_31724cuda3std3__441_GLOBAL__N__a0b3eafe_4_k_cu_8783460c_31726ignoreE:
	.zero		1
	.type		_ZN39_INTERNAL_a0b3eafe_4_k_cu_8783460c_31724cute7productE,@object
	.size		_ZN39_INTERNAL_a0b3eafe_4_k_cu_8783460c_31724cute7productE,(_ZN39_INTERNAL_a0b3eafe_4_k_cu_8783460c_31724cuda3std3__45__cpo3endE - _ZN39_INTERNAL_a0b3eafe_4_k_cu_8783460c_31724cute7productE)
_ZN39_INTERNAL_a0b3eafe_4_k_cu_8783460c_31724cute7productE:
	.zero		1
	.type		_ZN39_INTERNAL_a0b3eafe_4_k_cu_8783460c_31724cuda3std3__45__cpo3endE,@object
	.size		_ZN39_INTERNAL_a0b3eafe_4_k_cu_8783460c_31724cuda3std3__45__cpo3endE,(_ZN39_INTERNAL_a0b3eafe_4_k_cu_8783460c_31724cuda3std3__419piecewise_constructE - _ZN39_INTERNAL_a0b3eafe_4_k_cu_8783460c_31724cuda3std3__45__cpo3endE)
_ZN39_INTERNAL_a0b3eafe_4_k_cu_8783460c_31724cuda3std3__45__cpo3endE:
	.zero		1
	.type		_ZN39_INTERNAL_a0b3eafe_4_k_cu_8783460c_31724cuda3std3__419piecewise_constructE,@object
	.size		_ZN39_INTERNAL_a0b3eafe_4_k_cu_8783460c_31724cuda3std3__419piecewise_constructE,(_ZN39_INTERNAL_a0b3eafe_4_k_cu_8783460c_31724cuda3std3__45__cpo4cendE - _ZN39_INTERNAL_a0b3eafe_4_k_cu_8783460c_31724cuda3std3__419piecewise_constructE)
_ZN39_INTERNAL_a0b3eafe_4_k_cu_8783460c_31724cuda3std3__419piecewise_constructE:
	.zero		1
	.type		_ZN39_INTERNAL_a0b3eafe_4_k_cu_8783460c_31724cuda3std3__45__cpo4cendE,@object
	.size		_ZN39_INTERNAL_a0b3eafe_4_k_cu_8783460c_31724cuda3std3__45__cpo4cendE,(_ZN39_INTERNAL_a0b3eafe_4_k_cu_8783460c_31724cuda3std6ranges3__45__cpo4swapE - _ZN39_INTERNAL_a0b3eafe_4_k_cu_8783460c_31724cuda3std3__45__cpo4cendE)
_ZN39_INTERNAL_a0b3eafe_4_k_cu_8783460c_31724cuda3std3__45__cpo4cendE:
	.zero		1
	.type		_ZN39_INTERNAL_a0b3eafe_4_k_cu_8783460c_31724cuda3std6ranges3__45__cpo4swapE,@object
	.size		_ZN39_INTERNAL_a0b3eafe_4_k_cu_8783460c_31724cuda3std6ranges3__45__cpo4swapE,(.L_8 - _ZN39_INTERNAL_a0b3eafe_4_k_cu_8783460c_31724cuda3std6ranges3__45__cpo4swapE)
_ZN39_INTERNAL_a0b3eafe_4_k_cu_8783460c_31724cuda3std6ranges3__45__cpo4swapE:
	.zero		1
.L_8:


//--------------------- .nv.constant0._ZN7cutlass13device_kernelINS_4gemm6kernel13GemmUniversalIN4cute5tupleIJiiiiEEENS1_10collective13CollectiveMmaINS1_34MainloopSm90TmaGmmaWarpSpecializedILi4ENS5_IJNS4_1CILi1EEESB_SB_EEENS1_35KernelTmaWarpSpecializedCooperativeEEENS5_IJNSA_ILi192EEENSA_ILi240EEENSA_ILi64EEEEEENS_10bfloat16_tENS5_IJlSB_lEEESJ_SK_NS4_8TiledMMAINS4_8MMA_AtomIJNS4_4SM904GMMA27MMA_64x16x16_F32BF16BF16_SSILNSO_5MajorE0ELSQ_0ELNSO_7ScaleInE1ELSR_1EEEEEENS4_6LayoutINS5_IJNSA_ILi2EEESB_SB_EEENS5_IJSB_NSA_ILi0EEESX_EEEEENS5_IJNS4_10UnderscoreES10_S10_EEEEENS4_13SM90_TMA_LOADENS4_14ComposedLayoutINS4_7SwizzleILi3ELi4ELi3EEENS4_18smem_ptr_flag_bitsILi16EEENSU_INS5_IJNSA_ILi8EEESH_EEENS5_IJSH_SB_EEEEEEEvNS4_8identityES13_S1D_vS1E_EENS_8epilogue10collective6detail29Sm90TmaWarpSpecializedAdapterINS1H_15DefaultEpilogueISJ_SK_SK_NS1G_6thread17LinearCombinationISJ_Li1EffLNS1L_9ScaleType4KindE0ELNS_15FloatRoundStyleE2ESJ_EENS1_15EpilogueDefaultEEEEEvvEEEEvNT_6ParamsE --------------------------
	.section	.nv.constant0._ZN7cutlass13device_kernelINS_4gemm6kernel13GemmUniversalIN4cute5tupleIJiiiiEEENS1_10collective13CollectiveMmaINS1_34MainloopSm90TmaGmmaWarpSpecializedILi4ENS5_IJNS4_1CILi1EEESB_SB_EEENS1_35KernelTmaWarpSpecializedCooperativeEEENS5_IJNSA_ILi192EEENSA_ILi240EEENSA_ILi64EEEEEENS_10bfloat16_tENS5_IJlSB_lEEESJ_SK_NS4_8TiledMMAINS4_8MMA_AtomIJNS4_4SM904GMMA27MMA_64x16x16_F32BF16BF16_SSILNSO_5MajorE0ELSQ_0ELNSO_7ScaleInE1ELSR_1EEEEEENS4_6LayoutINS5_IJNSA_ILi2EEESB_SB_EEENS5_IJSB_NSA_ILi0EEESX_EEEEENS5_IJNS4_10UnderscoreES10_S10_EEEEENS4_13SM90_TMA_LOADENS4_14ComposedLayoutINS4_7SwizzleILi3ELi4ELi3EEENS4_18smem_ptr_flag_bitsILi16EEENSU_INS5_IJNSA_ILi8EEESH_EEENS5_IJSH_SB_EEEEEEEvNS4_8identityES13_S1D_vS1E_EENS_8epilogue10collective6detail29Sm90TmaWarpSpecializedAdapterINS1H_15DefaultEpilogueISJ_SK_SK_NS1G_6thread17LinearCombinationISJ_Li1EffLNS1L_9ScaleType4KindE0ELNS_15FloatRoundStyleE2ESJ_EENS1_15EpilogueDefaultEEEEEvvEEEEvNT_6ParamsE,"a",@progbits
	.sectionflags	@""
	.align	4
.nv.constant0._ZN7cutlass13device_kernelINS_4gemm6kernel13GemmUniversalIN4cute5tupleIJiiiiEEENS1_10collective13CollectiveMmaINS1_34MainloopSm90TmaGmmaWarpSpecializedILi4ENS5_IJNS4_1CILi1EEESB_SB_EEENS1_35KernelTmaWarpSpecializedCooperativeEEENS5_IJNSA_ILi192EEENSA_ILi240EEENSA_ILi64EEEEEENS_10bfloat16_tENS5_IJlSB_lEEESJ_SK_NS4_8TiledMMAINS4_8MMA_AtomIJNS4_4SM904GMMA27MMA_64x16x16_F32BF16BF16_SSILNSO_5MajorE0ELSQ_0ELNSO_7ScaleInE1ELSR_1EEEEEENS4_6LayoutINS5_IJNSA_ILi2EEESB_SB_EEENS5_IJSB_NSA_ILi0EEESX_EEEEENS5_IJNS4_10UnderscoreES10_S10_EEEEENS4_13SM90_TMA_LOADENS4_14ComposedLayoutINS4_7SwizzleILi3ELi4ELi3EEENS4_18smem_ptr_flag_bitsILi16EEENSU_INS5_IJNSA_ILi8EEESH_EEENS5_IJSH_SB_EEEEEEEvNS4_8identityES13_S1D_vS1E_EENS_8epilogue10collective6detail29Sm90TmaWarpSpecializedAdapterINS1H_15DefaultEpilogueISJ_SK_SK_NS1G_6thread17LinearCombinationISJ_Li1EffLNS1L_9ScaleType4KindE0ELNS_15FloatRoundStyleE2ESJ_EENS1_15EpilogueDefaultEEEEEvvEEEEvNT_6ParamsE:
	.zero		1664


//--------------------- SYMBOLS --------------------------

	.type		.nv.reservedSmem.offset0,@object
	.size		.nv.reservedSmem.offset0,0x4
	.type		__assertfail,@function
